//
// Generated by NVIDIA NVVM Compiler
//
// Compiler Build ID: CL-36424714
// Cuda compilation tools, release 13.0, V13.0.88
// Based on NVVM 20.0.0
//

.version 9.0
.target sm_100
.address_size 64

	// .globl	_ZN6thrust24THRUST_300001_SM_1000_NS8cuda_cub4core6detail13_kernel_agentINS1_8__reduce11ReduceAgentINS0_12zip_iteratorIN4cuda3std3__45tupleIJNS0_10device_ptrI4typeEENS0_17counting_iteratorIlNS0_11use_defaultESG_SG_EEEEEEEPNSB_IJSD_lEEESK_iNS1_9__extrema9arg_max_fISD_l10comparatorEEEEJSJ_SL_iSP_EEEvDpT0_
.global .align 1 .b8 _ZN30_INTERNAL_c3dc45b5_4_k_cu_main4cuda3std3__45__cpo5beginE[1];
.global .align 1 .b8 _ZN30_INTERNAL_c3dc45b5_4_k_cu_main4cuda3std3__45__cpo3endE[1];
.global .align 1 .b8 _ZN30_INTERNAL_c3dc45b5_4_k_cu_main4cuda3std3__45__cpo6cbeginE[1];
.global .align 1 .b8 _ZN30_INTERNAL_c3dc45b5_4_k_cu_main4cuda3std3__45__cpo4cendE[1];
.global .align 1 .b8 _ZN30_INTERNAL_c3dc45b5_4_k_cu_main4cuda3std3__45__cpo6rbeginE[1];
.global .align 1 .b8 _ZN30_INTERNAL_c3dc45b5_4_k_cu_main4cuda3std3__45__cpo4rendE[1];
.global .align 1 .b8 _ZN30_INTERNAL_c3dc45b5_4_k_cu_main4cuda3std3__45__cpo7crbeginE[1];
.global .align 1 .b8 _ZN30_INTERNAL_c3dc45b5_4_k_cu_main4cuda3std3__45__cpo5crendE[1];
.global .align 1 .b8 _ZN30_INTERNAL_c3dc45b5_4_k_cu_main4cuda3std3__432_GLOBAL__N__c3dc45b5_4_k_cu_main6ignoreE[1];
.global .align 1 .b8 _ZN30_INTERNAL_c3dc45b5_4_k_cu_main4cuda3std3__419piecewise_constructE[1];
.global .align 1 .b8 _ZN30_INTERNAL_c3dc45b5_4_k_cu_main4cuda3std3__48in_placeE[1];
.global .align 1 .b8 _ZN30_INTERNAL_c3dc45b5_4_k_cu_main4cuda3std3__420unreachable_sentinelE[1];
.global .align 1 .b8 _ZN30_INTERNAL_c3dc45b5_4_k_cu_main4cuda3std3__47nulloptE[1];
.global .align 1 .b8 _ZN30_INTERNAL_c3dc45b5_4_k_cu_main4cuda3std3__48unexpectE[1];
.global .align 1 .b8 _ZN30_INTERNAL_c3dc45b5_4_k_cu_main4cuda3std6ranges3__45__cpo4swapE[1];
.global .align 1 .b8 _ZN30_INTERNAL_c3dc45b5_4_k_cu_main4cuda3std6ranges3__45__cpo9iter_moveE[1];
.global .align 1 .b8 _ZN30_INTERNAL_c3dc45b5_4_k_cu_main4cuda3std6ranges3__45__cpo5beginE[1];
.global .align 1 .b8 _ZN30_INTERNAL_c3dc45b5_4_k_cu_main4cuda3std6ranges3__45__cpo3endE[1];
.global .align 1 .b8 _ZN30_INTERNAL_c3dc45b5_4_k_cu_main4cuda3std6ranges3__45__cpo6cbeginE[1];
.global .align 1 .b8 _ZN30_INTERNAL_c3dc45b5_4_k_cu_main4cuda3std6ranges3__45__cpo4cendE[1];
.global .align 1 .b8 _ZN30_INTERNAL_c3dc45b5_4_k_cu_main4cuda3std6ranges3__45__cpo7advanceE[1];
.global .align 1 .b8 _ZN30_INTERNAL_c3dc45b5_4_k_cu_main4cuda3std6ranges3__45__cpo9iter_swapE[1];
.global .align 1 .b8 _ZN30_INTERNAL_c3dc45b5_4_k_cu_main4cuda3std6ranges3__45__cpo4nextE[1];
.global .align 1 .b8 _ZN30_INTERNAL_c3dc45b5_4_k_cu_main4cuda3std6ranges3__45__cpo4prevE[1];
.global .align 1 .b8 _ZN30_INTERNAL_c3dc45b5_4_k_cu_main4cuda3std6ranges3__45__cpo4dataE[1];
.global .align 1 .b8 _ZN30_INTERNAL_c3dc45b5_4_k_cu_main4cuda3std6ranges3__45__cpo5cdataE[1];
.global .align 1 .b8 _ZN30_INTERNAL_c3dc45b5_4_k_cu_main4cuda3std6ranges3__45__cpo4sizeE[1];
.global .align 1 .b8 _ZN30_INTERNAL_c3dc45b5_4_k_cu_main4cuda3std6ranges3__45__cpo5ssizeE[1];
.global .align 1 .b8 _ZN30_INTERNAL_c3dc45b5_4_k_cu_main4cuda3std6ranges3__45__cpo8distanceE[1];
.global .align 1 .b8 _ZN30_INTERNAL_c3dc45b5_4_k_cu_main6thrust24THRUST_300001_SM_1000_NS8cuda_cub3parE[1];
.global .align 1 .b8 _ZN30_INTERNAL_c3dc45b5_4_k_cu_main6thrust24THRUST_300001_SM_1000_NS8cuda_cub10par_nosyncE[1];
.global .align 1 .b8 _ZN30_INTERNAL_c3dc45b5_4_k_cu_main6thrust24THRUST_300001_SM_1000_NS6system6detail10sequential3seqE[1];
.global .align 1 .b8 _ZN30_INTERNAL_c3dc45b5_4_k_cu_main6thrust24THRUST_300001_SM_1000_NS6system3cpp3parE[1];
.global .align 1 .b8 _ZN30_INTERNAL_c3dc45b5_4_k_cu_main6thrust24THRUST_300001_SM_1000_NS12placeholders2_1E[1];
.global .align 1 .b8 _ZN30_INTERNAL_c3dc45b5_4_k_cu_main6thrust24THRUST_300001_SM_1000_NS12placeholders2_2E[1];
.global .align 1 .b8 _ZN30_INTERNAL_c3dc45b5_4_k_cu_main6thrust24THRUST_300001_SM_1000_NS12placeholders2_3E[1];
.global .align 1 .b8 _ZN30_INTERNAL_c3dc45b5_4_k_cu_main6thrust24THRUST_300001_SM_1000_NS12placeholders2_4E[1];
.global .align 1 .b8 _ZN30_INTERNAL_c3dc45b5_4_k_cu_main6thrust24THRUST_300001_SM_1000_NS12placeholders2_5E[1];
.global .align 1 .b8 _ZN30_INTERNAL_c3dc45b5_4_k_cu_main6thrust24THRUST_300001_SM_1000_NS12placeholders2_6E[1];
.global .align 1 .b8 _ZN30_INTERNAL_c3dc45b5_4_k_cu_main6thrust24THRUST_300001_SM_1000_NS12placeholders2_7E[1];
.global .align 1 .b8 _ZN30_INTERNAL_c3dc45b5_4_k_cu_main6thrust24THRUST_300001_SM_1000_NS12placeholders2_8E[1];
.global .align 1 .b8 _ZN30_INTERNAL_c3dc45b5_4_k_cu_main6thrust24THRUST_300001_SM_1000_NS12placeholders2_9E[1];
.global .align 1 .b8 _ZN30_INTERNAL_c3dc45b5_4_k_cu_main6thrust24THRUST_300001_SM_1000_NS12placeholders3_10E[1];
.global .align 1 .b8 _ZN30_INTERNAL_c3dc45b5_4_k_cu_main6thrust24THRUST_300001_SM_1000_NS3seqE[1];
.global .align 1 .b8 _ZN30_INTERNAL_c3dc45b5_4_k_cu_main6thrust24THRUST_300001_SM_1000_NS6deviceE[1];
.extern .shared .align 16 .b8 _ZN6thrust24THRUST_300001_SM_1000_NS8cuda_cub4core6detail5shmemE[];

.visible .entry _ZN6thrust24THRUST_300001_SM_1000_NS8cuda_cub4core6detail13_kernel_agentINS1_8__reduce11ReduceAgentINS0_12zip_iteratorIN4cuda3std3__45tupleIJNS0_10device_ptrI4typeEENS0_17counting_iteratorIlNS0_11use_defaultESG_SG_EEEEEEEPNSB_IJSD_lEEESK_iNS1_9__extrema9arg_max_fISD_l10comparatorEEEEJSJ_SL_iSP_EEEvDpT0_(
	.param .align 8 .b8 _ZN6thrust24THRUST_300001_SM_1000_NS8cuda_cub4core6detail13_kernel_agentINS1_8__reduce11ReduceAgentINS0_12zip_iteratorIN4cuda3std3__45tupleIJNS0_10device_ptrI4typeEENS0_17counting_iteratorIlNS0_11use_defaultESG_SG_EEEEEEEPNSB_IJSD_lEEESK_iNS1_9__extrema9arg_max_fISD_l10comparatorEEEEJSJ_SL_iSP_EEEvDpT0__param_0[16],
	.param .u64 .ptr .align 1 _ZN6thrust24THRUST_300001_SM_1000_NS8cuda_cub4core6detail13_kernel_agentINS1_8__reduce11ReduceAgentINS0_12zip_iteratorIN4cuda3std3__45tupleIJNS0_10device_ptrI4typeEENS0_17counting_iteratorIlNS0_11use_defaultESG_SG_EEEEEEEPNSB_IJSD_lEEESK_iNS1_9__extrema9arg_max_fISD_l10comparatorEEEEJSJ_SL_iSP_EEEvDpT0__param_1,
	.param .u32 _ZN6thrust24THRUST_300001_SM_1000_NS8cuda_cub4core6detail13_kernel_agentINS1_8__reduce11ReduceAgentINS0_12zip_iteratorIN4cuda3std3__45tupleIJNS0_10device_ptrI4typeEENS0_17counting_iteratorIlNS0_11use_defaultESG_SG_EEEEEEEPNSB_IJSD_lEEESK_iNS1_9__extrema9arg_max_fISD_l10comparatorEEEEJSJ_SL_iSP_EEEvDpT0__param_2,
	.param .align 1 .b8 _ZN6thrust24THRUST_300001_SM_1000_NS8cuda_cub4core6detail13_kernel_agentINS1_8__reduce11ReduceAgentINS0_12zip_iteratorIN4cuda3std3__45tupleIJNS0_10device_ptrI4typeEENS0_17counting_iteratorIlNS0_11use_defaultESG_SG_EEEEEEEPNSB_IJSD_lEEESK_iNS1_9__extrema9arg_max_fISD_l10comparatorEEEEJSJ_SL_iSP_EEEvDpT0__param_3[1]
)
.maxntid 256
{
	.reg .pred 	%p<213>;
	.reg .b32 	%r<881>;
	.reg .b64 	%rd<332>;

	ld.param.u64 	%rd201, [_ZN6thrust24THRUST_300001_SM_1000_NS8cuda_cub4core6detail13_kernel_agentINS1_8__reduce11ReduceAgentINS0_12zip_iteratorIN4cuda3std3__45tupleIJNS0_10device_ptrI4typeEENS0_17counting_iteratorIlNS0_11use_defaultESG_SG_EEEEEEEPNSB_IJSD_lEEESK_iNS1_9__extrema9arg_max_fISD_l10comparatorEEEEJSJ_SL_iSP_EEEvDpT0__param_0+8];
	ld.param.u64 	%rd200, [_ZN6thrust24THRUST_300001_SM_1000_NS8cuda_cub4core6detail13_kernel_agentINS1_8__reduce11ReduceAgentINS0_12zip_iteratorIN4cuda3std3__45tupleIJNS0_10device_ptrI4typeEENS0_17counting_iteratorIlNS0_11use_defaultESG_SG_EEEEEEEPNSB_IJSD_lEEESK_iNS1_9__extrema9arg_max_fISD_l10comparatorEEEEJSJ_SL_iSP_EEEvDpT0__param_0];
	ld.param.u32 	%r384, [_ZN6thrust24THRUST_300001_SM_1000_NS8cuda_cub4core6detail13_kernel_agentINS1_8__reduce11ReduceAgentINS0_12zip_iteratorIN4cuda3std3__45tupleIJNS0_10device_ptrI4typeEENS0_17counting_iteratorIlNS0_11use_defaultESG_SG_EEEEEEEPNSB_IJSD_lEEESK_iNS1_9__extrema9arg_max_fISD_l10comparatorEEEEJSJ_SL_iSP_EEEvDpT0__param_2];
	setp.eq.s32 	%p1, %r384, 0;
	@%p1 bra 	$L__BB0_209;
	cvta.to.global.u64 	%rd1, %rd200;
	setp.gt.s32 	%p2, %r384, 1279;
	@%p2 bra 	$L__BB0_122;
	mov.u32 	%r1, %tid.x;
	setp.ge.s32 	%p96, %r1, %r384;
	mov.b32 	%r764, 0;
	mov.b64 	%rd272, 0;
	mov.u32 	%r765, %r764;
	mov.u32 	%r750, %r1;
	@%p96 bra 	$L__BB0_4;
	cvt.u64.u32 	%rd247, %r1;
	mul.wide.u32 	%rd248, %r1, 8;
	add.s64 	%rd249, %rd1, %rd248;
	add.s64 	%rd272, %rd201, %rd247;
	ld.global.u32 	%r765, [%rd249];
	ld.global.u32 	%r764, [%rd249+4];
	add.s32 	%r750, %r1, 256;
$L__BB0_4:
	setp.ge.s32 	%p97, %r750, %r384;
	@%p97 bra 	$L__BB0_26;
	not.b32 	%r513, %r750;
	add.s32 	%r8, %r384, %r513;
	and.b32  	%r514, %r8, 768;
	setp.eq.s32 	%p98, %r514, 768;
	@%p98 bra 	$L__BB0_11;
	cvt.u64.u32 	%rd251, %r750;
	add.s64 	%rd263, %rd201, %rd251;
	mul.wide.u32 	%rd252, %r750, 8;
	add.s64 	%rd253, %rd252, %rd1;
	add.s64 	%rd262, %rd253, 4;
	shr.u32 	%r515, %r8, 8;
	add.s32 	%r516, %r515, 1;
	and.b32  	%r517, %r516, 3;
	neg.s32 	%r744, %r517;
$L__BB0_7:
	.pragma "nounroll";
	mov.u64 	%rd9, %rd272;
	mov.u32 	%r13, %r764;
	mov.u32 	%r12, %r765;
	ld.global.u32 	%r14, [%rd262+-4];
	ld.global.u32 	%r15, [%rd262];
	setp.lt.s32 	%p99, %r12, %r14;
	mov.u64 	%rd272, %rd263;
	mov.u32 	%r764, %r15;
	mov.u32 	%r765, %r14;
	@%p99 bra 	$L__BB0_10;
	setp.lt.s32 	%p100, %r14, %r12;
	mov.u64 	%rd272, %rd9;
	mov.u32 	%r764, %r13;
	mov.u32 	%r765, %r12;
	@%p100 bra 	$L__BB0_10;
	setp.lt.s64 	%p101, %rd9, %rd263;
	min.s64 	%rd272, %rd9, %rd263;
	selp.b32 	%r764, %r13, %r15, %p101;
	selp.b32 	%r765, %r12, %r14, %p101;
$L__BB0_10:
	add.s32 	%r750, %r750, 256;
	add.s64 	%rd263, %rd263, 256;
	add.s64 	%rd262, %rd262, 2048;
	add.s32 	%r744, %r744, 1;
	setp.ne.s32 	%p102, %r744, 0;
	@%p102 bra 	$L__BB0_7;
$L__BB0_11:
	setp.lt.u32 	%p103, %r8, 768;
	@%p103 bra 	$L__BB0_26;
	add.s32 	%r755, %r750, 512;
$L__BB0_13:
	mov.u32 	%r28, %r755;
	add.s32 	%r518, %r28, -512;
	cvt.s64.s32 	%rd254, %r518;
	mul.wide.s32 	%rd255, %r518, 8;
	add.s64 	%rd17, %rd1, %rd255;
	add.s64 	%rd18, %rd201, %rd254;
	ld.global.u32 	%r31, [%rd17];
	ld.global.u32 	%r32, [%rd17+4];
	setp.lt.s32 	%p104, %r765, %r31;
	mov.u64 	%rd269, %rd18;
	mov.u32 	%r758, %r32;
	mov.u32 	%r759, %r31;
	@%p104 bra 	$L__BB0_16;
	setp.lt.s32 	%p105, %r31, %r765;
	mov.u64 	%rd269, %rd272;
	mov.u32 	%r758, %r764;
	mov.u32 	%r759, %r765;
	@%p105 bra 	$L__BB0_16;
	setp.lt.s64 	%p106, %rd272, %rd18;
	min.s64 	%rd269, %rd272, %rd18;
	selp.b32 	%r758, %r764, %r32, %p106;
	selp.b32 	%r759, %r765, %r31, %p106;
$L__BB0_16:
	add.s32 	%r519, %r28, -256;
	cvt.s64.s32 	%rd256, %r519;
	add.s64 	%rd21, %rd201, %rd256;
	ld.global.u32 	%r37, [%rd17+2048];
	ld.global.u32 	%r38, [%rd17+2052];
	setp.lt.s32 	%p107, %r759, %r37;
	mov.u64 	%rd270, %rd21;
	mov.u32 	%r760, %r38;
	mov.u32 	%r761, %r37;
	@%p107 bra 	$L__BB0_19;
	setp.lt.s32 	%p108, %r37, %r759;
	mov.u64 	%rd270, %rd269;
	mov.u32 	%r760, %r758;
	mov.u32 	%r761, %r759;
	@%p108 bra 	$L__BB0_19;
	setp.lt.s64 	%p109, %rd269, %rd21;
	min.s64 	%rd270, %rd269, %rd21;
	selp.b32 	%r760, %r758, %r38, %p109;
	selp.b32 	%r761, %r759, %r37, %p109;
$L__BB0_19:
	cvt.s64.s32 	%rd257, %r28;
	add.s64 	%rd24, %rd201, %rd257;
	ld.global.u32 	%r43, [%rd17+4096];
	ld.global.u32 	%r44, [%rd17+4100];
	setp.lt.s32 	%p110, %r761, %r43;
	mov.u64 	%rd271, %rd24;
	mov.u32 	%r762, %r44;
	mov.u32 	%r763, %r43;
	@%p110 bra 	$L__BB0_22;
	setp.lt.s32 	%p111, %r43, %r761;
	mov.u64 	%rd271, %rd270;
	mov.u32 	%r762, %r760;
	mov.u32 	%r763, %r761;
	@%p111 bra 	$L__BB0_22;
	setp.lt.s64 	%p112, %rd270, %rd24;
	min.s64 	%rd271, %rd270, %rd24;
	selp.b32 	%r762, %r760, %r44, %p112;
	selp.b32 	%r763, %r761, %r43, %p112;
$L__BB0_22:
	add.s32 	%r520, %r28, 256;
	cvt.s64.s32 	%rd258, %r520;
	add.s64 	%rd27, %rd201, %rd258;
	ld.global.u32 	%r49, [%rd17+6144];
	ld.global.u32 	%r50, [%rd17+6148];
	setp.lt.s32 	%p113, %r763, %r49;
	mov.u64 	%rd272, %rd27;
	mov.u32 	%r764, %r50;
	mov.u32 	%r765, %r49;
	@%p113 bra 	$L__BB0_25;
	setp.lt.s32 	%p114, %r49, %r763;
	mov.u64 	%rd272, %rd271;
	mov.u32 	%r764, %r762;
	mov.u32 	%r765, %r763;
	@%p114 bra 	$L__BB0_25;
	setp.lt.s64 	%p115, %rd271, %rd27;
	min.s64 	%rd272, %rd271, %rd27;
	selp.b32 	%r764, %r762, %r50, %p115;
	selp.b32 	%r765, %r763, %r49, %p115;
$L__BB0_25:
	add.s32 	%r755, %r28, 1024;
	add.s32 	%r521, %r28, 512;
	setp.lt.s32 	%p116, %r521, %r384;
	@%p116 bra 	$L__BB0_13;
$L__BB0_26:
	setp.lt.s32 	%p117, %r384, 256;
	@%p117 bra 	$L__BB0_71;
	// begin inline asm
	mov.u32 %r635, %laneid;
	// end inline asm
	mov.b32 	%r653, 1;
	mov.b32 	%r654, 31;
	mov.b32 	%r655, -1;
	// begin inline asm
	shfl.sync.down.b32 %r636, %r765, %r653, %r654, %r655;
	// end inline asm
	// begin inline asm
	shfl.sync.down.b32 %r641, %r764, %r653, %r654, %r655;
	// end inline asm
	mov.b64 	{%r647, %r652}, %rd272;
	// begin inline asm
	shfl.sync.down.b32 %r646, %r647, %r653, %r654, %r655;
	// end inline asm
	// begin inline asm
	shfl.sync.down.b32 %r651, %r652, %r653, %r654, %r655;
	// end inline asm
	mov.b64 	%rd31, {%r646, %r651};
	setp.gt.s32 	%p169, %r635, 30;
	mov.u64 	%rd274, %rd272;
	mov.u32 	%r768, %r764;
	mov.u32 	%r769, %r765;
	@%p169 bra 	$L__BB0_31;
	setp.lt.s32 	%p170, %r765, %r636;
	mov.u64 	%rd274, %rd31;
	mov.u32 	%r768, %r641;
	mov.u32 	%r769, %r636;
	@%p170 bra 	$L__BB0_31;
	setp.lt.s32 	%p171, %r636, %r765;
	mov.u64 	%rd274, %rd272;
	mov.u32 	%r768, %r764;
	mov.u32 	%r769, %r765;
	@%p171 bra 	$L__BB0_31;
	setp.lt.s64 	%p172, %rd272, %rd31;
	min.s64 	%rd274, %rd272, %rd31;
	selp.b32 	%r768, %r764, %r641, %p172;
	selp.b32 	%r769, %r765, %r636, %p172;
$L__BB0_31:
	mov.b32 	%r673, 2;
	mov.b32 	%r674, 31;
	mov.b32 	%r675, -1;
	// begin inline asm
	shfl.sync.down.b32 %r656, %r769, %r673, %r674, %r675;
	// end inline asm
	// begin inline asm
	shfl.sync.down.b32 %r661, %r768, %r673, %r674, %r675;
	// end inline asm
	mov.b64 	{%r667, %r672}, %rd274;
	// begin inline asm
	shfl.sync.down.b32 %r666, %r667, %r673, %r674, %r675;
	// end inline asm
	// begin inline asm
	shfl.sync.down.b32 %r671, %r672, %r673, %r674, %r675;
	// end inline asm
	mov.b64 	%rd34, {%r666, %r671};
	setp.gt.s32 	%p173, %r635, 29;
	mov.u64 	%rd275, %rd274;
	mov.u32 	%r770, %r768;
	mov.u32 	%r771, %r769;
	@%p173 bra 	$L__BB0_35;
	setp.lt.s32 	%p174, %r769, %r656;
	mov.u64 	%rd275, %rd34;
	mov.u32 	%r770, %r661;
	mov.u32 	%r771, %r656;
	@%p174 bra 	$L__BB0_35;
	setp.lt.s32 	%p175, %r656, %r769;
	mov.u64 	%rd275, %rd274;
	mov.u32 	%r770, %r768;
	mov.u32 	%r771, %r769;
	@%p175 bra 	$L__BB0_35;
	setp.lt.s64 	%p176, %rd274, %rd34;
	min.s64 	%rd275, %rd274, %rd34;
	selp.b32 	%r770, %r768, %r661, %p176;
	selp.b32 	%r771, %r769, %r656, %p176;
$L__BB0_35:
	mov.b32 	%r693, 4;
	mov.b32 	%r694, 31;
	mov.b32 	%r695, -1;
	// begin inline asm
	shfl.sync.down.b32 %r676, %r771, %r693, %r694, %r695;
	// end inline asm
	// begin inline asm
	shfl.sync.down.b32 %r681, %r770, %r693, %r694, %r695;
	// end inline asm
	mov.b64 	{%r687, %r692}, %rd275;
	// begin inline asm
	shfl.sync.down.b32 %r686, %r687, %r693, %r694, %r695;
	// end inline asm
	// begin inline asm
	shfl.sync.down.b32 %r691, %r692, %r693, %r694, %r695;
	// end inline asm
	mov.b64 	%rd37, {%r686, %r691};
	setp.gt.s32 	%p177, %r635, 27;
	mov.u64 	%rd276, %rd275;
	mov.u32 	%r772, %r770;
	mov.u32 	%r773, %r771;
	@%p177 bra 	$L__BB0_39;
	setp.lt.s32 	%p178, %r771, %r676;
	mov.u64 	%rd276, %rd37;
	mov.u32 	%r772, %r681;
	mov.u32 	%r773, %r676;
	@%p178 bra 	$L__BB0_39;
	setp.lt.s32 	%p179, %r676, %r771;
	mov.u64 	%rd276, %rd275;
	mov.u32 	%r772, %r770;
	mov.u32 	%r773, %r771;
	@%p179 bra 	$L__BB0_39;
	setp.lt.s64 	%p180, %rd275, %rd37;
	min.s64 	%rd276, %rd275, %rd37;
	selp.b32 	%r772, %r770, %r681, %p180;
	selp.b32 	%r773, %r771, %r676, %p180;
$L__BB0_39:
	mov.b32 	%r713, 8;
	mov.b32 	%r714, 31;
	mov.b32 	%r715, -1;
	// begin inline asm
	shfl.sync.down.b32 %r696, %r773, %r713, %r714, %r715;
	// end inline asm
	// begin inline asm
	shfl.sync.down.b32 %r701, %r772, %r713, %r714, %r715;
	// end inline asm
	mov.b64 	{%r707, %r712}, %rd276;
	// begin inline asm
	shfl.sync.down.b32 %r706, %r707, %r713, %r714, %r715;
	// end inline asm
	// begin inline asm
	shfl.sync.down.b32 %r711, %r712, %r713, %r714, %r715;
	// end inline asm
	mov.b64 	%rd40, {%r706, %r711};
	setp.gt.s32 	%p181, %r635, 23;
	mov.u64 	%rd277, %rd276;
	mov.u32 	%r774, %r772;
	mov.u32 	%r775, %r773;
	@%p181 bra 	$L__BB0_43;
	setp.lt.s32 	%p182, %r773, %r696;
	mov.u64 	%rd277, %rd40;
	mov.u32 	%r774, %r701;
	mov.u32 	%r775, %r696;
	@%p182 bra 	$L__BB0_43;
	setp.lt.s32 	%p183, %r696, %r773;
	mov.u64 	%rd277, %rd276;
	mov.u32 	%r774, %r772;
	mov.u32 	%r775, %r773;
	@%p183 bra 	$L__BB0_43;
	setp.lt.s64 	%p184, %rd276, %rd40;
	min.s64 	%rd277, %rd276, %rd40;
	selp.b32 	%r774, %r772, %r701, %p184;
	selp.b32 	%r775, %r773, %r696, %p184;
$L__BB0_43:
	mov.b32 	%r733, 16;
	mov.b32 	%r734, 31;
	mov.b32 	%r735, -1;
	// begin inline asm
	shfl.sync.down.b32 %r716, %r775, %r733, %r734, %r735;
	// end inline asm
	// begin inline asm
	shfl.sync.down.b32 %r721, %r774, %r733, %r734, %r735;
	// end inline asm
	mov.b64 	{%r727, %r732}, %rd277;
	// begin inline asm
	shfl.sync.down.b32 %r726, %r727, %r733, %r734, %r735;
	// end inline asm
	// begin inline asm
	shfl.sync.down.b32 %r731, %r732, %r733, %r734, %r735;
	// end inline asm
	mov.b64 	%rd43, {%r726, %r731};
	setp.gt.s32 	%p185, %r635, 15;
	mov.u64 	%rd331, %rd277;
	mov.u32 	%r879, %r774;
	mov.u32 	%r880, %r775;
	@%p185 bra 	$L__BB0_47;
	setp.lt.s32 	%p186, %r775, %r716;
	mov.u64 	%rd331, %rd43;
	mov.u32 	%r879, %r721;
	mov.u32 	%r880, %r716;
	@%p186 bra 	$L__BB0_47;
	setp.lt.s32 	%p187, %r716, %r775;
	mov.u64 	%rd331, %rd277;
	mov.u32 	%r879, %r774;
	mov.u32 	%r880, %r775;
	@%p187 bra 	$L__BB0_47;
	setp.lt.s64 	%p188, %rd277, %rd43;
	min.s64 	%rd331, %rd277, %rd43;
	selp.b32 	%r879, %r774, %r721, %p188;
	selp.b32 	%r880, %r775, %r716, %p188;
$L__BB0_47:
	setp.ne.s32 	%p189, %r635, 0;
	@%p189 bra 	$L__BB0_49;
	shr.u32 	%r736, %r1, 1;
	and.b32  	%r737, %r736, 496;
	mov.u32 	%r738, _ZN6thrust24THRUST_300001_SM_1000_NS8cuda_cub4core6detail5shmemE;
	add.s32 	%r739, %r738, %r737;
	st.shared.v2.u32 	[%r739+8], {%r880, %r879};
	st.shared.u64 	[%r739+16], %rd331;
$L__BB0_49:
	bar.sync 	0;
	setp.ne.s32 	%p190, %r1, 0;
	@%p190 bra 	$L__BB0_207;
	ld.shared.v2.u32 	{%r89, %r90}, [_ZN6thrust24THRUST_300001_SM_1000_NS8cuda_cub4core6detail5shmemE+24];
	ld.shared.u64 	%rd46, [_ZN6thrust24THRUST_300001_SM_1000_NS8cuda_cub4core6detail5shmemE+32];
	setp.lt.s32 	%p191, %r880, %r89;
	mov.u64 	%rd279, %rd46;
	mov.u32 	%r778, %r90;
	mov.u32 	%r779, %r89;
	@%p191 bra 	$L__BB0_53;
	setp.lt.s32 	%p192, %r89, %r880;
	mov.u64 	%rd279, %rd331;
	mov.u32 	%r778, %r879;
	mov.u32 	%r779, %r880;
	@%p192 bra 	$L__BB0_53;
	setp.lt.s64 	%p193, %rd331, %rd46;
	min.s64 	%rd279, %rd331, %rd46;
	selp.b32 	%r778, %r879, %r90, %p193;
	selp.b32 	%r779, %r880, %r89, %p193;
$L__BB0_53:
	ld.shared.v2.u32 	{%r95, %r96}, [_ZN6thrust24THRUST_300001_SM_1000_NS8cuda_cub4core6detail5shmemE+40];
	ld.shared.u64 	%rd49, [_ZN6thrust24THRUST_300001_SM_1000_NS8cuda_cub4core6detail5shmemE+48];
	setp.lt.s32 	%p194, %r779, %r95;
	mov.u64 	%rd280, %rd49;
	mov.u32 	%r780, %r96;
	mov.u32 	%r781, %r95;
	@%p194 bra 	$L__BB0_56;
	setp.lt.s32 	%p195, %r95, %r779;
	mov.u64 	%rd280, %rd279;
	mov.u32 	%r780, %r778;
	mov.u32 	%r781, %r779;
	@%p195 bra 	$L__BB0_56;
	setp.lt.s64 	%p196, %rd279, %rd49;
	min.s64 	%rd280, %rd279, %rd49;
	selp.b32 	%r780, %r778, %r96, %p196;
	selp.b32 	%r781, %r779, %r95, %p196;
$L__BB0_56:
	ld.shared.v2.u32 	{%r101, %r102}, [_ZN6thrust24THRUST_300001_SM_1000_NS8cuda_cub4core6detail5shmemE+56];
	ld.shared.u64 	%rd52, [_ZN6thrust24THRUST_300001_SM_1000_NS8cuda_cub4core6detail5shmemE+64];
	setp.lt.s32 	%p197, %r781, %r101;
	mov.u64 	%rd281, %rd52;
	mov.u32 	%r782, %r102;
	mov.u32 	%r783, %r101;
	@%p197 bra 	$L__BB0_59;
	setp.lt.s32 	%p198, %r101, %r781;
	mov.u64 	%rd281, %rd280;
	mov.u32 	%r782, %r780;
	mov.u32 	%r783, %r781;
	@%p198 bra 	$L__BB0_59;
	setp.lt.s64 	%p199, %rd280, %rd52;
	min.s64 	%rd281, %rd280, %rd52;
	selp.b32 	%r782, %r780, %r102, %p199;
	selp.b32 	%r783, %r781, %r101, %p199;
$L__BB0_59:
	ld.shared.v2.u32 	{%r107, %r108}, [_ZN6thrust24THRUST_300001_SM_1000_NS8cuda_cub4core6detail5shmemE+72];
	ld.shared.u64 	%rd55, [_ZN6thrust24THRUST_300001_SM_1000_NS8cuda_cub4core6detail5shmemE+80];
	setp.lt.s32 	%p200, %r783, %r107;
	mov.u64 	%rd282, %rd55;
	mov.u32 	%r784, %r108;
	mov.u32 	%r785, %r107;
	@%p200 bra 	$L__BB0_62;
	setp.lt.s32 	%p201, %r107, %r783;
	mov.u64 	%rd282, %rd281;
	mov.u32 	%r784, %r782;
	mov.u32 	%r785, %r783;
	@%p201 bra 	$L__BB0_62;
	setp.lt.s64 	%p202, %rd281, %rd55;
	min.s64 	%rd282, %rd281, %rd55;
	selp.b32 	%r784, %r782, %r108, %p202;
	selp.b32 	%r785, %r783, %r107, %p202;
$L__BB0_62:
	ld.shared.v2.u32 	{%r113, %r114}, [_ZN6thrust24THRUST_300001_SM_1000_NS8cuda_cub4core6detail5shmemE+88];
	ld.shared.u64 	%rd58, [_ZN6thrust24THRUST_300001_SM_1000_NS8cuda_cub4core6detail5shmemE+96];
	setp.lt.s32 	%p203, %r785, %r113;
	mov.u64 	%rd283, %rd58;
	mov.u32 	%r786, %r114;
	mov.u32 	%r787, %r113;
	@%p203 bra 	$L__BB0_65;
	setp.lt.s32 	%p204, %r113, %r785;
	mov.u64 	%rd283, %rd282;
	mov.u32 	%r786, %r784;
	mov.u32 	%r787, %r785;
	@%p204 bra 	$L__BB0_65;
	setp.lt.s64 	%p205, %rd282, %rd58;
	min.s64 	%rd283, %rd282, %rd58;
	selp.b32 	%r786, %r784, %r114, %p205;
	selp.b32 	%r787, %r785, %r113, %p205;
$L__BB0_65:
	ld.shared.v2.u32 	{%r119, %r120}, [_ZN6thrust24THRUST_300001_SM_1000_NS8cuda_cub4core6detail5shmemE+104];
	ld.shared.u64 	%rd61, [_ZN6thrust24THRUST_300001_SM_1000_NS8cuda_cub4core6detail5shmemE+112];
	setp.lt.s32 	%p206, %r787, %r119;
	mov.u64 	%rd284, %rd61;
	mov.u32 	%r788, %r120;
	mov.u32 	%r789, %r119;
	@%p206 bra 	$L__BB0_68;
	setp.lt.s32 	%p207, %r119, %r787;
	mov.u64 	%rd284, %rd283;
	mov.u32 	%r788, %r786;
	mov.u32 	%r789, %r787;
	@%p207 bra 	$L__BB0_68;
	setp.lt.s64 	%p208, %rd283, %rd61;
	min.s64 	%rd284, %rd283, %rd61;
	selp.b32 	%r788, %r786, %r120, %p208;
	selp.b32 	%r789, %r787, %r119, %p208;
$L__BB0_68:
	ld.shared.v2.u32 	{%r125, %r126}, [_ZN6thrust24THRUST_300001_SM_1000_NS8cuda_cub4core6detail5shmemE+120];
	ld.shared.u64 	%rd64, [_ZN6thrust24THRUST_300001_SM_1000_NS8cuda_cub4core6detail5shmemE+128];
	setp.lt.s32 	%p209, %r789, %r125;
	mov.u64 	%rd331, %rd64;
	mov.u32 	%r879, %r126;
	mov.u32 	%r880, %r125;
	@%p209 bra 	$L__BB0_207;
	setp.lt.s32 	%p210, %r125, %r789;
	mov.u64 	%rd331, %rd284;
	mov.u32 	%r879, %r788;
	mov.u32 	%r880, %r789;
	@%p210 bra 	$L__BB0_207;
	setp.lt.s64 	%p211, %rd284, %rd64;
	min.s64 	%rd331, %rd284, %rd64;
	selp.b32 	%r879, %r788, %r126, %p211;
	selp.b32 	%r880, %r789, %r125, %p211;
	bra.uni 	$L__BB0_207;
$L__BB0_71:
	// begin inline asm
	mov.u32 %r522, %laneid;
	// end inline asm
	and.b32  	%r543, %r1, 992;
	add.s32 	%r544, %r543, 32;
	setp.gt.s32 	%p118, %r544, %r384;
	not.b32 	%r545, %r543;
	add.s32 	%r546, %r384, %r545;
	selp.b32 	%r541, %r546, 31, %p118;
	mov.b32 	%r540, 1;
	mov.b32 	%r542, -1;
	// begin inline asm
	shfl.sync.down.b32 %r523, %r765, %r540, %r541, %r542;
	// end inline asm
	// begin inline asm
	shfl.sync.down.b32 %r528, %r764, %r540, %r541, %r542;
	// end inline asm
	mov.b64 	{%r534, %r539}, %rd272;
	// begin inline asm
	shfl.sync.down.b32 %r533, %r534, %r540, %r541, %r542;
	// end inline asm
	// begin inline asm
	shfl.sync.down.b32 %r538, %r539, %r540, %r541, %r542;
	// end inline asm
	mov.b64 	%rd66, {%r533, %r538};
	setp.ge.s32 	%p119, %r522, %r541;
	mov.u64 	%rd285, %rd272;
	mov.u32 	%r790, %r764;
	mov.u32 	%r791, %r765;
	@%p119 bra 	$L__BB0_75;
	setp.lt.s32 	%p120, %r765, %r523;
	mov.u64 	%rd285, %rd66;
	mov.u32 	%r790, %r528;
	mov.u32 	%r791, %r523;
	@%p120 bra 	$L__BB0_75;
	setp.lt.s32 	%p121, %r523, %r765;
	mov.u64 	%rd285, %rd272;
	mov.u32 	%r790, %r764;
	mov.u32 	%r791, %r765;
	@%p121 bra 	$L__BB0_75;
	setp.lt.s64 	%p122, %rd272, %rd66;
	min.s64 	%rd285, %rd272, %rd66;
	selp.b32 	%r790, %r764, %r528, %p122;
	selp.b32 	%r791, %r765, %r523, %p122;
$L__BB0_75:
	mov.b32 	%r564, 2;
	mov.b32 	%r566, -1;
	// begin inline asm
	shfl.sync.down.b32 %r547, %r791, %r564, %r541, %r566;
	// end inline asm
	// begin inline asm
	shfl.sync.down.b32 %r552, %r790, %r564, %r541, %r566;
	// end inline asm
	mov.b64 	{%r558, %r563}, %rd285;
	// begin inline asm
	shfl.sync.down.b32 %r557, %r558, %r564, %r541, %r566;
	// end inline asm
	// begin inline asm
	shfl.sync.down.b32 %r562, %r563, %r564, %r541, %r566;
	// end inline asm
	mov.b64 	%rd69, {%r557, %r562};
	add.s32 	%r567, %r522, 2;
	setp.gt.s32 	%p123, %r567, %r541;
	mov.u64 	%rd286, %rd285;
	mov.u32 	%r792, %r790;
	mov.u32 	%r793, %r791;
	@%p123 bra 	$L__BB0_79;
	setp.lt.s32 	%p124, %r791, %r547;
	mov.u64 	%rd286, %rd69;
	mov.u32 	%r792, %r552;
	mov.u32 	%r793, %r547;
	@%p124 bra 	$L__BB0_79;
	setp.lt.s32 	%p125, %r547, %r791;
	mov.u64 	%rd286, %rd285;
	mov.u32 	%r792, %r790;
	mov.u32 	%r793, %r791;
	@%p125 bra 	$L__BB0_79;
	setp.lt.s64 	%p126, %rd285, %rd69;
	min.s64 	%rd286, %rd285, %rd69;
	selp.b32 	%r792, %r790, %r552, %p126;
	selp.b32 	%r793, %r791, %r547, %p126;
$L__BB0_79:
	mov.b32 	%r585, 4;
	mov.b32 	%r587, -1;
	// begin inline asm
	shfl.sync.down.b32 %r568, %r793, %r585, %r541, %r587;
	// end inline asm
	// begin inline asm
	shfl.sync.down.b32 %r573, %r792, %r585, %r541, %r587;
	// end inline asm
	mov.b64 	{%r579, %r584}, %rd286;
	// begin inline asm
	shfl.sync.down.b32 %r578, %r579, %r585, %r541, %r587;
	// end inline asm
	// begin inline asm
	shfl.sync.down.b32 %r583, %r584, %r585, %r541, %r587;
	// end inline asm
	mov.b64 	%rd72, {%r578, %r583};
	add.s32 	%r588, %r522, 4;
	setp.gt.s32 	%p127, %r588, %r541;
	mov.u64 	%rd287, %rd286;
	mov.u32 	%r794, %r792;
	mov.u32 	%r795, %r793;
	@%p127 bra 	$L__BB0_83;
	setp.lt.s32 	%p128, %r793, %r568;
	mov.u64 	%rd287, %rd72;
	mov.u32 	%r794, %r573;
	mov.u32 	%r795, %r568;
	@%p128 bra 	$L__BB0_83;
	setp.lt.s32 	%p129, %r568, %r793;
	mov.u64 	%rd287, %rd286;
	mov.u32 	%r794, %r792;
	mov.u32 	%r795, %r793;
	@%p129 bra 	$L__BB0_83;
	setp.lt.s64 	%p130, %rd286, %rd72;
	min.s64 	%rd287, %rd286, %rd72;
	selp.b32 	%r794, %r792, %r573, %p130;
	selp.b32 	%r795, %r793, %r568, %p130;
$L__BB0_83:
	mov.b32 	%r606, 8;
	mov.b32 	%r608, -1;
	// begin inline asm
	shfl.sync.down.b32 %r589, %r795, %r606, %r541, %r608;
	// end inline asm
	// begin inline asm
	shfl.sync.down.b32 %r594, %r794, %r606, %r541, %r608;
	// end inline asm
	mov.b64 	{%r600, %r605}, %rd287;
	// begin inline asm
	shfl.sync.down.b32 %r599, %r600, %r606, %r541, %r608;
	// end inline asm
	// begin inline asm
	shfl.sync.down.b32 %r604, %r605, %r606, %r541, %r608;
	// end inline asm
	mov.b64 	%rd75, {%r599, %r604};
	add.s32 	%r609, %r522, 8;
	setp.gt.s32 	%p131, %r609, %r541;
	mov.u64 	%rd288, %rd287;
	mov.u32 	%r796, %r794;
	mov.u32 	%r797, %r795;
	@%p131 bra 	$L__BB0_87;
	setp.lt.s32 	%p132, %r795, %r589;
	mov.u64 	%rd288, %rd75;
	mov.u32 	%r796, %r594;
	mov.u32 	%r797, %r589;
	@%p132 bra 	$L__BB0_87;
	setp.lt.s32 	%p133, %r589, %r795;
	mov.u64 	%rd288, %rd287;
	mov.u32 	%r796, %r794;
	mov.u32 	%r797, %r795;
	@%p133 bra 	$L__BB0_87;
	setp.lt.s64 	%p134, %rd287, %rd75;
	min.s64 	%rd288, %rd287, %rd75;
	selp.b32 	%r796, %r794, %r594, %p134;
	selp.b32 	%r797, %r795, %r589, %p134;
$L__BB0_87:
	mov.b32 	%r627, 16;
	mov.b32 	%r629, -1;
	// begin inline asm
	shfl.sync.down.b32 %r610, %r797, %r627, %r541, %r629;
	// end inline asm
	// begin inline asm
	shfl.sync.down.b32 %r615, %r796, %r627, %r541, %r629;
	// end inline asm
	mov.b64 	{%r621, %r626}, %rd288;
	// begin inline asm
	shfl.sync.down.b32 %r620, %r621, %r627, %r541, %r629;
	// end inline asm
	// begin inline asm
	shfl.sync.down.b32 %r625, %r626, %r627, %r541, %r629;
	// end inline asm
	mov.b64 	%rd78, {%r620, %r625};
	add.s32 	%r630, %r522, 16;
	setp.gt.s32 	%p135, %r630, %r541;
	mov.u64 	%rd331, %rd288;
	mov.u32 	%r879, %r796;
	mov.u32 	%r880, %r797;
	@%p135 bra 	$L__BB0_91;
	setp.lt.s32 	%p136, %r797, %r610;
	mov.u64 	%rd331, %rd78;
	mov.u32 	%r879, %r615;
	mov.u32 	%r880, %r610;
	@%p136 bra 	$L__BB0_91;
	setp.lt.s32 	%p137, %r610, %r797;
	mov.u64 	%rd331, %rd288;
	mov.u32 	%r879, %r796;
	mov.u32 	%r880, %r797;
	@%p137 bra 	$L__BB0_91;
	setp.lt.s64 	%p138, %rd288, %rd78;
	min.s64 	%rd331, %rd288, %rd78;
	selp.b32 	%r879, %r796, %r615, %p138;
	selp.b32 	%r880, %r797, %r610, %p138;
$L__BB0_91:
	setp.ne.s32 	%p139, %r522, 0;
	@%p139 bra 	$L__BB0_93;
	shr.u32 	%r631, %r1, 1;
	and.b32  	%r632, %r631, 496;
	mov.u32 	%r633, _ZN6thrust24THRUST_300001_SM_1000_NS8cuda_cub4core6detail5shmemE;
	add.s32 	%r634, %r633, %r632;
	st.shared.v2.u32 	[%r634+8], {%r880, %r879};
	st.shared.u64 	[%r634+16], %rd331;
$L__BB0_93:
	bar.sync 	0;
	setp.ne.s32 	%p140, %r1, 0;
	@%p140 bra 	$L__BB0_207;
	setp.lt.s32 	%p141, %r384, 33;
	mov.u32 	%r800, %r880;
	mov.u32 	%r801, %r879;
	mov.u64 	%rd290, %rd331;
	@%p141 bra 	$L__BB0_98;
	ld.shared.v2.u32 	{%r161, %r162}, [_ZN6thrust24THRUST_300001_SM_1000_NS8cuda_cub4core6detail5shmemE+24];
	ld.shared.u64 	%rd81, [_ZN6thrust24THRUST_300001_SM_1000_NS8cuda_cub4core6detail5shmemE+32];
	setp.lt.s32 	%p142, %r880, %r161;
	mov.u32 	%r800, %r161;
	mov.u32 	%r801, %r162;
	mov.u64 	%rd290, %rd81;
	@%p142 bra 	$L__BB0_98;
	setp.lt.s32 	%p143, %r161, %r880;
	mov.u32 	%r800, %r880;
	mov.u32 	%r801, %r879;
	mov.u64 	%rd290, %rd331;
	@%p143 bra 	$L__BB0_98;
	setp.lt.s64 	%p144, %rd331, %rd81;
	min.s64 	%rd290, %rd331, %rd81;
	selp.b32 	%r801, %r879, %r162, %p144;
	selp.b32 	%r800, %r880, %r161, %p144;
$L__BB0_98:
	setp.lt.s32 	%p145, %r384, 65;
	mov.u32 	%r802, %r800;
	mov.u32 	%r803, %r801;
	mov.u64 	%rd291, %rd290;
	@%p145 bra 	$L__BB0_102;
	ld.shared.v2.u32 	{%r167, %r168}, [_ZN6thrust24THRUST_300001_SM_1000_NS8cuda_cub4core6detail5shmemE+40];
	ld.shared.u64 	%rd84, [_ZN6thrust24THRUST_300001_SM_1000_NS8cuda_cub4core6detail5shmemE+48];
	setp.lt.s32 	%p146, %r800, %r167;
	mov.u32 	%r802, %r167;
	mov.u32 	%r803, %r168;
	mov.u64 	%rd291, %rd84;
	@%p146 bra 	$L__BB0_102;
	setp.lt.s32 	%p147, %r167, %r800;
	mov.u32 	%r802, %r800;
	mov.u32 	%r803, %r801;
	mov.u64 	%rd291, %rd290;
	@%p147 bra 	$L__BB0_102;
	setp.lt.s64 	%p148, %rd290, %rd84;
	min.s64 	%rd291, %rd290, %rd84;
	selp.b32 	%r803, %r801, %r168, %p148;
	selp.b32 	%r802, %r800, %r167, %p148;
$L__BB0_102:
	setp.lt.s32 	%p149, %r384, 97;
	mov.u32 	%r804, %r802;
	mov.u32 	%r805, %r803;
	mov.u64 	%rd292, %rd291;
	@%p149 bra 	$L__BB0_106;
	ld.shared.v2.u32 	{%r173, %r174}, [_ZN6thrust24THRUST_300001_SM_1000_NS8cuda_cub4core6detail5shmemE+56];
	ld.shared.u64 	%rd87, [_ZN6thrust24THRUST_300001_SM_1000_NS8cuda_cub4core6detail5shmemE+64];
	setp.lt.s32 	%p150, %r802, %r173;
	mov.u32 	%r804, %r173;
	mov.u32 	%r805, %r174;
	mov.u64 	%rd292, %rd87;
	@%p150 bra 	$L__BB0_106;
	setp.lt.s32 	%p151, %r173, %r802;
	mov.u32 	%r804, %r802;
	mov.u32 	%r805, %r803;
	mov.u64 	%rd292, %rd291;
	@%p151 bra 	$L__BB0_106;
	setp.lt.s64 	%p152, %rd291, %rd87;
	min.s64 	%rd292, %rd291, %rd87;
	selp.b32 	%r805, %r803, %r174, %p152;
	selp.b32 	%r804, %r802, %r173, %p152;
$L__BB0_106:
	setp.lt.s32 	%p153, %r384, 129;
	mov.u32 	%r806, %r804;
	mov.u32 	%r807, %r805;
	mov.u64 	%rd293, %rd292;
	@%p153 bra 	$L__BB0_110;
	ld.shared.v2.u32 	{%r179, %r180}, [_ZN6thrust24THRUST_300001_SM_1000_NS8cuda_cub4core6detail5shmemE+72];
	ld.shared.u64 	%rd90, [_ZN6thrust24THRUST_300001_SM_1000_NS8cuda_cub4core6detail5shmemE+80];
	setp.lt.s32 	%p154, %r804, %r179;
	mov.u32 	%r806, %r179;
	mov.u32 	%r807, %r180;
	mov.u64 	%rd293, %rd90;
	@%p154 bra 	$L__BB0_110;
	setp.lt.s32 	%p155, %r179, %r804;
	mov.u32 	%r806, %r804;
	mov.u32 	%r807, %r805;
	mov.u64 	%rd293, %rd292;
	@%p155 bra 	$L__BB0_110;
	setp.lt.s64 	%p156, %rd292, %rd90;
	min.s64 	%rd293, %rd292, %rd90;
	selp.b32 	%r807, %r805, %r180, %p156;
	selp.b32 	%r806, %r804, %r179, %p156;
$L__BB0_110:
	setp.lt.s32 	%p157, %r384, 161;
	mov.u32 	%r808, %r806;
	mov.u32 	%r809, %r807;
	mov.u64 	%rd294, %rd293;
	@%p157 bra 	$L__BB0_114;
	ld.shared.v2.u32 	{%r185, %r186}, [_ZN6thrust24THRUST_300001_SM_1000_NS8cuda_cub4core6detail5shmemE+88];
	ld.shared.u64 	%rd93, [_ZN6thrust24THRUST_300001_SM_1000_NS8cuda_cub4core6detail5shmemE+96];
	setp.lt.s32 	%p158, %r806, %r185;
	mov.u32 	%r808, %r185;
	mov.u32 	%r809, %r186;
	mov.u64 	%rd294, %rd93;
	@%p158 bra 	$L__BB0_114;
	setp.lt.s32 	%p159, %r185, %r806;
	mov.u32 	%r808, %r806;
	mov.u32 	%r809, %r807;
	mov.u64 	%rd294, %rd293;
	@%p159 bra 	$L__BB0_114;
	setp.lt.s64 	%p160, %rd293, %rd93;
	min.s64 	%rd294, %rd293, %rd93;
	selp.b32 	%r809, %r807, %r186, %p160;
	selp.b32 	%r808, %r806, %r185, %p160;
$L__BB0_114:
	setp.lt.s32 	%p161, %r384, 193;
	mov.u32 	%r810, %r808;
	mov.u32 	%r811, %r809;
	mov.u64 	%rd295, %rd294;
	@%p161 bra 	$L__BB0_118;
	ld.shared.v2.u32 	{%r191, %r192}, [_ZN6thrust24THRUST_300001_SM_1000_NS8cuda_cub4core6detail5shmemE+104];
	ld.shared.u64 	%rd96, [_ZN6thrust24THRUST_300001_SM_1000_NS8cuda_cub4core6detail5shmemE+112];
	setp.lt.s32 	%p162, %r808, %r191;
	mov.u32 	%r810, %r191;
	mov.u32 	%r811, %r192;
	mov.u64 	%rd295, %rd96;
	@%p162 bra 	$L__BB0_118;
	setp.lt.s32 	%p163, %r191, %r808;
	mov.u32 	%r810, %r808;
	mov.u32 	%r811, %r809;
	mov.u64 	%rd295, %rd294;
	@%p163 bra 	$L__BB0_118;
	setp.lt.s64 	%p164, %rd294, %rd96;
	min.s64 	%rd295, %rd294, %rd96;
	selp.b32 	%r811, %r809, %r192, %p164;
	selp.b32 	%r810, %r808, %r191, %p164;
$L__BB0_118:
	setp.lt.s32 	%p165, %r384, 225;
	mov.u64 	%rd331, %rd295;
	mov.u32 	%r879, %r811;
	mov.u32 	%r880, %r810;
	@%p165 bra 	$L__BB0_207;
	ld.shared.v2.u32 	{%r197, %r198}, [_ZN6thrust24THRUST_300001_SM_1000_NS8cuda_cub4core6detail5shmemE+120];
	ld.shared.u64 	%rd99, [_ZN6thrust24THRUST_300001_SM_1000_NS8cuda_cub4core6detail5shmemE+128];
	setp.lt.s32 	%p166, %r810, %r197;
	mov.u64 	%rd331, %rd99;
	mov.u32 	%r879, %r198;
	mov.u32 	%r880, %r197;
	@%p166 bra 	$L__BB0_207;
	setp.lt.s32 	%p167, %r197, %r810;
	mov.u64 	%rd331, %rd295;
	mov.u32 	%r879, %r811;
	mov.u32 	%r880, %r810;
	@%p167 bra 	$L__BB0_207;
	setp.lt.s64 	%p168, %rd295, %rd99;
	min.s64 	%rd331, %rd295, %rd99;
	selp.b32 	%r879, %r811, %r198, %p168;
	selp.b32 	%r880, %r810, %r197, %p168;
	bra.uni 	$L__BB0_207;
$L__BB0_122:
	mov.u32 	%r201, %tid.x;
	cvt.u64.u32 	%rd296, %r201;
	mul.wide.u32 	%rd203, %r201, 8;
	add.s64 	%rd102, %rd1, %rd203;
	ld.global.u32 	%r202, [%rd102];
	ld.global.u32 	%r813, [%rd102+2048];
	ld.global.u32 	%r204, [%rd102+4096];
	ld.global.u32 	%r205, [%rd102+4100];
	ld.global.u32 	%r206, [%rd102+6144];
	ld.global.u32 	%r207, [%rd102+6148];
	or.b32  	%r385, %r201, 1024;
	cvt.u64.u32 	%rd103, %r385;
	add.s64 	%rd318, %rd201, %rd103;
	ld.global.u32 	%r853, [%rd102+8192];
	ld.global.u32 	%r854, [%rd102+8196];
	setp.ge.s32 	%p3, %r202, %r813;
	@%p3 bra 	$L__BB0_124;
	add.s32 	%r386, %r201, 256;
	cvt.u64.u32 	%rd296, %r386;
	ld.global.u32 	%r812, [%rd102+2052];
	bra.uni 	$L__BB0_125;
$L__BB0_124:
	ld.global.u32 	%r812, [%rd102+4];
	mov.u32 	%r813, %r202;
$L__BB0_125:
	setp.lt.s32 	%p4, %r813, %r204;
	add.s32 	%r387, %r201, 512;
	cvt.u64.u32 	%rd204, %r387;
	selp.b64 	%rd205, %rd204, %rd296, %p4;
	selp.b32 	%r388, %r205, %r812, %p4;
	max.s32 	%r389, %r813, %r204;
	setp.lt.s32 	%p5, %r389, %r206;
	add.s32 	%r390, %r201, 768;
	cvt.u64.u32 	%rd206, %r390;
	selp.b64 	%rd107, %rd206, %rd205, %p5;
	selp.b32 	%r214, %r207, %r388, %p5;
	max.s32 	%r215, %r389, %r206;
	setp.lt.s32 	%p6, %r215, %r853;
	@%p6 bra 	$L__BB0_127;
	setp.lt.s32 	%p7, %r853, %r215;
	setp.lt.u64 	%p8, %rd107, %rd103;
	or.pred  	%p9, %p7, %p8;
	add.s64 	%rd209, %rd201, %rd107;
	selp.b64 	%rd318, %rd209, %rd318, %p9;
	selp.b32 	%r854, %r214, %r854, %p9;
	selp.b32 	%r853, %r215, %r853, %p9;
$L__BB0_127:
	setp.lt.u32 	%p10, %r384, 2560;
	mov.b32 	%r831, 1280;
	@%p10 bra 	$L__BB0_140;
	mov.b32 	%r816, 1280;
	cvt.u64.u32 	%rd111, %r201;
	mov.u32 	%r817, %r853;
	mov.u32 	%r818, %r854;
$L__BB0_129:
	cvt.u64.u32 	%rd210, %r816;
	add.s64 	%rd211, %rd111, %rd210;
	mul.wide.u32 	%rd212, %r816, 8;
	add.s64 	%rd213, %rd102, %rd212;
	add.s64 	%rd113, %rd211, %rd201;
	ld.global.u32 	%r819, [%rd213];
	ld.global.u32 	%r820, [%rd213+4];
	ld.global.u32 	%r821, [%rd213+2048];
	ld.global.u32 	%r822, [%rd213+2052];
	ld.global.u32 	%r823, [%rd213+4096];
	ld.global.u32 	%r824, [%rd213+4100];
	ld.global.u32 	%r825, [%rd213+6144];
	ld.global.u32 	%r826, [%rd213+6148];
	ld.global.u32 	%r853, [%rd213+8192];
	ld.global.u32 	%r854, [%rd213+8196];
	setp.lt.s32 	%p11, %r817, %r819;
	mov.u64 	%rd299, %rd113;
	@%p11 bra 	$L__BB0_131;
	setp.lt.s32 	%p12, %r819, %r817;
	setp.lt.s64 	%p13, %rd318, %rd113;
	or.pred  	%p14, %p12, %p13;
	selp.b32 	%r819, %r817, %r819, %p14;
	selp.b32 	%r820, %r818, %r820, %p14;
	selp.b64 	%rd299, %rd318, %rd113, %p14;
$L__BB0_131:
	add.s64 	%rd300, %rd113, 256;
	setp.lt.s32 	%p15, %r819, %r821;
	@%p15 bra 	$L__BB0_133;
	setp.lt.s32 	%p16, %r821, %r819;
	add.s64 	%rd220, %rd211, %rd201;
	add.s64 	%rd221, %rd220, 256;
	setp.lt.s64 	%p17, %rd299, %rd221;
	or.pred  	%p18, %p16, %p17;
	selp.b32 	%r821, %r819, %r821, %p18;
	selp.b32 	%r822, %r820, %r822, %p18;
	selp.b64 	%rd300, %rd299, %rd221, %p18;
$L__BB0_133:
	cvt.u64.u32 	%rd222, %r816;
	add.s64 	%rd223, %rd111, %rd222;
	add.s64 	%rd224, %rd223, %rd201;
	add.s64 	%rd301, %rd224, 512;
	setp.lt.s32 	%p19, %r821, %r823;
	@%p19 bra 	$L__BB0_135;
	setp.lt.s32 	%p20, %r823, %r821;
	setp.lt.s64 	%p21, %rd300, %rd301;
	or.pred  	%p22, %p20, %p21;
	selp.b32 	%r823, %r821, %r823, %p22;
	selp.b32 	%r824, %r822, %r824, %p22;
	selp.b64 	%rd301, %rd300, %rd301, %p22;
$L__BB0_135:
	add.s64 	%rd302, %rd224, 768;
	setp.lt.s32 	%p23, %r823, %r825;
	@%p23 bra 	$L__BB0_137;
	setp.lt.s32 	%p24, %r825, %r823;
	setp.lt.s64 	%p25, %rd301, %rd302;
	or.pred  	%p26, %p24, %p25;
	selp.b32 	%r825, %r823, %r825, %p26;
	selp.b32 	%r826, %r824, %r826, %p26;
	selp.b64 	%rd302, %rd301, %rd302, %p26;
$L__BB0_137:
	add.s64 	%rd318, %rd224, 1024;
	setp.lt.s32 	%p27, %r825, %r853;
	@%p27 bra 	$L__BB0_139;
	setp.lt.s32 	%p28, %r853, %r825;
	setp.lt.s64 	%p29, %rd302, %rd318;
	or.pred  	%p30, %p28, %p29;
	selp.b32 	%r853, %r825, %r853, %p30;
	selp.b32 	%r854, %r826, %r854, %p30;
	selp.b64 	%rd318, %rd302, %rd318, %p30;
$L__BB0_139:
	add.s32 	%r831, %r816, 1280;
	add.s32 	%r393, %r816, 2560;
	setp.le.s32 	%p31, %r393, %r384;
	mov.u32 	%r816, %r831;
	mov.u32 	%r817, %r853;
	mov.u32 	%r818, %r854;
	@%p31 bra 	$L__BB0_129;
$L__BB0_140:
	setp.le.s32 	%p32, %r384, %r831;
	@%p32 bra 	$L__BB0_163;
	sub.s32 	%r257, %r384, %r831;
	setp.ge.s32 	%p33, %r201, %r257;
	@%p33 bra 	$L__BB0_163;
	cvta.to.global.u64 	%rd130, %rd200;
	not.b32 	%r395, %r201;
	add.s32 	%r396, %r384, %r395;
	sub.s32 	%r258, %r396, %r831;
	and.b32  	%r397, %r258, 768;
	setp.eq.s32 	%p34, %r397, 768;
	mov.u32 	%r838, %r201;
	@%p34 bra 	$L__BB0_148;
	add.s32 	%r398, %r201, %r831;
	cvt.u64.u32 	%rd232, %r398;
	add.s64 	%rd306, %rd201, %rd232;
	mul.wide.u32 	%rd233, %r398, 8;
	add.s64 	%rd234, %rd233, %rd130;
	add.s64 	%rd305, %rd234, 4;
	shr.u32 	%r399, %r258, 8;
	add.s32 	%r400, %r399, 1;
	and.b32  	%r401, %r400, 3;
	neg.s32 	%r832, %r401;
	mov.u32 	%r838, %r201;
$L__BB0_144:
	.pragma "nounroll";
	mov.u64 	%rd135, %rd318;
	mov.u32 	%r263, %r854;
	mov.u32 	%r262, %r853;
	ld.global.u32 	%r264, [%rd305+-4];
	ld.global.u32 	%r265, [%rd305];
	setp.lt.s32 	%p35, %r262, %r264;
	mov.u32 	%r853, %r264;
	mov.u32 	%r854, %r265;
	mov.u64 	%rd318, %rd306;
	@%p35 bra 	$L__BB0_147;
	setp.lt.s32 	%p36, %r264, %r262;
	mov.u32 	%r853, %r262;
	mov.u32 	%r854, %r263;
	mov.u64 	%rd318, %rd135;
	@%p36 bra 	$L__BB0_147;
	setp.lt.s64 	%p37, %rd135, %rd306;
	selp.b32 	%r853, %r262, %r264, %p37;
	selp.b32 	%r854, %r263, %r265, %p37;
	min.s64 	%rd318, %rd135, %rd306;
$L__BB0_147:
	add.s32 	%r838, %r838, 256;
	add.s64 	%rd306, %rd306, 256;
	add.s64 	%rd305, %rd305, 2048;
	add.s32 	%r832, %r832, 1;
	setp.ne.s32 	%p38, %r832, 0;
	@%p38 bra 	$L__BB0_144;
$L__BB0_148:
	setp.lt.u32 	%p39, %r258, 768;
	@%p39 bra 	$L__BB0_163;
	add.s32 	%r844, %r838, %r831;
	cvt.u64.u32 	%rd235, %r844;
	add.s64 	%rd313, %rd201, %rd235;
	mul.wide.u32 	%rd236, %r844, 8;
	add.s64 	%rd237, %rd236, %rd130;
	add.s64 	%rd312, %rd237, 4;
	cvt.u64.u32 	%rd238, %r838;
	cvt.u64.u32 	%rd239, %r831;
	add.s64 	%rd240, %rd238, %rd239;
	shl.b64 	%rd241, %rd240, 3;
	add.s64 	%rd242, %rd241, %rd130;
	add.s64 	%rd311, %rd242, 4096;
	add.s32 	%r843, %r838, 512;
$L__BB0_150:
	mov.u32 	%r279, %r843;
	ld.global.u32 	%r283, [%rd312+-4];
	ld.global.u32 	%r284, [%rd312];
	setp.lt.s32 	%p40, %r853, %r283;
	mov.u32 	%r847, %r283;
	mov.u32 	%r848, %r284;
	mov.u64 	%rd315, %rd313;
	@%p40 bra 	$L__BB0_153;
	setp.lt.s32 	%p41, %r283, %r853;
	mov.u32 	%r847, %r853;
	mov.u32 	%r848, %r854;
	mov.u64 	%rd315, %rd318;
	@%p41 bra 	$L__BB0_153;
	setp.lt.s64 	%p42, %rd318, %rd313;
	selp.b32 	%r847, %r853, %r283, %p42;
	selp.b32 	%r848, %r854, %r284, %p42;
	min.s64 	%rd315, %rd318, %rd313;
$L__BB0_153:
	add.s32 	%r402, %r844, 256;
	cvt.u64.u32 	%rd243, %r402;
	add.s64 	%rd151, %rd201, %rd243;
	ld.global.u32 	%r289, [%rd311+-2048];
	ld.global.u32 	%r290, [%rd311+-2044];
	setp.lt.s32 	%p43, %r847, %r289;
	mov.u32 	%r849, %r289;
	mov.u32 	%r850, %r290;
	mov.u64 	%rd316, %rd151;
	@%p43 bra 	$L__BB0_156;
	setp.lt.s32 	%p44, %r289, %r847;
	mov.u32 	%r849, %r847;
	mov.u32 	%r850, %r848;
	mov.u64 	%rd316, %rd315;
	@%p44 bra 	$L__BB0_156;
	setp.lt.s64 	%p45, %rd315, %rd151;
	selp.b32 	%r849, %r847, %r289, %p45;
	selp.b32 	%r850, %r848, %r290, %p45;
	min.s64 	%rd316, %rd315, %rd151;
$L__BB0_156:
	add.s32 	%r403, %r844, 512;
	cvt.u64.u32 	%rd244, %r403;
	add.s64 	%rd154, %rd201, %rd244;
	ld.global.u32 	%r295, [%rd311];
	ld.global.u32 	%r296, [%rd311+4];
	setp.lt.s32 	%p46, %r849, %r295;
	mov.u32 	%r851, %r295;
	mov.u32 	%r852, %r296;
	mov.u64 	%rd317, %rd154;
	@%p46 bra 	$L__BB0_159;
	setp.lt.s32 	%p47, %r295, %r849;
	mov.u32 	%r851, %r849;
	mov.u32 	%r852, %r850;
	mov.u64 	%rd317, %rd316;
	@%p47 bra 	$L__BB0_159;
	setp.lt.s64 	%p48, %rd316, %rd154;
	selp.b32 	%r851, %r849, %r295, %p48;
	selp.b32 	%r852, %r850, %r296, %p48;
	min.s64 	%rd317, %rd316, %rd154;
$L__BB0_159:
	add.s32 	%r404, %r844, 768;
	cvt.u64.u32 	%rd245, %r404;
	add.s64 	%rd157, %rd201, %rd245;
	ld.global.u32 	%r301, [%rd311+2048];
	ld.global.u32 	%r302, [%rd311+2052];
	setp.lt.s32 	%p49, %r851, %r301;
	mov.u32 	%r853, %r301;
	mov.u32 	%r854, %r302;
	mov.u64 	%rd318, %rd157;
	@%p49 bra 	$L__BB0_162;
	setp.lt.s32 	%p50, %r301, %r851;
	mov.u32 	%r853, %r851;
	mov.u32 	%r854, %r852;
	mov.u64 	%rd318, %rd317;
	@%p50 bra 	$L__BB0_162;
	setp.lt.s64 	%p51, %rd317, %rd157;
	selp.b32 	%r853, %r851, %r301, %p51;
	selp.b32 	%r854, %r852, %r302, %p51;
	min.s64 	%rd318, %rd317, %rd157;
$L__BB0_162:
	add.s64 	%rd313, %rd313, 1024;
	add.s64 	%rd312, %rd312, 8192;
	add.s32 	%r844, %r844, 1024;
	add.s64 	%rd311, %rd311, 8192;
	add.s32 	%r843, %r279, 1024;
	add.s32 	%r405, %r279, 512;
	setp.lt.s32 	%p52, %r405, %r257;
	@%p52 bra 	$L__BB0_150;
$L__BB0_163:
	// begin inline asm
	mov.u32 %r406, %laneid;
	// end inline asm
	mov.b32 	%r424, 1;
	mov.b32 	%r425, 31;
	mov.b32 	%r426, -1;
	// begin inline asm
	shfl.sync.down.b32 %r407, %r853, %r424, %r425, %r426;
	// end inline asm
	// begin inline asm
	shfl.sync.down.b32 %r412, %r854, %r424, %r425, %r426;
	// end inline asm
	mov.b64 	{%r418, %r423}, %rd318;
	// begin inline asm
	shfl.sync.down.b32 %r417, %r418, %r424, %r425, %r426;
	// end inline asm
	// begin inline asm
	shfl.sync.down.b32 %r422, %r423, %r424, %r425, %r426;
	// end inline asm
	mov.b64 	%rd164, {%r417, %r422};
	setp.gt.s32 	%p53, %r406, 30;
	mov.u32 	%r857, %r853;
	mov.u32 	%r858, %r854;
	mov.u64 	%rd320, %rd318;
	@%p53 bra 	$L__BB0_167;
	setp.lt.s32 	%p54, %r853, %r407;
	mov.u32 	%r857, %r407;
	mov.u32 	%r858, %r412;
	mov.u64 	%rd320, %rd164;
	@%p54 bra 	$L__BB0_167;
	setp.lt.s32 	%p55, %r407, %r853;
	mov.u32 	%r857, %r853;
	mov.u32 	%r858, %r854;
	mov.u64 	%rd320, %rd318;
	@%p55 bra 	$L__BB0_167;
	setp.lt.s64 	%p56, %rd318, %rd164;
	selp.b32 	%r857, %r853, %r407, %p56;
	selp.b32 	%r858, %r854, %r412, %p56;
	min.s64 	%rd320, %rd318, %rd164;
$L__BB0_167:
	mov.b32 	%r444, 2;
	mov.b32 	%r445, 31;
	mov.b32 	%r446, -1;
	// begin inline asm
	shfl.sync.down.b32 %r427, %r857, %r444, %r445, %r446;
	// end inline asm
	// begin inline asm
	shfl.sync.down.b32 %r432, %r858, %r444, %r445, %r446;
	// end inline asm
	mov.b64 	{%r438, %r443}, %rd320;
	// begin inline asm
	shfl.sync.down.b32 %r437, %r438, %r444, %r445, %r446;
	// end inline asm
	// begin inline asm
	shfl.sync.down.b32 %r442, %r443, %r444, %r445, %r446;
	// end inline asm
	mov.b64 	%rd167, {%r437, %r442};
	setp.gt.s32 	%p57, %r406, 29;
	mov.u32 	%r859, %r857;
	mov.u32 	%r860, %r858;
	mov.u64 	%rd321, %rd320;
	@%p57 bra 	$L__BB0_171;
	setp.lt.s32 	%p58, %r857, %r427;
	mov.u32 	%r859, %r427;
	mov.u32 	%r860, %r432;
	mov.u64 	%rd321, %rd167;
	@%p58 bra 	$L__BB0_171;
	setp.lt.s32 	%p59, %r427, %r857;
	mov.u32 	%r859, %r857;
	mov.u32 	%r860, %r858;
	mov.u64 	%rd321, %rd320;
	@%p59 bra 	$L__BB0_171;
	setp.lt.s64 	%p60, %rd320, %rd167;
	selp.b32 	%r859, %r857, %r427, %p60;
	selp.b32 	%r860, %r858, %r432, %p60;
	min.s64 	%rd321, %rd320, %rd167;
$L__BB0_171:
	mov.b32 	%r464, 4;
	mov.b32 	%r465, 31;
	mov.b32 	%r466, -1;
	// begin inline asm
	shfl.sync.down.b32 %r447, %r859, %r464, %r465, %r466;
	// end inline asm
	// begin inline asm
	shfl.sync.down.b32 %r452, %r860, %r464, %r465, %r466;
	// end inline asm
	mov.b64 	{%r458, %r463}, %rd321;
	// begin inline asm
	shfl.sync.down.b32 %r457, %r458, %r464, %r465, %r466;
	// end inline asm
	// begin inline asm
	shfl.sync.down.b32 %r462, %r463, %r464, %r465, %r466;
	// end inline asm
	mov.b64 	%rd170, {%r457, %r462};
	setp.gt.s32 	%p61, %r406, 27;
	mov.u32 	%r861, %r859;
	mov.u32 	%r862, %r860;
	mov.u64 	%rd322, %rd321;
	@%p61 bra 	$L__BB0_175;
	setp.lt.s32 	%p62, %r859, %r447;
	mov.u32 	%r861, %r447;
	mov.u32 	%r862, %r452;
	mov.u64 	%rd322, %rd170;
	@%p62 bra 	$L__BB0_175;
	setp.lt.s32 	%p63, %r447, %r859;
	mov.u32 	%r861, %r859;
	mov.u32 	%r862, %r860;
	mov.u64 	%rd322, %rd321;
	@%p63 bra 	$L__BB0_175;
	setp.lt.s64 	%p64, %rd321, %rd170;
	selp.b32 	%r861, %r859, %r447, %p64;
	selp.b32 	%r862, %r860, %r452, %p64;
	min.s64 	%rd322, %rd321, %rd170;
$L__BB0_175:
	mov.b32 	%r484, 8;
	mov.b32 	%r485, 31;
	mov.b32 	%r486, -1;
	// begin inline asm
	shfl.sync.down.b32 %r467, %r861, %r484, %r485, %r486;
	// end inline asm
	// begin inline asm
	shfl.sync.down.b32 %r472, %r862, %r484, %r485, %r486;
	// end inline asm
	mov.b64 	{%r478, %r483}, %rd322;
	// begin inline asm
	shfl.sync.down.b32 %r477, %r478, %r484, %r485, %r486;
	// end inline asm
	// begin inline asm
	shfl.sync.down.b32 %r482, %r483, %r484, %r485, %r486;
	// end inline asm
	mov.b64 	%rd173, {%r477, %r482};
	setp.gt.s32 	%p65, %r406, 23;
	mov.u32 	%r863, %r861;
	mov.u32 	%r864, %r862;
	mov.u64 	%rd323, %rd322;
	@%p65 bra 	$L__BB0_179;
	setp.lt.s32 	%p66, %r861, %r467;
	mov.u32 	%r863, %r467;
	mov.u32 	%r864, %r472;
	mov.u64 	%rd323, %rd173;
	@%p66 bra 	$L__BB0_179;
	setp.lt.s32 	%p67, %r467, %r861;
	mov.u32 	%r863, %r861;
	mov.u32 	%r864, %r862;
	mov.u64 	%rd323, %rd322;
	@%p67 bra 	$L__BB0_179;
	setp.lt.s64 	%p68, %rd322, %rd173;
	selp.b32 	%r863, %r861, %r467, %p68;
	selp.b32 	%r864, %r862, %r472, %p68;
	min.s64 	%rd323, %rd322, %rd173;
$L__BB0_179:
	mov.b32 	%r504, 16;
	mov.b32 	%r505, 31;
	mov.b32 	%r506, -1;
	// begin inline asm
	shfl.sync.down.b32 %r487, %r863, %r504, %r505, %r506;
	// end inline asm
	// begin inline asm
	shfl.sync.down.b32 %r492, %r864, %r504, %r505, %r506;
	// end inline asm
	mov.b64 	{%r498, %r503}, %rd323;
	// begin inline asm
	shfl.sync.down.b32 %r497, %r498, %r504, %r505, %r506;
	// end inline asm
	// begin inline asm
	shfl.sync.down.b32 %r502, %r503, %r504, %r505, %r506;
	// end inline asm
	mov.b64 	%rd176, {%r497, %r502};
	setp.gt.s32 	%p69, %r406, 15;
	mov.u32 	%r880, %r863;
	mov.u32 	%r879, %r864;
	mov.u64 	%rd331, %rd323;
	@%p69 bra 	$L__BB0_183;
	setp.lt.s32 	%p70, %r863, %r487;
	mov.u32 	%r880, %r487;
	mov.u32 	%r879, %r492;
	mov.u64 	%rd331, %rd176;
	@%p70 bra 	$L__BB0_183;
	setp.lt.s32 	%p71, %r487, %r863;
	mov.u32 	%r880, %r863;
	mov.u32 	%r879, %r864;
	mov.u64 	%rd331, %rd323;
	@%p71 bra 	$L__BB0_183;
	setp.lt.s64 	%p72, %rd323, %rd176;
	selp.b32 	%r880, %r863, %r487, %p72;
	selp.b32 	%r879, %r864, %r492, %p72;
	min.s64 	%rd331, %rd323, %rd176;
$L__BB0_183:
	setp.ne.s32 	%p73, %r406, 0;
	@%p73 bra 	$L__BB0_185;
	shr.u32 	%r507, %r201, 1;
	and.b32  	%r508, %r507, 496;
	mov.u32 	%r509, _ZN6thrust24THRUST_300001_SM_1000_NS8cuda_cub4core6detail5shmemE;
	add.s32 	%r510, %r509, %r508;
	st.shared.v2.u32 	[%r510+8], {%r880, %r879};
	st.shared.u64 	[%r510+16], %rd331;
$L__BB0_185:
	bar.sync 	0;
	setp.ne.s32 	%p74, %r201, 0;
	@%p74 bra 	$L__BB0_207;
	ld.shared.v2.u32 	{%r342, %r343}, [_ZN6thrust24THRUST_300001_SM_1000_NS8cuda_cub4core6detail5shmemE+24];
	ld.shared.u64 	%rd179, [_ZN6thrust24THRUST_300001_SM_1000_NS8cuda_cub4core6detail5shmemE+32];
	setp.lt.s32 	%p75, %r880, %r342;
	mov.u32 	%r867, %r342;
	mov.u32 	%r868, %r343;
	mov.u64 	%rd325, %rd179;
	@%p75 bra 	$L__BB0_189;
	setp.lt.s32 	%p76, %r342, %r880;
	mov.u32 	%r867, %r880;
	mov.u32 	%r868, %r879;
	mov.u64 	%rd325, %rd331;
	@%p76 bra 	$L__BB0_189;
	setp.lt.s64 	%p77, %rd331, %rd179;
	selp.b32 	%r867, %r880, %r342, %p77;
	selp.b32 	%r868, %r879, %r343, %p77;
	min.s64 	%rd325, %rd331, %rd179;
$L__BB0_189:
	ld.shared.v2.u32 	{%r348, %r349}, [_ZN6thrust24THRUST_300001_SM_1000_NS8cuda_cub4core6detail5shmemE+40];
	ld.shared.u64 	%rd182, [_ZN6thrust24THRUST_300001_SM_1000_NS8cuda_cub4core6detail5shmemE+48];
	setp.lt.s32 	%p78, %r867, %r348;
	mov.u32 	%r869, %r348;
	mov.u32 	%r870, %r349;
	mov.u64 	%rd326, %rd182;
	@%p78 bra 	$L__BB0_192;
	setp.lt.s32 	%p79, %r348, %r867;
	mov.u32 	%r869, %r867;
	mov.u32 	%r870, %r868;
	mov.u64 	%rd326, %rd325;
	@%p79 bra 	$L__BB0_192;
	setp.lt.s64 	%p80, %rd325, %rd182;
	selp.b32 	%r869, %r867, %r348, %p80;
	selp.b32 	%r870, %r868, %r349, %p80;
	min.s64 	%rd326, %rd325, %rd182;
$L__BB0_192:
	ld.shared.v2.u32 	{%r354, %r355}, [_ZN6thrust24THRUST_300001_SM_1000_NS8cuda_cub4core6detail5shmemE+56];
	ld.shared.u64 	%rd185, [_ZN6thrust24THRUST_300001_SM_1000_NS8cuda_cub4core6detail5shmemE+64];
	setp.lt.s32 	%p81, %r869, %r354;
	mov.u32 	%r871, %r354;
	mov.u32 	%r872, %r355;
	mov.u64 	%rd327, %rd185;
	@%p81 bra 	$L__BB0_195;
	setp.lt.s32 	%p82, %r354, %r869;
	mov.u32 	%r871, %r869;
	mov.u32 	%r872, %r870;
	mov.u64 	%rd327, %rd326;
	@%p82 bra 	$L__BB0_195;
	setp.lt.s64 	%p83, %rd326, %rd185;
	selp.b32 	%r871, %r869, %r354, %p83;
	selp.b32 	%r872, %r870, %r355, %p83;
	min.s64 	%rd327, %rd326, %rd185;
$L__BB0_195:
	ld.shared.v2.u32 	{%r360, %r361}, [_ZN6thrust24THRUST_300001_SM_1000_NS8cuda_cub4core6detail5shmemE+72];
	ld.shared.u64 	%rd188, [_ZN6thrust24THRUST_300001_SM_1000_NS8cuda_cub4core6detail5shmemE+80];
	setp.lt.s32 	%p84, %r871, %r360;
	mov.u32 	%r873, %r360;
	mov.u32 	%r874, %r361;
	mov.u64 	%rd328, %rd188;
	@%p84 bra 	$L__BB0_198;
	setp.lt.s32 	%p85, %r360, %r871;
	mov.u32 	%r873, %r871;
	mov.u32 	%r874, %r872;
	mov.u64 	%rd328, %rd327;
	@%p85 bra 	$L__BB0_198;
	setp.lt.s64 	%p86, %rd327, %rd188;
	selp.b32 	%r873, %r871, %r360, %p86;
	selp.b32 	%r874, %r872, %r361, %p86;
	min.s64 	%rd328, %rd327, %rd188;
$L__BB0_198:
	ld.shared.v2.u32 	{%r366, %r367}, [_ZN6thrust24THRUST_300001_SM_1000_NS8cuda_cub4core6detail5shmemE+88];
	ld.shared.u64 	%rd191, [_ZN6thrust24THRUST_300001_SM_1000_NS8cuda_cub4core6detail5shmemE+96];
	setp.lt.s32 	%p87, %r873, %r366;
	mov.u32 	%r875, %r366;
	mov.u32 	%r876, %r367;
	mov.u64 	%rd329, %rd191;
	@%p87 bra 	$L__BB0_201;
	setp.lt.s32 	%p88, %r366, %r873;
	mov.u32 	%r875, %r873;
	mov.u32 	%r876, %r874;
	mov.u64 	%rd329, %rd328;
	@%p88 bra 	$L__BB0_201;
	setp.lt.s64 	%p89, %rd328, %rd191;
	selp.b32 	%r875, %r873, %r366, %p89;
	selp.b32 	%r876, %r874, %r367, %p89;
	min.s64 	%rd329, %rd328, %rd191;
$L__BB0_201:
	ld.shared.v2.u32 	{%r372, %r373}, [_ZN6thrust24THRUST_300001_SM_1000_NS8cuda_cub4core6detail5shmemE+104];
	ld.shared.u64 	%rd194, [_ZN6thrust24THRUST_300001_SM_1000_NS8cuda_cub4core6detail5shmemE+112];
	setp.lt.s32 	%p90, %r875, %r372;
	mov.u32 	%r877, %r372;
	mov.u32 	%r878, %r373;
	mov.u64 	%rd330, %rd194;
	@%p90 bra 	$L__BB0_204;
	setp.lt.s32 	%p91, %r372, %r875;
	mov.u32 	%r877, %r875;
	mov.u32 	%r878, %r876;
	mov.u64 	%rd330, %rd329;
	@%p91 bra 	$L__BB0_204;
	setp.lt.s64 	%p92, %rd329, %rd194;
	selp.b32 	%r877, %r875, %r372, %p92;
	selp.b32 	%r878, %r876, %r373, %p92;
	min.s64 	%rd330, %rd329, %rd194;
$L__BB0_204:
	ld.shared.v2.u32 	{%r378, %r379}, [_ZN6thrust24THRUST_300001_SM_1000_NS8cuda_cub4core6detail5shmemE+120];
	ld.shared.u64 	%rd197, [_ZN6thrust24THRUST_300001_SM_1000_NS8cuda_cub4core6detail5shmemE+128];
	setp.lt.s32 	%p93, %r877, %r378;
	mov.u64 	%rd331, %rd197;
	mov.u32 	%r879, %r379;
	mov.u32 	%r880, %r378;
	@%p93 bra 	$L__BB0_207;
	setp.lt.s32 	%p94, %r378, %r877;
	mov.u64 	%rd331, %rd330;
	mov.u32 	%r879, %r878;
	mov.u32 	%r880, %r877;
	@%p94 bra 	$L__BB0_207;
	setp.lt.s64 	%p95, %rd330, %rd197;
	selp.b32 	%r880, %r877, %r378, %p95;
	selp.b32 	%r879, %r878, %r379, %p95;
	min.s64 	%rd331, %rd330, %rd197;
$L__BB0_207:
	mov.u32 	%r740, %tid.x;
	setp.ne.s32 	%p212, %r740, 0;
	@%p212 bra 	$L__BB0_209;
	ld.param.u64 	%rd260, [_ZN6thrust24THRUST_300001_SM_1000_NS8cuda_cub4core6detail13_kernel_agentINS1_8__reduce11ReduceAgentINS0_12zip_iteratorIN4cuda3std3__45tupleIJNS0_10device_ptrI4typeEENS0_17counting_iteratorIlNS0_11use_defaultESG_SG_EEEEEEEPNSB_IJSD_lEEESK_iNS1_9__extrema9arg_max_fISD_l10comparatorEEEEJSJ_SL_iSP_EEEvDpT0__param_1];
	cvta.to.global.u64 	%rd259, %rd260;
	st.global.u32 	[%rd259], %r880;
	st.global.u32 	[%rd259+4], %r879;
	st.global.u64 	[%rd259+8], %rd331;
$L__BB0_209:
	ret;

}
	// .globl	_ZN6thrust24THRUST_300001_SM_1000_NS8cuda_cub4core6detail13_kernel_agentINS1_8__reduce11ReduceAgentINS0_12zip_iteratorIN4cuda3std3__45tupleIJNS0_10device_ptrI4typeEENS0_17counting_iteratorIlNS0_11use_defaultESG_SG_EEEEEEEPNSB_IJSD_lEEESK_iNS1_9__extrema9arg_max_fISD_l10comparatorEEEEJSJ_SL_iN3cub18CUB_300001_SM_100013GridEvenShareIiEENSS_9GridQueueIjEESP_EEEvDpT0_
.visible .entry _ZN6thrust24THRUST_300001_SM_1000_NS8cuda_cub4core6detail13_kernel_agentINS1_8__reduce11ReduceAgentINS0_12zip_iteratorIN4cuda3std3__45tupleIJNS0_10device_ptrI4typeEENS0_17counting_iteratorIlNS0_11use_defaultESG_SG_EEEEEEEPNSB_IJSD_lEEESK_iNS1_9__extrema9arg_max_fISD_l10comparatorEEEEJSJ_SL_iN3cub18CUB_300001_SM_100013GridEvenShareIiEENSS_9GridQueueIjEESP_EEEvDpT0_(
	.param .align 8 .b8 _ZN6thrust24THRUST_300001_SM_1000_NS8cuda_cub4core6detail13_kernel_agentINS1_8__reduce11ReduceAgentINS0_12zip_iteratorIN4cuda3std3__45tupleIJNS0_10device_ptrI4typeEENS0_17counting_iteratorIlNS0_11use_defaultESG_SG_EEEEEEEPNSB_IJSD_lEEESK_iNS1_9__extrema9arg_max_fISD_l10comparatorEEEEJSJ_SL_iN3cub18CUB_300001_SM_100013GridEvenShareIiEENSS_9GridQueueIjEESP_EEEvDpT0__param_0[16],
	.param .u64 .ptr .align 1 _ZN6thrust24THRUST_300001_SM_1000_NS8cuda_cub4core6detail13_kernel_agentINS1_8__reduce11ReduceAgentINS0_12zip_iteratorIN4cuda3std3__45tupleIJNS0_10device_ptrI4typeEENS0_17counting_iteratorIlNS0_11use_defaultESG_SG_EEEEEEEPNSB_IJSD_lEEESK_iNS1_9__extrema9arg_max_fISD_l10comparatorEEEEJSJ_SL_iN3cub18CUB_300001_SM_100013GridEvenShareIiEENSS_9GridQueueIjEESP_EEEvDpT0__param_1,
	.param .u32 _ZN6thrust24THRUST_300001_SM_1000_NS8cuda_cub4core6detail13_kernel_agentINS1_8__reduce11ReduceAgentINS0_12zip_iteratorIN4cuda3std3__45tupleIJNS0_10device_ptrI4typeEENS0_17counting_iteratorIlNS0_11use_defaultESG_SG_EEEEEEEPNSB_IJSD_lEEESK_iNS1_9__extrema9arg_max_fISD_l10comparatorEEEEJSJ_SL_iN3cub18CUB_300001_SM_100013GridEvenShareIiEENSS_9GridQueueIjEESP_EEEvDpT0__param_2,
	.param .align 4 .b8 _ZN6thrust24THRUST_300001_SM_1000_NS8cuda_cub4core6detail13_kernel_agentINS1_8__reduce11ReduceAgentINS0_12zip_iteratorIN4cuda3std3__45tupleIJNS0_10device_ptrI4typeEENS0_17counting_iteratorIlNS0_11use_defaultESG_SG_EEEEEEEPNSB_IJSD_lEEESK_iNS1_9__extrema9arg_max_fISD_l10comparatorEEEEJSJ_SL_iN3cub18CUB_300001_SM_100013GridEvenShareIiEENSS_9GridQueueIjEESP_EEEvDpT0__param_3[40],
	.param .align 8 .b8 _ZN6thrust24THRUST_300001_SM_1000_NS8cuda_cub4core6detail13_kernel_agentINS1_8__reduce11ReduceAgentINS0_12zip_iteratorIN4cuda3std3__45tupleIJNS0_10device_ptrI4typeEENS0_17counting_iteratorIlNS0_11use_defaultESG_SG_EEEEEEEPNSB_IJSD_lEEESK_iNS1_9__extrema9arg_max_fISD_l10comparatorEEEEJSJ_SL_iN3cub18CUB_300001_SM_100013GridEvenShareIiEENSS_9GridQueueIjEESP_EEEvDpT0__param_4[8],
	.param .align 1 .b8 _ZN6thrust24THRUST_300001_SM_1000_NS8cuda_cub4core6detail13_kernel_agentINS1_8__reduce11ReduceAgentINS0_12zip_iteratorIN4cuda3std3__45tupleIJNS0_10device_ptrI4typeEENS0_17counting_iteratorIlNS0_11use_defaultESG_SG_EEEEEEEPNSB_IJSD_lEEESK_iNS1_9__extrema9arg_max_fISD_l10comparatorEEEEJSJ_SL_iN3cub18CUB_300001_SM_100013GridEvenShareIiEENSS_9GridQueueIjEESP_EEEvDpT0__param_5[1]
)
.maxntid 256
{
	.reg .pred 	%p<215>;
	.reg .b32 	%r<919>;
	.reg .b64 	%rd<312>;

	ld.param.u64 	%rd188, [_ZN6thrust24THRUST_300001_SM_1000_NS8cuda_cub4core6detail13_kernel_agentINS1_8__reduce11ReduceAgentINS0_12zip_iteratorIN4cuda3std3__45tupleIJNS0_10device_ptrI4typeEENS0_17counting_iteratorIlNS0_11use_defaultESG_SG_EEEEEEEPNSB_IJSD_lEEESK_iNS1_9__extrema9arg_max_fISD_l10comparatorEEEEJSJ_SL_iN3cub18CUB_300001_SM_100013GridEvenShareIiEENSS_9GridQueueIjEESP_EEEvDpT0__param_0+8];
	ld.param.u64 	%rd187, [_ZN6thrust24THRUST_300001_SM_1000_NS8cuda_cub4core6detail13_kernel_agentINS1_8__reduce11ReduceAgentINS0_12zip_iteratorIN4cuda3std3__45tupleIJNS0_10device_ptrI4typeEENS0_17counting_iteratorIlNS0_11use_defaultESG_SG_EEEEEEEPNSB_IJSD_lEEESK_iNS1_9__extrema9arg_max_fISD_l10comparatorEEEEJSJ_SL_iN3cub18CUB_300001_SM_100013GridEvenShareIiEENSS_9GridQueueIjEESP_EEEvDpT0__param_0];
	ld.param.u64 	%rd190, [_ZN6thrust24THRUST_300001_SM_1000_NS8cuda_cub4core6detail13_kernel_agentINS1_8__reduce11ReduceAgentINS0_12zip_iteratorIN4cuda3std3__45tupleIJNS0_10device_ptrI4typeEENS0_17counting_iteratorIlNS0_11use_defaultESG_SG_EEEEEEEPNSB_IJSD_lEEESK_iNS1_9__extrema9arg_max_fISD_l10comparatorEEEEJSJ_SL_iN3cub18CUB_300001_SM_100013GridEvenShareIiEENSS_9GridQueueIjEESP_EEEvDpT0__param_4];
	ld.param.u32 	%r414, [_ZN6thrust24THRUST_300001_SM_1000_NS8cuda_cub4core6detail13_kernel_agentINS1_8__reduce11ReduceAgentINS0_12zip_iteratorIN4cuda3std3__45tupleIJNS0_10device_ptrI4typeEENS0_17counting_iteratorIlNS0_11use_defaultESG_SG_EEEEEEEPNSB_IJSD_lEEESK_iNS1_9__extrema9arg_max_fISD_l10comparatorEEEEJSJ_SL_iN3cub18CUB_300001_SM_100013GridEvenShareIiEENSS_9GridQueueIjEESP_EEEvDpT0__param_2];
	cvta.to.global.u64 	%rd1, %rd190;
	cvta.to.global.u64 	%rd2, %rd187;
	mov.u32 	%r1, %ctaid.x;
	mul.lo.s32 	%r2, %r1, 1280;
	mov.u32 	%r415, %nctaid.x;
	mul.lo.s32 	%r3, %r415, 1280;
	add.s32 	%r416, %r2, 1280;
	setp.le.s32 	%p1, %r416, %r414;
	@%p1 bra 	$L__BB1_121;
	sub.s32 	%r4, %r414, %r2;
	mov.u32 	%r5, %tid.x;
	setp.ge.s32 	%p98, %r5, %r4;
	mov.b32 	%r798, 0;
	mov.b64 	%rd257, 0;
	mov.u32 	%r799, %r798;
	mov.u32 	%r780, %r5;
	@%p98 bra 	$L__BB1_3;
	add.s32 	%r543, %r2, %r5;
	cvt.s64.s32 	%rd232, %r543;
	mul.wide.s32 	%rd233, %r543, 8;
	add.s64 	%rd234, %rd2, %rd233;
	add.s64 	%rd257, %rd188, %rd232;
	ld.global.u32 	%r799, [%rd234];
	ld.global.u32 	%r798, [%rd234+4];
	add.s32 	%r780, %r5, 256;
$L__BB1_3:
	setp.ge.s32 	%p99, %r780, %r4;
	@%p99 bra 	$L__BB1_25;
	not.b32 	%r545, %r780;
	add.s32 	%r546, %r414, %r545;
	sub.s32 	%r12, %r546, %r2;
	and.b32  	%r547, %r12, 768;
	setp.eq.s32 	%p100, %r547, 768;
	@%p100 bra 	$L__BB1_10;
	add.s32 	%r774, %r780, %r2;
	add.s64 	%rd6, %rd2, 4;
	shr.u32 	%r548, %r12, 8;
	add.s32 	%r549, %r548, 1;
	and.b32  	%r550, %r549, 3;
	neg.s32 	%r773, %r550;
$L__BB1_6:
	.pragma "nounroll";
	mov.u64 	%rd7, %rd257;
	mov.u32 	%r19, %r798;
	mov.u32 	%r18, %r799;
	cvt.s64.s32 	%rd236, %r774;
	add.s64 	%rd8, %rd188, %rd236;
	mul.wide.s32 	%rd237, %r774, 8;
	add.s64 	%rd238, %rd6, %rd237;
	ld.global.u32 	%r20, [%rd238+-4];
	ld.global.u32 	%r21, [%rd238];
	setp.lt.s32 	%p101, %r18, %r20;
	mov.u64 	%rd257, %rd8;
	mov.u32 	%r798, %r21;
	mov.u32 	%r799, %r20;
	@%p101 bra 	$L__BB1_9;
	setp.lt.s32 	%p102, %r20, %r18;
	mov.u64 	%rd257, %rd7;
	mov.u32 	%r798, %r19;
	mov.u32 	%r799, %r18;
	@%p102 bra 	$L__BB1_9;
	setp.lt.s64 	%p103, %rd7, %rd8;
	min.s64 	%rd257, %rd7, %rd8;
	selp.b32 	%r798, %r19, %r21, %p103;
	selp.b32 	%r799, %r18, %r20, %p103;
$L__BB1_9:
	add.s32 	%r780, %r780, 256;
	add.s32 	%r774, %r774, 256;
	add.s32 	%r773, %r773, 1;
	setp.ne.s32 	%p104, %r773, 0;
	@%p104 bra 	$L__BB1_6;
$L__BB1_10:
	setp.lt.u32 	%p105, %r12, 768;
	@%p105 bra 	$L__BB1_25;
	add.s32 	%r785, %r780, %r2;
	add.s32 	%r788, %r785, 256;
	add.s32 	%r787, %r785, 512;
	add.s32 	%r786, %r785, 768;
	add.s64 	%rd13, %rd2, 4096;
$L__BB1_12:
	cvt.s64.s32 	%rd239, %r788;
	add.s64 	%rd15, %rd188, %rd239;
	cvt.s64.s32 	%rd240, %r787;
	add.s64 	%rd16, %rd188, %rd240;
	cvt.s64.s32 	%rd241, %r786;
	add.s64 	%rd17, %rd188, %rd241;
	cvt.s64.s32 	%rd242, %r785;
	add.s64 	%rd18, %rd188, %rd242;
	mul.wide.s32 	%rd243, %r785, 8;
	add.s64 	%rd19, %rd13, %rd243;
	ld.global.u32 	%r45, [%rd19+-4096];
	ld.global.u32 	%r46, [%rd19+-4092];
	setp.lt.s32 	%p106, %r799, %r45;
	mov.u64 	%rd254, %rd18;
	mov.u32 	%r792, %r46;
	mov.u32 	%r793, %r45;
	@%p106 bra 	$L__BB1_15;
	setp.lt.s32 	%p107, %r45, %r799;
	mov.u64 	%rd254, %rd257;
	mov.u32 	%r792, %r798;
	mov.u32 	%r793, %r799;
	@%p107 bra 	$L__BB1_15;
	setp.lt.s64 	%p108, %rd257, %rd18;
	min.s64 	%rd254, %rd257, %rd18;
	selp.b32 	%r792, %r798, %r46, %p108;
	selp.b32 	%r793, %r799, %r45, %p108;
$L__BB1_15:
	ld.global.u32 	%r51, [%rd19+-2048];
	ld.global.u32 	%r52, [%rd19+-2044];
	setp.lt.s32 	%p109, %r793, %r51;
	mov.u64 	%rd255, %rd15;
	mov.u32 	%r794, %r52;
	mov.u32 	%r795, %r51;
	@%p109 bra 	$L__BB1_18;
	setp.lt.s32 	%p110, %r51, %r793;
	mov.u64 	%rd255, %rd254;
	mov.u32 	%r794, %r792;
	mov.u32 	%r795, %r793;
	@%p110 bra 	$L__BB1_18;
	setp.lt.s64 	%p111, %rd254, %rd15;
	min.s64 	%rd255, %rd254, %rd15;
	selp.b32 	%r794, %r792, %r52, %p111;
	selp.b32 	%r795, %r793, %r51, %p111;
$L__BB1_18:
	ld.global.u32 	%r57, [%rd19];
	ld.global.u32 	%r58, [%rd19+4];
	setp.lt.s32 	%p112, %r795, %r57;
	mov.u64 	%rd256, %rd16;
	mov.u32 	%r796, %r58;
	mov.u32 	%r797, %r57;
	@%p112 bra 	$L__BB1_21;
	setp.lt.s32 	%p113, %r57, %r795;
	mov.u64 	%rd256, %rd255;
	mov.u32 	%r796, %r794;
	mov.u32 	%r797, %r795;
	@%p113 bra 	$L__BB1_21;
	setp.lt.s64 	%p114, %rd255, %rd16;
	min.s64 	%rd256, %rd255, %rd16;
	selp.b32 	%r796, %r794, %r58, %p114;
	selp.b32 	%r797, %r795, %r57, %p114;
$L__BB1_21:
	ld.global.u32 	%r63, [%rd19+2048];
	ld.global.u32 	%r64, [%rd19+2052];
	setp.lt.s32 	%p115, %r797, %r63;
	mov.u64 	%rd257, %rd17;
	mov.u32 	%r798, %r64;
	mov.u32 	%r799, %r63;
	@%p115 bra 	$L__BB1_24;
	setp.lt.s32 	%p116, %r63, %r797;
	mov.u64 	%rd257, %rd256;
	mov.u32 	%r798, %r796;
	mov.u32 	%r799, %r797;
	@%p116 bra 	$L__BB1_24;
	setp.lt.s64 	%p117, %rd256, %rd17;
	min.s64 	%rd257, %rd256, %rd17;
	selp.b32 	%r798, %r796, %r64, %p117;
	selp.b32 	%r799, %r797, %r63, %p117;
$L__BB1_24:
	add.s32 	%r780, %r780, 1024;
	add.s32 	%r788, %r788, 1024;
	add.s32 	%r787, %r787, 1024;
	add.s32 	%r786, %r786, 1024;
	add.s32 	%r785, %r785, 1024;
	setp.lt.s32 	%p118, %r780, %r4;
	@%p118 bra 	$L__BB1_12;
$L__BB1_25:
	setp.lt.s32 	%p119, %r4, 256;
	@%p119 bra 	$L__BB1_70;
	// begin inline asm
	mov.u32 %r664, %laneid;
	// end inline asm
	mov.b32 	%r682, 1;
	mov.b32 	%r683, 31;
	mov.b32 	%r684, -1;
	// begin inline asm
	shfl.sync.down.b32 %r665, %r799, %r682, %r683, %r684;
	// end inline asm
	// begin inline asm
	shfl.sync.down.b32 %r670, %r798, %r682, %r683, %r684;
	// end inline asm
	mov.b64 	{%r676, %r681}, %rd257;
	// begin inline asm
	shfl.sync.down.b32 %r675, %r676, %r682, %r683, %r684;
	// end inline asm
	// begin inline asm
	shfl.sync.down.b32 %r680, %r681, %r682, %r683, %r684;
	// end inline asm
	mov.b64 	%rd29, {%r675, %r680};
	setp.gt.s32 	%p171, %r664, 30;
	mov.u64 	%rd259, %rd257;
	mov.u32 	%r802, %r798;
	mov.u32 	%r803, %r799;
	@%p171 bra 	$L__BB1_30;
	setp.lt.s32 	%p172, %r799, %r665;
	mov.u64 	%rd259, %rd29;
	mov.u32 	%r802, %r670;
	mov.u32 	%r803, %r665;
	@%p172 bra 	$L__BB1_30;
	setp.lt.s32 	%p173, %r665, %r799;
	mov.u64 	%rd259, %rd257;
	mov.u32 	%r802, %r798;
	mov.u32 	%r803, %r799;
	@%p173 bra 	$L__BB1_30;
	setp.lt.s64 	%p174, %rd257, %rd29;
	min.s64 	%rd259, %rd257, %rd29;
	selp.b32 	%r802, %r798, %r670, %p174;
	selp.b32 	%r803, %r799, %r665, %p174;
$L__BB1_30:
	mov.b32 	%r702, 2;
	mov.b32 	%r703, 31;
	mov.b32 	%r704, -1;
	// begin inline asm
	shfl.sync.down.b32 %r685, %r803, %r702, %r703, %r704;
	// end inline asm
	// begin inline asm
	shfl.sync.down.b32 %r690, %r802, %r702, %r703, %r704;
	// end inline asm
	mov.b64 	{%r696, %r701}, %rd259;
	// begin inline asm
	shfl.sync.down.b32 %r695, %r696, %r702, %r703, %r704;
	// end inline asm
	// begin inline asm
	shfl.sync.down.b32 %r700, %r701, %r702, %r703, %r704;
	// end inline asm
	mov.b64 	%rd32, {%r695, %r700};
	setp.gt.s32 	%p175, %r664, 29;
	mov.u64 	%rd260, %rd259;
	mov.u32 	%r804, %r802;
	mov.u32 	%r805, %r803;
	@%p175 bra 	$L__BB1_34;
	setp.lt.s32 	%p176, %r803, %r685;
	mov.u64 	%rd260, %rd32;
	mov.u32 	%r804, %r690;
	mov.u32 	%r805, %r685;
	@%p176 bra 	$L__BB1_34;
	setp.lt.s32 	%p177, %r685, %r803;
	mov.u64 	%rd260, %rd259;
	mov.u32 	%r804, %r802;
	mov.u32 	%r805, %r803;
	@%p177 bra 	$L__BB1_34;
	setp.lt.s64 	%p178, %rd259, %rd32;
	min.s64 	%rd260, %rd259, %rd32;
	selp.b32 	%r804, %r802, %r690, %p178;
	selp.b32 	%r805, %r803, %r685, %p178;
$L__BB1_34:
	mov.b32 	%r722, 4;
	mov.b32 	%r723, 31;
	mov.b32 	%r724, -1;
	// begin inline asm
	shfl.sync.down.b32 %r705, %r805, %r722, %r723, %r724;
	// end inline asm
	// begin inline asm
	shfl.sync.down.b32 %r710, %r804, %r722, %r723, %r724;
	// end inline asm
	mov.b64 	{%r716, %r721}, %rd260;
	// begin inline asm
	shfl.sync.down.b32 %r715, %r716, %r722, %r723, %r724;
	// end inline asm
	// begin inline asm
	shfl.sync.down.b32 %r720, %r721, %r722, %r723, %r724;
	// end inline asm
	mov.b64 	%rd35, {%r715, %r720};
	setp.gt.s32 	%p179, %r664, 27;
	mov.u64 	%rd261, %rd260;
	mov.u32 	%r806, %r804;
	mov.u32 	%r807, %r805;
	@%p179 bra 	$L__BB1_38;
	setp.lt.s32 	%p180, %r805, %r705;
	mov.u64 	%rd261, %rd35;
	mov.u32 	%r806, %r710;
	mov.u32 	%r807, %r705;
	@%p180 bra 	$L__BB1_38;
	setp.lt.s32 	%p181, %r705, %r805;
	mov.u64 	%rd261, %rd260;
	mov.u32 	%r806, %r804;
	mov.u32 	%r807, %r805;
	@%p181 bra 	$L__BB1_38;
	setp.lt.s64 	%p182, %rd260, %rd35;
	min.s64 	%rd261, %rd260, %rd35;
	selp.b32 	%r806, %r804, %r710, %p182;
	selp.b32 	%r807, %r805, %r705, %p182;
$L__BB1_38:
	mov.b32 	%r742, 8;
	mov.b32 	%r743, 31;
	mov.b32 	%r744, -1;
	// begin inline asm
	shfl.sync.down.b32 %r725, %r807, %r742, %r743, %r744;
	// end inline asm
	// begin inline asm
	shfl.sync.down.b32 %r730, %r806, %r742, %r743, %r744;
	// end inline asm
	mov.b64 	{%r736, %r741}, %rd261;
	// begin inline asm
	shfl.sync.down.b32 %r735, %r736, %r742, %r743, %r744;
	// end inline asm
	// begin inline asm
	shfl.sync.down.b32 %r740, %r741, %r742, %r743, %r744;
	// end inline asm
	mov.b64 	%rd38, {%r735, %r740};
	setp.gt.s32 	%p183, %r664, 23;
	mov.u64 	%rd262, %rd261;
	mov.u32 	%r808, %r806;
	mov.u32 	%r809, %r807;
	@%p183 bra 	$L__BB1_42;
	setp.lt.s32 	%p184, %r807, %r725;
	mov.u64 	%rd262, %rd38;
	mov.u32 	%r808, %r730;
	mov.u32 	%r809, %r725;
	@%p184 bra 	$L__BB1_42;
	setp.lt.s32 	%p185, %r725, %r807;
	mov.u64 	%rd262, %rd261;
	mov.u32 	%r808, %r806;
	mov.u32 	%r809, %r807;
	@%p185 bra 	$L__BB1_42;
	setp.lt.s64 	%p186, %rd261, %rd38;
	min.s64 	%rd262, %rd261, %rd38;
	selp.b32 	%r808, %r806, %r730, %p186;
	selp.b32 	%r809, %r807, %r725, %p186;
$L__BB1_42:
	mov.b32 	%r762, 16;
	mov.b32 	%r763, 31;
	mov.b32 	%r764, -1;
	// begin inline asm
	shfl.sync.down.b32 %r745, %r809, %r762, %r763, %r764;
	// end inline asm
	// begin inline asm
	shfl.sync.down.b32 %r750, %r808, %r762, %r763, %r764;
	// end inline asm
	mov.b64 	{%r756, %r761}, %rd262;
	// begin inline asm
	shfl.sync.down.b32 %r755, %r756, %r762, %r763, %r764;
	// end inline asm
	// begin inline asm
	shfl.sync.down.b32 %r760, %r761, %r762, %r763, %r764;
	// end inline asm
	mov.b64 	%rd41, {%r755, %r760};
	setp.gt.s32 	%p187, %r664, 15;
	mov.u64 	%rd311, %rd262;
	mov.u32 	%r917, %r808;
	mov.u32 	%r918, %r809;
	@%p187 bra 	$L__BB1_46;
	setp.lt.s32 	%p188, %r809, %r745;
	mov.u64 	%rd311, %rd41;
	mov.u32 	%r917, %r750;
	mov.u32 	%r918, %r745;
	@%p188 bra 	$L__BB1_46;
	setp.lt.s32 	%p189, %r745, %r809;
	mov.u64 	%rd311, %rd262;
	mov.u32 	%r917, %r808;
	mov.u32 	%r918, %r809;
	@%p189 bra 	$L__BB1_46;
	setp.lt.s64 	%p190, %rd262, %rd41;
	min.s64 	%rd311, %rd262, %rd41;
	selp.b32 	%r917, %r808, %r750, %p190;
	selp.b32 	%r918, %r809, %r745, %p190;
$L__BB1_46:
	setp.ne.s32 	%p191, %r664, 0;
	@%p191 bra 	$L__BB1_48;
	shr.u32 	%r765, %r5, 1;
	and.b32  	%r766, %r765, 496;
	mov.u32 	%r767, _ZN6thrust24THRUST_300001_SM_1000_NS8cuda_cub4core6detail5shmemE;
	add.s32 	%r768, %r767, %r766;
	st.shared.v2.u32 	[%r768+8], {%r918, %r917};
	st.shared.u64 	[%r768+16], %rd311;
$L__BB1_48:
	bar.sync 	0;
	setp.ne.s32 	%p192, %r5, 0;
	@%p192 bra 	$L__BB1_211;
	ld.shared.v2.u32 	{%r107, %r108}, [_ZN6thrust24THRUST_300001_SM_1000_NS8cuda_cub4core6detail5shmemE+24];
	ld.shared.u64 	%rd44, [_ZN6thrust24THRUST_300001_SM_1000_NS8cuda_cub4core6detail5shmemE+32];
	setp.lt.s32 	%p193, %r918, %r107;
	mov.u64 	%rd264, %rd44;
	mov.u32 	%r812, %r108;
	mov.u32 	%r813, %r107;
	@%p193 bra 	$L__BB1_52;
	setp.lt.s32 	%p194, %r107, %r918;
	mov.u64 	%rd264, %rd311;
	mov.u32 	%r812, %r917;
	mov.u32 	%r813, %r918;
	@%p194 bra 	$L__BB1_52;
	setp.lt.s64 	%p195, %rd311, %rd44;
	min.s64 	%rd264, %rd311, %rd44;
	selp.b32 	%r812, %r917, %r108, %p195;
	selp.b32 	%r813, %r918, %r107, %p195;
$L__BB1_52:
	ld.shared.v2.u32 	{%r113, %r114}, [_ZN6thrust24THRUST_300001_SM_1000_NS8cuda_cub4core6detail5shmemE+40];
	ld.shared.u64 	%rd47, [_ZN6thrust24THRUST_300001_SM_1000_NS8cuda_cub4core6detail5shmemE+48];
	setp.lt.s32 	%p196, %r813, %r113;
	mov.u64 	%rd265, %rd47;
	mov.u32 	%r814, %r114;
	mov.u32 	%r815, %r113;
	@%p196 bra 	$L__BB1_55;
	setp.lt.s32 	%p197, %r113, %r813;
	mov.u64 	%rd265, %rd264;
	mov.u32 	%r814, %r812;
	mov.u32 	%r815, %r813;
	@%p197 bra 	$L__BB1_55;
	setp.lt.s64 	%p198, %rd264, %rd47;
	min.s64 	%rd265, %rd264, %rd47;
	selp.b32 	%r814, %r812, %r114, %p198;
	selp.b32 	%r815, %r813, %r113, %p198;
$L__BB1_55:
	ld.shared.v2.u32 	{%r119, %r120}, [_ZN6thrust24THRUST_300001_SM_1000_NS8cuda_cub4core6detail5shmemE+56];
	ld.shared.u64 	%rd50, [_ZN6thrust24THRUST_300001_SM_1000_NS8cuda_cub4core6detail5shmemE+64];
	setp.lt.s32 	%p199, %r815, %r119;
	mov.u64 	%rd266, %rd50;
	mov.u32 	%r816, %r120;
	mov.u32 	%r817, %r119;
	@%p199 bra 	$L__BB1_58;
	setp.lt.s32 	%p200, %r119, %r815;
	mov.u64 	%rd266, %rd265;
	mov.u32 	%r816, %r814;
	mov.u32 	%r817, %r815;
	@%p200 bra 	$L__BB1_58;
	setp.lt.s64 	%p201, %rd265, %rd50;
	min.s64 	%rd266, %rd265, %rd50;
	selp.b32 	%r816, %r814, %r120, %p201;
	selp.b32 	%r817, %r815, %r119, %p201;
$L__BB1_58:
	ld.shared.v2.u32 	{%r125, %r126}, [_ZN6thrust24THRUST_300001_SM_1000_NS8cuda_cub4core6detail5shmemE+72];
	ld.shared.u64 	%rd53, [_ZN6thrust24THRUST_300001_SM_1000_NS8cuda_cub4core6detail5shmemE+80];
	setp.lt.s32 	%p202, %r817, %r125;
	mov.u64 	%rd267, %rd53;
	mov.u32 	%r818, %r126;
	mov.u32 	%r819, %r125;
	@%p202 bra 	$L__BB1_61;
	setp.lt.s32 	%p203, %r125, %r817;
	mov.u64 	%rd267, %rd266;
	mov.u32 	%r818, %r816;
	mov.u32 	%r819, %r817;
	@%p203 bra 	$L__BB1_61;
	setp.lt.s64 	%p204, %rd266, %rd53;
	min.s64 	%rd267, %rd266, %rd53;
	selp.b32 	%r818, %r816, %r126, %p204;
	selp.b32 	%r819, %r817, %r125, %p204;
$L__BB1_61:
	ld.shared.v2.u32 	{%r131, %r132}, [_ZN6thrust24THRUST_300001_SM_1000_NS8cuda_cub4core6detail5shmemE+88];
	ld.shared.u64 	%rd56, [_ZN6thrust24THRUST_300001_SM_1000_NS8cuda_cub4core6detail5shmemE+96];
	setp.lt.s32 	%p205, %r819, %r131;
	mov.u64 	%rd268, %rd56;
	mov.u32 	%r820, %r132;
	mov.u32 	%r821, %r131;
	@%p205 bra 	$L__BB1_64;
	setp.lt.s32 	%p206, %r131, %r819;
	mov.u64 	%rd268, %rd267;
	mov.u32 	%r820, %r818;
	mov.u32 	%r821, %r819;
	@%p206 bra 	$L__BB1_64;
	setp.lt.s64 	%p207, %rd267, %rd56;
	min.s64 	%rd268, %rd267, %rd56;
	selp.b32 	%r820, %r818, %r132, %p207;
	selp.b32 	%r821, %r819, %r131, %p207;
$L__BB1_64:
	ld.shared.v2.u32 	{%r137, %r138}, [_ZN6thrust24THRUST_300001_SM_1000_NS8cuda_cub4core6detail5shmemE+104];
	ld.shared.u64 	%rd59, [_ZN6thrust24THRUST_300001_SM_1000_NS8cuda_cub4core6detail5shmemE+112];
	setp.lt.s32 	%p208, %r821, %r137;
	mov.u64 	%rd269, %rd59;
	mov.u32 	%r822, %r138;
	mov.u32 	%r823, %r137;
	@%p208 bra 	$L__BB1_67;
	setp.lt.s32 	%p209, %r137, %r821;
	mov.u64 	%rd269, %rd268;
	mov.u32 	%r822, %r820;
	mov.u32 	%r823, %r821;
	@%p209 bra 	$L__BB1_67;
	setp.lt.s64 	%p210, %rd268, %rd59;
	min.s64 	%rd269, %rd268, %rd59;
	selp.b32 	%r822, %r820, %r138, %p210;
	selp.b32 	%r823, %r821, %r137, %p210;
$L__BB1_67:
	ld.shared.v2.u32 	{%r143, %r144}, [_ZN6thrust24THRUST_300001_SM_1000_NS8cuda_cub4core6detail5shmemE+120];
	ld.shared.u64 	%rd62, [_ZN6thrust24THRUST_300001_SM_1000_NS8cuda_cub4core6detail5shmemE+128];
	setp.lt.s32 	%p211, %r823, %r143;
	mov.u64 	%rd311, %rd62;
	mov.u32 	%r917, %r144;
	mov.u32 	%r918, %r143;
	@%p211 bra 	$L__BB1_211;
	setp.lt.s32 	%p212, %r143, %r823;
	mov.u64 	%rd311, %rd269;
	mov.u32 	%r917, %r822;
	mov.u32 	%r918, %r823;
	@%p212 bra 	$L__BB1_211;
	setp.lt.s64 	%p213, %rd269, %rd62;
	min.s64 	%rd311, %rd269, %rd62;
	selp.b32 	%r917, %r822, %r144, %p213;
	selp.b32 	%r918, %r823, %r143, %p213;
	bra.uni 	$L__BB1_211;
$L__BB1_70:
	// begin inline asm
	mov.u32 %r551, %laneid;
	// end inline asm
	and.b32  	%r572, %r5, 992;
	add.s32 	%r573, %r572, 32;
	setp.gt.s32 	%p120, %r573, %r4;
	not.b32 	%r574, %r572;
	add.s32 	%r575, %r4, %r574;
	selp.b32 	%r570, %r575, 31, %p120;
	mov.b32 	%r569, 1;
	mov.b32 	%r571, -1;
	// begin inline asm
	shfl.sync.down.b32 %r552, %r799, %r569, %r570, %r571;
	// end inline asm
	// begin inline asm
	shfl.sync.down.b32 %r557, %r798, %r569, %r570, %r571;
	// end inline asm
	mov.b64 	{%r563, %r568}, %rd257;
	// begin inline asm
	shfl.sync.down.b32 %r562, %r563, %r569, %r570, %r571;
	// end inline asm
	// begin inline asm
	shfl.sync.down.b32 %r567, %r568, %r569, %r570, %r571;
	// end inline asm
	mov.b64 	%rd64, {%r562, %r567};
	setp.ge.s32 	%p121, %r551, %r570;
	mov.u64 	%rd270, %rd257;
	mov.u32 	%r824, %r798;
	mov.u32 	%r825, %r799;
	@%p121 bra 	$L__BB1_74;
	setp.lt.s32 	%p122, %r799, %r552;
	mov.u64 	%rd270, %rd64;
	mov.u32 	%r824, %r557;
	mov.u32 	%r825, %r552;
	@%p122 bra 	$L__BB1_74;
	setp.lt.s32 	%p123, %r552, %r799;
	mov.u64 	%rd270, %rd257;
	mov.u32 	%r824, %r798;
	mov.u32 	%r825, %r799;
	@%p123 bra 	$L__BB1_74;
	setp.lt.s64 	%p124, %rd257, %rd64;
	min.s64 	%rd270, %rd257, %rd64;
	selp.b32 	%r824, %r798, %r557, %p124;
	selp.b32 	%r825, %r799, %r552, %p124;
$L__BB1_74:
	mov.b32 	%r593, 2;
	mov.b32 	%r595, -1;
	// begin inline asm
	shfl.sync.down.b32 %r576, %r825, %r593, %r570, %r595;
	// end inline asm
	// begin inline asm
	shfl.sync.down.b32 %r581, %r824, %r593, %r570, %r595;
	// end inline asm
	mov.b64 	{%r587, %r592}, %rd270;
	// begin inline asm
	shfl.sync.down.b32 %r586, %r587, %r593, %r570, %r595;
	// end inline asm
	// begin inline asm
	shfl.sync.down.b32 %r591, %r592, %r593, %r570, %r595;
	// end inline asm
	mov.b64 	%rd67, {%r586, %r591};
	add.s32 	%r596, %r551, 2;
	setp.gt.s32 	%p125, %r596, %r570;
	mov.u64 	%rd271, %rd270;
	mov.u32 	%r826, %r824;
	mov.u32 	%r827, %r825;
	@%p125 bra 	$L__BB1_78;
	setp.lt.s32 	%p126, %r825, %r576;
	mov.u64 	%rd271, %rd67;
	mov.u32 	%r826, %r581;
	mov.u32 	%r827, %r576;
	@%p126 bra 	$L__BB1_78;
	setp.lt.s32 	%p127, %r576, %r825;
	mov.u64 	%rd271, %rd270;
	mov.u32 	%r826, %r824;
	mov.u32 	%r827, %r825;
	@%p127 bra 	$L__BB1_78;
	setp.lt.s64 	%p128, %rd270, %rd67;
	min.s64 	%rd271, %rd270, %rd67;
	selp.b32 	%r826, %r824, %r581, %p128;
	selp.b32 	%r827, %r825, %r576, %p128;
$L__BB1_78:
	mov.b32 	%r614, 4;
	mov.b32 	%r616, -1;
	// begin inline asm
	shfl.sync.down.b32 %r597, %r827, %r614, %r570, %r616;
	// end inline asm
	// begin inline asm
	shfl.sync.down.b32 %r602, %r826, %r614, %r570, %r616;
	// end inline asm
	mov.b64 	{%r608, %r613}, %rd271;
	// begin inline asm
	shfl.sync.down.b32 %r607, %r608, %r614, %r570, %r616;
	// end inline asm
	// begin inline asm
	shfl.sync.down.b32 %r612, %r613, %r614, %r570, %r616;
	// end inline asm
	mov.b64 	%rd70, {%r607, %r612};
	add.s32 	%r617, %r551, 4;
	setp.gt.s32 	%p129, %r617, %r570;
	mov.u64 	%rd272, %rd271;
	mov.u32 	%r828, %r826;
	mov.u32 	%r829, %r827;
	@%p129 bra 	$L__BB1_82;
	setp.lt.s32 	%p130, %r827, %r597;
	mov.u64 	%rd272, %rd70;
	mov.u32 	%r828, %r602;
	mov.u32 	%r829, %r597;
	@%p130 bra 	$L__BB1_82;
	setp.lt.s32 	%p131, %r597, %r827;
	mov.u64 	%rd272, %rd271;
	mov.u32 	%r828, %r826;
	mov.u32 	%r829, %r827;
	@%p131 bra 	$L__BB1_82;
	setp.lt.s64 	%p132, %rd271, %rd70;
	min.s64 	%rd272, %rd271, %rd70;
	selp.b32 	%r828, %r826, %r602, %p132;
	selp.b32 	%r829, %r827, %r597, %p132;
$L__BB1_82:
	mov.b32 	%r635, 8;
	mov.b32 	%r637, -1;
	// begin inline asm
	shfl.sync.down.b32 %r618, %r829, %r635, %r570, %r637;
	// end inline asm
	// begin inline asm
	shfl.sync.down.b32 %r623, %r828, %r635, %r570, %r637;
	// end inline asm
	mov.b64 	{%r629, %r634}, %rd272;
	// begin inline asm
	shfl.sync.down.b32 %r628, %r629, %r635, %r570, %r637;
	// end inline asm
	// begin inline asm
	shfl.sync.down.b32 %r633, %r634, %r635, %r570, %r637;
	// end inline asm
	mov.b64 	%rd73, {%r628, %r633};
	add.s32 	%r638, %r551, 8;
	setp.gt.s32 	%p133, %r638, %r570;
	mov.u64 	%rd273, %rd272;
	mov.u32 	%r830, %r828;
	mov.u32 	%r831, %r829;
	@%p133 bra 	$L__BB1_86;
	setp.lt.s32 	%p134, %r829, %r618;
	mov.u64 	%rd273, %rd73;
	mov.u32 	%r830, %r623;
	mov.u32 	%r831, %r618;
	@%p134 bra 	$L__BB1_86;
	setp.lt.s32 	%p135, %r618, %r829;
	mov.u64 	%rd273, %rd272;
	mov.u32 	%r830, %r828;
	mov.u32 	%r831, %r829;
	@%p135 bra 	$L__BB1_86;
	setp.lt.s64 	%p136, %rd272, %rd73;
	min.s64 	%rd273, %rd272, %rd73;
	selp.b32 	%r830, %r828, %r623, %p136;
	selp.b32 	%r831, %r829, %r618, %p136;
$L__BB1_86:
	mov.b32 	%r656, 16;
	mov.b32 	%r658, -1;
	// begin inline asm
	shfl.sync.down.b32 %r639, %r831, %r656, %r570, %r658;
	// end inline asm
	// begin inline asm
	shfl.sync.down.b32 %r644, %r830, %r656, %r570, %r658;
	// end inline asm
	mov.b64 	{%r650, %r655}, %rd273;
	// begin inline asm
	shfl.sync.down.b32 %r649, %r650, %r656, %r570, %r658;
	// end inline asm
	// begin inline asm
	shfl.sync.down.b32 %r654, %r655, %r656, %r570, %r658;
	// end inline asm
	mov.b64 	%rd76, {%r649, %r654};
	add.s32 	%r659, %r551, 16;
	setp.gt.s32 	%p137, %r659, %r570;
	mov.u64 	%rd311, %rd273;
	mov.u32 	%r917, %r830;
	mov.u32 	%r918, %r831;
	@%p137 bra 	$L__BB1_90;
	setp.lt.s32 	%p138, %r831, %r639;
	mov.u64 	%rd311, %rd76;
	mov.u32 	%r917, %r644;
	mov.u32 	%r918, %r639;
	@%p138 bra 	$L__BB1_90;
	setp.lt.s32 	%p139, %r639, %r831;
	mov.u64 	%rd311, %rd273;
	mov.u32 	%r917, %r830;
	mov.u32 	%r918, %r831;
	@%p139 bra 	$L__BB1_90;
	setp.lt.s64 	%p140, %rd273, %rd76;
	min.s64 	%rd311, %rd273, %rd76;
	selp.b32 	%r917, %r830, %r644, %p140;
	selp.b32 	%r918, %r831, %r639, %p140;
$L__BB1_90:
	setp.ne.s32 	%p141, %r551, 0;
	@%p141 bra 	$L__BB1_92;
	shr.u32 	%r660, %r5, 1;
	and.b32  	%r661, %r660, 496;
	mov.u32 	%r662, _ZN6thrust24THRUST_300001_SM_1000_NS8cuda_cub4core6detail5shmemE;
	add.s32 	%r663, %r662, %r661;
	st.shared.v2.u32 	[%r663+8], {%r918, %r917};
	st.shared.u64 	[%r663+16], %rd311;
$L__BB1_92:
	bar.sync 	0;
	setp.ne.s32 	%p142, %r5, 0;
	@%p142 bra 	$L__BB1_211;
	setp.lt.s32 	%p143, %r4, 33;
	mov.u32 	%r834, %r918;
	mov.u32 	%r835, %r917;
	mov.u64 	%rd275, %rd311;
	@%p143 bra 	$L__BB1_97;
	ld.shared.v2.u32 	{%r179, %r180}, [_ZN6thrust24THRUST_300001_SM_1000_NS8cuda_cub4core6detail5shmemE+24];
	ld.shared.u64 	%rd79, [_ZN6thrust24THRUST_300001_SM_1000_NS8cuda_cub4core6detail5shmemE+32];
	setp.lt.s32 	%p144, %r918, %r179;
	mov.u32 	%r834, %r179;
	mov.u32 	%r835, %r180;
	mov.u64 	%rd275, %rd79;
	@%p144 bra 	$L__BB1_97;
	setp.lt.s32 	%p145, %r179, %r918;
	mov.u32 	%r834, %r918;
	mov.u32 	%r835, %r917;
	mov.u64 	%rd275, %rd311;
	@%p145 bra 	$L__BB1_97;
	setp.lt.s64 	%p146, %rd311, %rd79;
	min.s64 	%rd275, %rd311, %rd79;
	selp.b32 	%r835, %r917, %r180, %p146;
	selp.b32 	%r834, %r918, %r179, %p146;
$L__BB1_97:
	setp.lt.s32 	%p147, %r4, 65;
	mov.u32 	%r836, %r834;
	mov.u32 	%r837, %r835;
	mov.u64 	%rd276, %rd275;
	@%p147 bra 	$L__BB1_101;
	ld.shared.v2.u32 	{%r185, %r186}, [_ZN6thrust24THRUST_300001_SM_1000_NS8cuda_cub4core6detail5shmemE+40];
	ld.shared.u64 	%rd82, [_ZN6thrust24THRUST_300001_SM_1000_NS8cuda_cub4core6detail5shmemE+48];
	setp.lt.s32 	%p148, %r834, %r185;
	mov.u32 	%r836, %r185;
	mov.u32 	%r837, %r186;
	mov.u64 	%rd276, %rd82;
	@%p148 bra 	$L__BB1_101;
	setp.lt.s32 	%p149, %r185, %r834;
	mov.u32 	%r836, %r834;
	mov.u32 	%r837, %r835;
	mov.u64 	%rd276, %rd275;
	@%p149 bra 	$L__BB1_101;
	setp.lt.s64 	%p150, %rd275, %rd82;
	min.s64 	%rd276, %rd275, %rd82;
	selp.b32 	%r837, %r835, %r186, %p150;
	selp.b32 	%r836, %r834, %r185, %p150;
$L__BB1_101:
	setp.lt.s32 	%p151, %r4, 97;
	mov.u32 	%r838, %r836;
	mov.u32 	%r839, %r837;
	mov.u64 	%rd277, %rd276;
	@%p151 bra 	$L__BB1_105;
	ld.shared.v2.u32 	{%r191, %r192}, [_ZN6thrust24THRUST_300001_SM_1000_NS8cuda_cub4core6detail5shmemE+56];
	ld.shared.u64 	%rd85, [_ZN6thrust24THRUST_300001_SM_1000_NS8cuda_cub4core6detail5shmemE+64];
	setp.lt.s32 	%p152, %r836, %r191;
	mov.u32 	%r838, %r191;
	mov.u32 	%r839, %r192;
	mov.u64 	%rd277, %rd85;
	@%p152 bra 	$L__BB1_105;
	setp.lt.s32 	%p153, %r191, %r836;
	mov.u32 	%r838, %r836;
	mov.u32 	%r839, %r837;
	mov.u64 	%rd277, %rd276;
	@%p153 bra 	$L__BB1_105;
	setp.lt.s64 	%p154, %rd276, %rd85;
	min.s64 	%rd277, %rd276, %rd85;
	selp.b32 	%r839, %r837, %r192, %p154;
	selp.b32 	%r838, %r836, %r191, %p154;
$L__BB1_105:
	setp.lt.s32 	%p155, %r4, 129;
	mov.u32 	%r840, %r838;
	mov.u32 	%r841, %r839;
	mov.u64 	%rd278, %rd277;
	@%p155 bra 	$L__BB1_109;
	ld.shared.v2.u32 	{%r197, %r198}, [_ZN6thrust24THRUST_300001_SM_1000_NS8cuda_cub4core6detail5shmemE+72];
	ld.shared.u64 	%rd88, [_ZN6thrust24THRUST_300001_SM_1000_NS8cuda_cub4core6detail5shmemE+80];
	setp.lt.s32 	%p156, %r838, %r197;
	mov.u32 	%r840, %r197;
	mov.u32 	%r841, %r198;
	mov.u64 	%rd278, %rd88;
	@%p156 bra 	$L__BB1_109;
	setp.lt.s32 	%p157, %r197, %r838;
	mov.u32 	%r840, %r838;
	mov.u32 	%r841, %r839;
	mov.u64 	%rd278, %rd277;
	@%p157 bra 	$L__BB1_109;
	setp.lt.s64 	%p158, %rd277, %rd88;
	min.s64 	%rd278, %rd277, %rd88;
	selp.b32 	%r841, %r839, %r198, %p158;
	selp.b32 	%r840, %r838, %r197, %p158;
$L__BB1_109:
	setp.lt.s32 	%p159, %r4, 161;
	mov.u32 	%r842, %r840;
	mov.u32 	%r843, %r841;
	mov.u64 	%rd279, %rd278;
	@%p159 bra 	$L__BB1_113;
	ld.shared.v2.u32 	{%r203, %r204}, [_ZN6thrust24THRUST_300001_SM_1000_NS8cuda_cub4core6detail5shmemE+88];
	ld.shared.u64 	%rd91, [_ZN6thrust24THRUST_300001_SM_1000_NS8cuda_cub4core6detail5shmemE+96];
	setp.lt.s32 	%p160, %r840, %r203;
	mov.u32 	%r842, %r203;
	mov.u32 	%r843, %r204;
	mov.u64 	%rd279, %rd91;
	@%p160 bra 	$L__BB1_113;
	setp.lt.s32 	%p161, %r203, %r840;
	mov.u32 	%r842, %r840;
	mov.u32 	%r843, %r841;
	mov.u64 	%rd279, %rd278;
	@%p161 bra 	$L__BB1_113;
	setp.lt.s64 	%p162, %rd278, %rd91;
	min.s64 	%rd279, %rd278, %rd91;
	selp.b32 	%r843, %r841, %r204, %p162;
	selp.b32 	%r842, %r840, %r203, %p162;
$L__BB1_113:
	setp.lt.s32 	%p163, %r4, 193;
	mov.u32 	%r844, %r842;
	mov.u32 	%r845, %r843;
	mov.u64 	%rd280, %rd279;
	@%p163 bra 	$L__BB1_117;
	ld.shared.v2.u32 	{%r209, %r210}, [_ZN6thrust24THRUST_300001_SM_1000_NS8cuda_cub4core6detail5shmemE+104];
	ld.shared.u64 	%rd94, [_ZN6thrust24THRUST_300001_SM_1000_NS8cuda_cub4core6detail5shmemE+112];
	setp.lt.s32 	%p164, %r842, %r209;
	mov.u32 	%r844, %r209;
	mov.u32 	%r845, %r210;
	mov.u64 	%rd280, %rd94;
	@%p164 bra 	$L__BB1_117;
	setp.lt.s32 	%p165, %r209, %r842;
	mov.u32 	%r844, %r842;
	mov.u32 	%r845, %r843;
	mov.u64 	%rd280, %rd279;
	@%p165 bra 	$L__BB1_117;
	setp.lt.s64 	%p166, %rd279, %rd94;
	min.s64 	%rd280, %rd279, %rd94;
	selp.b32 	%r845, %r843, %r210, %p166;
	selp.b32 	%r844, %r842, %r209, %p166;
$L__BB1_117:
	setp.lt.s32 	%p167, %r4, 225;
	mov.u64 	%rd311, %rd280;
	mov.u32 	%r917, %r845;
	mov.u32 	%r918, %r844;
	@%p167 bra 	$L__BB1_211;
	ld.shared.v2.u32 	{%r215, %r216}, [_ZN6thrust24THRUST_300001_SM_1000_NS8cuda_cub4core6detail5shmemE+120];
	ld.shared.u64 	%rd97, [_ZN6thrust24THRUST_300001_SM_1000_NS8cuda_cub4core6detail5shmemE+128];
	setp.lt.s32 	%p168, %r844, %r215;
	mov.u64 	%rd311, %rd97;
	mov.u32 	%r917, %r216;
	mov.u32 	%r918, %r215;
	@%p168 bra 	$L__BB1_211;
	setp.lt.s32 	%p169, %r215, %r844;
	mov.u64 	%rd311, %rd280;
	mov.u32 	%r917, %r845;
	mov.u32 	%r918, %r844;
	@%p169 bra 	$L__BB1_211;
	setp.lt.s64 	%p170, %rd280, %rd97;
	min.s64 	%rd311, %rd280, %rd97;
	selp.b32 	%r917, %r845, %r216, %p170;
	selp.b32 	%r918, %r844, %r215, %p170;
	bra.uni 	$L__BB1_211;
$L__BB1_121:
	mov.u32 	%r219, %tid.x;
	cvt.s64.s32 	%rd191, %r2;
	add.s64 	%rd99, %rd188, %rd191;
	cvt.u64.u32 	%rd281, %r219;
	add.s64 	%rd192, %rd281, %rd191;
	shl.b64 	%rd193, %rd192, 3;
	add.s64 	%rd101, %rd2, %rd193;
	ld.global.u32 	%r220, [%rd101];
	ld.global.u32 	%r846, [%rd101+2048];
	ld.global.u32 	%r222, [%rd101+4096];
	ld.global.u32 	%r223, [%rd101+4100];
	ld.global.u32 	%r224, [%rd101+6144];
	ld.global.u32 	%r225, [%rd101+6148];
	or.b32  	%r417, %r219, 1024;
	cvt.u64.u32 	%rd102, %r417;
	ld.global.u32 	%r894, [%rd101+8192];
	ld.global.u32 	%r893, [%rd101+8196];
	setp.ge.s32 	%p2, %r220, %r846;
	@%p2 bra 	$L__BB1_123;
	add.s32 	%r418, %r219, 256;
	cvt.u64.u32 	%rd281, %r418;
	ld.global.u32 	%r847, [%rd101+2052];
	bra.uni 	$L__BB1_124;
$L__BB1_123:
	ld.global.u32 	%r847, [%rd101+4];
	mov.u32 	%r846, %r220;
$L__BB1_124:
	add.s64 	%rd299, %rd99, %rd102;
	setp.lt.s32 	%p3, %r846, %r222;
	max.s32 	%r419, %r846, %r222;
	selp.b32 	%r420, %r223, %r847, %p3;
	add.s32 	%r421, %r219, 512;
	cvt.u64.u32 	%rd194, %r421;
	selp.b64 	%rd195, %rd194, %rd281, %p3;
	setp.lt.s32 	%p4, %r419, %r224;
	max.s32 	%r232, %r419, %r224;
	selp.b32 	%r233, %r225, %r420, %p4;
	add.s32 	%r422, %r219, 768;
	cvt.u64.u32 	%rd196, %r422;
	selp.b64 	%rd106, %rd196, %rd195, %p4;
	setp.lt.s32 	%p5, %r232, %r894;
	@%p5 bra 	$L__BB1_126;
	setp.lt.s32 	%p6, %r894, %r232;
	setp.lt.u64 	%p7, %rd106, %rd102;
	or.pred  	%p8, %p6, %p7;
	selp.b32 	%r894, %r232, %r894, %p8;
	selp.b32 	%r893, %r233, %r893, %p8;
	add.s64 	%rd199, %rd99, %rd106;
	selp.b64 	%rd299, %rd199, %rd299, %p8;
$L__BB1_126:
	setp.le.s32 	%p9, %r414, %r3;
	@%p9 bra 	$L__BB1_167;
	setp.ne.s32 	%p10, %r219, 0;
	@%p10 bra 	$L__BB1_129;
	atom.global.add.u32 	%r423, [%rd1+4], 1280;
	add.s32 	%r424, %r423, %r3;
	st.shared.u32 	[_ZN6thrust24THRUST_300001_SM_1000_NS8cuda_cub4core6detail5shmemE+152], %r424;
$L__BB1_129:
	bar.sync 	0;
	ld.shared.u32 	%r865, [_ZN6thrust24THRUST_300001_SM_1000_NS8cuda_cub4core6detail5shmemE+152];
	add.s32 	%r425, %r865, 1280;
	setp.gt.s32 	%p11, %r425, %r414;
	@%p11 bra 	$L__BB1_144;
	cvt.u64.u32 	%rd110, %r219;
	mov.u32 	%r851, %r894;
	mov.u32 	%r852, %r893;
$L__BB1_131:
	cvt.s64.s32 	%rd200, %r865;
	add.s64 	%rd201, %rd110, %rd200;
	cvta.to.global.u64 	%rd202, %rd187;
	shl.b64 	%rd203, %rd201, 3;
	add.s64 	%rd204, %rd202, %rd203;
	add.s64 	%rd111, %rd201, %rd188;
	ld.global.u32 	%r853, [%rd204];
	ld.global.u32 	%r854, [%rd204+4];
	ld.global.u32 	%r855, [%rd204+2048];
	ld.global.u32 	%r856, [%rd204+2052];
	ld.global.u32 	%r857, [%rd204+4096];
	ld.global.u32 	%r858, [%rd204+4100];
	ld.global.u32 	%r859, [%rd204+6144];
	ld.global.u32 	%r860, [%rd204+6148];
	ld.global.u32 	%r894, [%rd204+8192];
	ld.global.u32 	%r893, [%rd204+8196];
	setp.lt.s32 	%p12, %r851, %r853;
	mov.u64 	%rd284, %rd111;
	@%p12 bra 	$L__BB1_133;
	setp.lt.s32 	%p13, %r853, %r851;
	setp.lt.s64 	%p14, %rd299, %rd111;
	or.pred  	%p15, %p13, %p14;
	selp.b32 	%r853, %r851, %r853, %p15;
	selp.b32 	%r854, %r852, %r854, %p15;
	selp.b64 	%rd284, %rd299, %rd111, %p15;
$L__BB1_133:
	add.s64 	%rd285, %rd111, 256;
	setp.lt.s32 	%p16, %r853, %r855;
	@%p16 bra 	$L__BB1_135;
	setp.lt.s32 	%p17, %r855, %r853;
	add.s64 	%rd211, %rd201, %rd188;
	add.s64 	%rd212, %rd211, 256;
	setp.lt.s64 	%p18, %rd284, %rd212;
	or.pred  	%p19, %p17, %p18;
	selp.b32 	%r855, %r853, %r855, %p19;
	selp.b32 	%r856, %r854, %r856, %p19;
	selp.b64 	%rd285, %rd284, %rd212, %p19;
$L__BB1_135:
	cvt.s64.s32 	%rd213, %r865;
	add.s64 	%rd214, %rd110, %rd213;
	add.s64 	%rd215, %rd214, %rd188;
	add.s64 	%rd286, %rd215, 512;
	setp.lt.s32 	%p20, %r855, %r857;
	@%p20 bra 	$L__BB1_137;
	setp.lt.s32 	%p21, %r857, %r855;
	setp.lt.s64 	%p22, %rd285, %rd286;
	or.pred  	%p23, %p21, %p22;
	selp.b32 	%r857, %r855, %r857, %p23;
	selp.b32 	%r858, %r856, %r858, %p23;
	selp.b64 	%rd286, %rd285, %rd286, %p23;
$L__BB1_137:
	add.s64 	%rd287, %rd215, 768;
	setp.lt.s32 	%p24, %r857, %r859;
	@%p24 bra 	$L__BB1_139;
	setp.lt.s32 	%p25, %r859, %r857;
	setp.lt.s64 	%p26, %rd286, %rd287;
	or.pred  	%p27, %p25, %p26;
	selp.b32 	%r859, %r857, %r859, %p27;
	selp.b32 	%r860, %r858, %r860, %p27;
	selp.b64 	%rd287, %rd286, %rd287, %p27;
$L__BB1_139:
	add.s64 	%rd299, %rd215, 1024;
	setp.lt.s32 	%p28, %r859, %r894;
	@%p28 bra 	$L__BB1_141;
	setp.lt.s32 	%p29, %r894, %r859;
	setp.lt.s64 	%p30, %rd287, %rd299;
	or.pred  	%p31, %p29, %p30;
	selp.b32 	%r894, %r859, %r894, %p31;
	selp.b32 	%r893, %r860, %r893, %p31;
	selp.b64 	%rd299, %rd287, %rd299, %p31;
$L__BB1_141:
	setp.ne.s32 	%p32, %r219, 0;
	bar.sync 	0;
	@%p32 bra 	$L__BB1_143;
	atom.global.add.u32 	%r426, [%rd1+4], 1280;
	mov.u32 	%r427, %nctaid.x;
	mad.lo.s32 	%r428, %r427, 1280, %r426;
	st.shared.u32 	[_ZN6thrust24THRUST_300001_SM_1000_NS8cuda_cub4core6detail5shmemE+152], %r428;
$L__BB1_143:
	bar.sync 	0;
	ld.shared.u32 	%r865, [_ZN6thrust24THRUST_300001_SM_1000_NS8cuda_cub4core6detail5shmemE+152];
	add.s32 	%r429, %r865, 1280;
	setp.le.s32 	%p33, %r429, %r414;
	mov.u32 	%r851, %r894;
	mov.u32 	%r852, %r893;
	@%p33 bra 	$L__BB1_131;
$L__BB1_144:
	setp.le.s32 	%p34, %r414, %r865;
	@%p34 bra 	$L__BB1_167;
	sub.s32 	%r276, %r414, %r865;
	setp.ge.s32 	%p35, %r219, %r276;
	@%p35 bra 	$L__BB1_167;
	cvta.to.global.u64 	%rd127, %rd187;
	not.b32 	%r431, %r219;
	add.s32 	%r432, %r414, %r431;
	sub.s32 	%r277, %r432, %r865;
	and.b32  	%r433, %r277, 768;
	setp.eq.s32 	%p36, %r433, 768;
	mov.u32 	%r873, %r219;
	@%p36 bra 	$L__BB1_152;
	add.s32 	%r867, %r219, %r865;
	add.s64 	%rd128, %rd127, 4;
	shr.u32 	%r434, %r277, 8;
	add.s32 	%r435, %r434, 1;
	and.b32  	%r436, %r435, 3;
	neg.s32 	%r866, %r436;
	mov.u32 	%r873, %r219;
$L__BB1_148:
	.pragma "nounroll";
	mov.u64 	%rd129, %rd299;
	mov.u32 	%r284, %r893;
	mov.u32 	%r283, %r894;
	cvt.s64.s32 	%rd223, %r867;
	add.s64 	%rd130, %rd188, %rd223;
	mul.wide.s32 	%rd224, %r867, 8;
	add.s64 	%rd225, %rd128, %rd224;
	ld.global.u32 	%r285, [%rd225+-4];
	ld.global.u32 	%r286, [%rd225];
	setp.lt.s32 	%p37, %r283, %r285;
	mov.u32 	%r894, %r285;
	mov.u32 	%r893, %r286;
	mov.u64 	%rd299, %rd130;
	@%p37 bra 	$L__BB1_151;
	setp.lt.s32 	%p38, %r285, %r283;
	mov.u32 	%r894, %r283;
	mov.u32 	%r893, %r284;
	mov.u64 	%rd299, %rd129;
	@%p38 bra 	$L__BB1_151;
	setp.lt.s64 	%p39, %rd129, %rd130;
	selp.b32 	%r894, %r283, %r285, %p39;
	selp.b32 	%r893, %r284, %r286, %p39;
	min.s64 	%rd299, %rd129, %rd130;
$L__BB1_151:
	add.s32 	%r873, %r873, 256;
	add.s32 	%r867, %r867, 256;
	add.s32 	%r866, %r866, 1;
	setp.ne.s32 	%p40, %r866, 0;
	@%p40 bra 	$L__BB1_148;
$L__BB1_152:
	setp.lt.u32 	%p41, %r277, 768;
	@%p41 bra 	$L__BB1_167;
	add.s32 	%r878, %r873, %r865;
	add.s32 	%r881, %r878, 256;
	add.s32 	%r880, %r878, 512;
	add.s32 	%r879, %r878, 768;
	add.s64 	%rd135, %rd127, 4096;
$L__BB1_154:
	cvt.s64.s32 	%rd226, %r881;
	add.s64 	%rd137, %rd188, %rd226;
	cvt.s64.s32 	%rd227, %r880;
	add.s64 	%rd138, %rd188, %rd227;
	cvt.s64.s32 	%rd228, %r879;
	add.s64 	%rd139, %rd188, %rd228;
	cvt.s64.s32 	%rd229, %r878;
	add.s64 	%rd140, %rd188, %rd229;
	mul.wide.s32 	%rd230, %r878, 8;
	add.s64 	%rd141, %rd135, %rd230;
	ld.global.u32 	%r310, [%rd141+-4096];
	ld.global.u32 	%r311, [%rd141+-4092];
	setp.lt.s32 	%p42, %r894, %r310;
	mov.u32 	%r885, %r310;
	mov.u32 	%r886, %r311;
	mov.u64 	%rd295, %rd140;
	@%p42 bra 	$L__BB1_157;
	setp.lt.s32 	%p43, %r310, %r894;
	mov.u32 	%r885, %r894;
	mov.u32 	%r886, %r893;
	mov.u64 	%rd295, %rd299;
	@%p43 bra 	$L__BB1_157;
	setp.lt.s64 	%p44, %rd299, %rd140;
	selp.b32 	%r885, %r894, %r310, %p44;
	selp.b32 	%r886, %r893, %r311, %p44;
	min.s64 	%rd295, %rd299, %rd140;
$L__BB1_157:
	ld.global.u32 	%r316, [%rd141+-2048];
	ld.global.u32 	%r317, [%rd141+-2044];
	setp.lt.s32 	%p45, %r885, %r316;
	mov.u32 	%r887, %r316;
	mov.u32 	%r888, %r317;
	mov.u64 	%rd296, %rd137;
	@%p45 bra 	$L__BB1_160;
	setp.lt.s32 	%p46, %r316, %r885;
	mov.u32 	%r887, %r885;
	mov.u32 	%r888, %r886;
	mov.u64 	%rd296, %rd295;
	@%p46 bra 	$L__BB1_160;
	setp.lt.s64 	%p47, %rd295, %rd137;
	selp.b32 	%r887, %r885, %r316, %p47;
	selp.b32 	%r888, %r886, %r317, %p47;
	min.s64 	%rd296, %rd295, %rd137;
$L__BB1_160:
	ld.global.u32 	%r322, [%rd141];
	ld.global.u32 	%r323, [%rd141+4];
	setp.lt.s32 	%p48, %r887, %r322;
	mov.u32 	%r889, %r322;
	mov.u32 	%r890, %r323;
	mov.u64 	%rd297, %rd138;
	@%p48 bra 	$L__BB1_163;
	setp.lt.s32 	%p49, %r322, %r887;
	mov.u32 	%r889, %r887;
	mov.u32 	%r890, %r888;
	mov.u64 	%rd297, %rd296;
	@%p49 bra 	$L__BB1_163;
	setp.lt.s64 	%p50, %rd296, %rd138;
	selp.b32 	%r889, %r887, %r322, %p50;
	selp.b32 	%r890, %r888, %r323, %p50;
	min.s64 	%rd297, %rd296, %rd138;
$L__BB1_163:
	ld.global.u32 	%r328, [%rd141+2048];
	ld.global.u32 	%r329, [%rd141+2052];
	setp.lt.s32 	%p51, %r889, %r328;
	mov.u32 	%r894, %r328;
	mov.u32 	%r893, %r329;
	mov.u64 	%rd299, %rd139;
	@%p51 bra 	$L__BB1_166;
	setp.lt.s32 	%p52, %r328, %r889;
	mov.u32 	%r894, %r889;
	mov.u32 	%r893, %r890;
	mov.u64 	%rd299, %rd297;
	@%p52 bra 	$L__BB1_166;
	setp.lt.s64 	%p53, %rd297, %rd139;
	selp.b32 	%r894, %r889, %r328, %p53;
	selp.b32 	%r893, %r890, %r329, %p53;
	min.s64 	%rd299, %rd297, %rd139;
$L__BB1_166:
	add.s32 	%r873, %r873, 1024;
	add.s32 	%r881, %r881, 1024;
	add.s32 	%r880, %r880, 1024;
	add.s32 	%r879, %r879, 1024;
	add.s32 	%r878, %r878, 1024;
	setp.lt.s32 	%p54, %r873, %r276;
	@%p54 bra 	$L__BB1_154;
$L__BB1_167:
	// begin inline asm
	mov.u32 %r437, %laneid;
	// end inline asm
	mov.b32 	%r455, 1;
	mov.b32 	%r456, 31;
	mov.b32 	%r457, -1;
	// begin inline asm
	shfl.sync.down.b32 %r438, %r894, %r455, %r456, %r457;
	// end inline asm
	// begin inline asm
	shfl.sync.down.b32 %r443, %r893, %r455, %r456, %r457;
	// end inline asm
	mov.b64 	{%r449, %r454}, %rd299;
	// begin inline asm
	shfl.sync.down.b32 %r448, %r449, %r455, %r456, %r457;
	// end inline asm
	// begin inline asm
	shfl.sync.down.b32 %r453, %r454, %r455, %r456, %r457;
	// end inline asm
	mov.b64 	%rd151, {%r448, %r453};
	setp.gt.s32 	%p55, %r437, 30;
	mov.u32 	%r895, %r894;
	mov.u32 	%r896, %r893;
	mov.u64 	%rd300, %rd299;
	@%p55 bra 	$L__BB1_171;
	setp.lt.s32 	%p56, %r894, %r438;
	mov.u32 	%r895, %r438;
	mov.u32 	%r896, %r443;
	mov.u64 	%rd300, %rd151;
	@%p56 bra 	$L__BB1_171;
	setp.lt.s32 	%p57, %r438, %r894;
	mov.u32 	%r895, %r894;
	mov.u32 	%r896, %r893;
	mov.u64 	%rd300, %rd299;
	@%p57 bra 	$L__BB1_171;
	setp.lt.s64 	%p58, %rd299, %rd151;
	selp.b32 	%r895, %r894, %r438, %p58;
	selp.b32 	%r896, %r893, %r443, %p58;
	min.s64 	%rd300, %rd299, %rd151;
$L__BB1_171:
	mov.b32 	%r475, 2;
	mov.b32 	%r476, 31;
	mov.b32 	%r477, -1;
	// begin inline asm
	shfl.sync.down.b32 %r458, %r895, %r475, %r476, %r477;
	// end inline asm
	// begin inline asm
	shfl.sync.down.b32 %r463, %r896, %r475, %r476, %r477;
	// end inline asm
	mov.b64 	{%r469, %r474}, %rd300;
	// begin inline asm
	shfl.sync.down.b32 %r468, %r469, %r475, %r476, %r477;
	// end inline asm
	// begin inline asm
	shfl.sync.down.b32 %r473, %r474, %r475, %r476, %r477;
	// end inline asm
	mov.b64 	%rd154, {%r468, %r473};
	setp.gt.s32 	%p59, %r437, 29;
	mov.u32 	%r897, %r895;
	mov.u32 	%r898, %r896;
	mov.u64 	%rd301, %rd300;
	@%p59 bra 	$L__BB1_175;
	setp.lt.s32 	%p60, %r895, %r458;
	mov.u32 	%r897, %r458;
	mov.u32 	%r898, %r463;
	mov.u64 	%rd301, %rd154;
	@%p60 bra 	$L__BB1_175;
	setp.lt.s32 	%p61, %r458, %r895;
	mov.u32 	%r897, %r895;
	mov.u32 	%r898, %r896;
	mov.u64 	%rd301, %rd300;
	@%p61 bra 	$L__BB1_175;
	setp.lt.s64 	%p62, %rd300, %rd154;
	selp.b32 	%r897, %r895, %r458, %p62;
	selp.b32 	%r898, %r896, %r463, %p62;
	min.s64 	%rd301, %rd300, %rd154;
$L__BB1_175:
	mov.b32 	%r495, 4;
	mov.b32 	%r496, 31;
	mov.b32 	%r497, -1;
	// begin inline asm
	shfl.sync.down.b32 %r478, %r897, %r495, %r496, %r497;
	// end inline asm
	// begin inline asm
	shfl.sync.down.b32 %r483, %r898, %r495, %r496, %r497;
	// end inline asm
	mov.b64 	{%r489, %r494}, %rd301;
	// begin inline asm
	shfl.sync.down.b32 %r488, %r489, %r495, %r496, %r497;
	// end inline asm
	// begin inline asm
	shfl.sync.down.b32 %r493, %r494, %r495, %r496, %r497;
	// end inline asm
	mov.b64 	%rd157, {%r488, %r493};
	setp.gt.s32 	%p63, %r437, 27;
	mov.u32 	%r899, %r897;
	mov.u32 	%r900, %r898;
	mov.u64 	%rd302, %rd301;
	@%p63 bra 	$L__BB1_179;
	setp.lt.s32 	%p64, %r897, %r478;
	mov.u32 	%r899, %r478;
	mov.u32 	%r900, %r483;
	mov.u64 	%rd302, %rd157;
	@%p64 bra 	$L__BB1_179;
	setp.lt.s32 	%p65, %r478, %r897;
	mov.u32 	%r899, %r897;
	mov.u32 	%r900, %r898;
	mov.u64 	%rd302, %rd301;
	@%p65 bra 	$L__BB1_179;
	setp.lt.s64 	%p66, %rd301, %rd157;
	selp.b32 	%r899, %r897, %r478, %p66;
	selp.b32 	%r900, %r898, %r483, %p66;
	min.s64 	%rd302, %rd301, %rd157;
$L__BB1_179:
	mov.b32 	%r515, 8;
	mov.b32 	%r516, 31;
	mov.b32 	%r517, -1;
	// begin inline asm
	shfl.sync.down.b32 %r498, %r899, %r515, %r516, %r517;
	// end inline asm
	// begin inline asm
	shfl.sync.down.b32 %r503, %r900, %r515, %r516, %r517;
	// end inline asm
	mov.b64 	{%r509, %r514}, %rd302;
	// begin inline asm
	shfl.sync.down.b32 %r508, %r509, %r515, %r516, %r517;
	// end inline asm
	// begin inline asm
	shfl.sync.down.b32 %r513, %r514, %r515, %r516, %r517;
	// end inline asm
	mov.b64 	%rd160, {%r508, %r513};
	setp.gt.s32 	%p67, %r437, 23;
	mov.u32 	%r901, %r899;
	mov.u32 	%r902, %r900;
	mov.u64 	%rd303, %rd302;
	@%p67 bra 	$L__BB1_183;
	setp.lt.s32 	%p68, %r899, %r498;
	mov.u32 	%r901, %r498;
	mov.u32 	%r902, %r503;
	mov.u64 	%rd303, %rd160;
	@%p68 bra 	$L__BB1_183;
	setp.lt.s32 	%p69, %r498, %r899;
	mov.u32 	%r901, %r899;
	mov.u32 	%r902, %r900;
	mov.u64 	%rd303, %rd302;
	@%p69 bra 	$L__BB1_183;
	setp.lt.s64 	%p70, %rd302, %rd160;
	selp.b32 	%r901, %r899, %r498, %p70;
	selp.b32 	%r902, %r900, %r503, %p70;
	min.s64 	%rd303, %rd302, %rd160;
$L__BB1_183:
	mov.b32 	%r535, 16;
	mov.b32 	%r536, 31;
	mov.b32 	%r537, -1;
	// begin inline asm
	shfl.sync.down.b32 %r518, %r901, %r535, %r536, %r537;
	// end inline asm
	// begin inline asm
	shfl.sync.down.b32 %r523, %r902, %r535, %r536, %r537;
	// end inline asm
	mov.b64 	{%r529, %r534}, %rd303;
	// begin inline asm
	shfl.sync.down.b32 %r528, %r529, %r535, %r536, %r537;
	// end inline asm
	// begin inline asm
	shfl.sync.down.b32 %r533, %r534, %r535, %r536, %r537;
	// end inline asm
	mov.b64 	%rd163, {%r528, %r533};
	setp.gt.s32 	%p71, %r437, 15;
	mov.u32 	%r918, %r901;
	mov.u32 	%r917, %r902;
	mov.u64 	%rd311, %rd303;
	@%p71 bra 	$L__BB1_187;
	setp.lt.s32 	%p72, %r901, %r518;
	mov.u32 	%r918, %r518;
	mov.u32 	%r917, %r523;
	mov.u64 	%rd311, %rd163;
	@%p72 bra 	$L__BB1_187;
	setp.lt.s32 	%p73, %r518, %r901;
	mov.u32 	%r918, %r901;
	mov.u32 	%r917, %r902;
	mov.u64 	%rd311, %rd303;
	@%p73 bra 	$L__BB1_187;
	setp.lt.s64 	%p74, %rd303, %rd163;
	selp.b32 	%r918, %r901, %r518, %p74;
	selp.b32 	%r917, %r902, %r523, %p74;
	min.s64 	%rd311, %rd303, %rd163;
$L__BB1_187:
	setp.ne.s32 	%p75, %r437, 0;
	@%p75 bra 	$L__BB1_189;
	shr.u32 	%r538, %r219, 1;
	and.b32  	%r539, %r538, 496;
	mov.u32 	%r540, _ZN6thrust24THRUST_300001_SM_1000_NS8cuda_cub4core6detail5shmemE;
	add.s32 	%r541, %r540, %r539;
	st.shared.v2.u32 	[%r541+8], {%r918, %r917};
	st.shared.u64 	[%r541+16], %rd311;
$L__BB1_189:
	bar.sync 	0;
	setp.ne.s32 	%p76, %r219, 0;
	@%p76 bra 	$L__BB1_211;
	ld.shared.v2.u32 	{%r372, %r373}, [_ZN6thrust24THRUST_300001_SM_1000_NS8cuda_cub4core6detail5shmemE+24];
	ld.shared.u64 	%rd166, [_ZN6thrust24THRUST_300001_SM_1000_NS8cuda_cub4core6detail5shmemE+32];
	setp.lt.s32 	%p77, %r918, %r372;
	mov.u32 	%r905, %r372;
	mov.u32 	%r906, %r373;
	mov.u64 	%rd305, %rd166;
	@%p77 bra 	$L__BB1_193;
	setp.lt.s32 	%p78, %r372, %r918;
	mov.u32 	%r905, %r918;
	mov.u32 	%r906, %r917;
	mov.u64 	%rd305, %rd311;
	@%p78 bra 	$L__BB1_193;
	setp.lt.s64 	%p79, %rd311, %rd166;
	selp.b32 	%r905, %r918, %r372, %p79;
	selp.b32 	%r906, %r917, %r373, %p79;
	min.s64 	%rd305, %rd311, %rd166;
$L__BB1_193:
	ld.shared.v2.u32 	{%r378, %r379}, [_ZN6thrust24THRUST_300001_SM_1000_NS8cuda_cub4core6detail5shmemE+40];
	ld.shared.u64 	%rd169, [_ZN6thrust24THRUST_300001_SM_1000_NS8cuda_cub4core6detail5shmemE+48];
	setp.lt.s32 	%p80, %r905, %r378;
	mov.u32 	%r907, %r378;
	mov.u32 	%r908, %r379;
	mov.u64 	%rd306, %rd169;
	@%p80 bra 	$L__BB1_196;
	setp.lt.s32 	%p81, %r378, %r905;
	mov.u32 	%r907, %r905;
	mov.u32 	%r908, %r906;
	mov.u64 	%rd306, %rd305;
	@%p81 bra 	$L__BB1_196;
	setp.lt.s64 	%p82, %rd305, %rd169;
	selp.b32 	%r907, %r905, %r378, %p82;
	selp.b32 	%r908, %r906, %r379, %p82;
	min.s64 	%rd306, %rd305, %rd169;
$L__BB1_196:
	ld.shared.v2.u32 	{%r384, %r385}, [_ZN6thrust24THRUST_300001_SM_1000_NS8cuda_cub4core6detail5shmemE+56];
	ld.shared.u64 	%rd172, [_ZN6thrust24THRUST_300001_SM_1000_NS8cuda_cub4core6detail5shmemE+64];
	setp.lt.s32 	%p83, %r907, %r384;
	mov.u32 	%r909, %r384;
	mov.u32 	%r910, %r385;
	mov.u64 	%rd307, %rd172;
	@%p83 bra 	$L__BB1_199;
	setp.lt.s32 	%p84, %r384, %r907;
	mov.u32 	%r909, %r907;
	mov.u32 	%r910, %r908;
	mov.u64 	%rd307, %rd306;
	@%p84 bra 	$L__BB1_199;
	setp.lt.s64 	%p85, %rd306, %rd172;
	selp.b32 	%r909, %r907, %r384, %p85;
	selp.b32 	%r910, %r908, %r385, %p85;
	min.s64 	%rd307, %rd306, %rd172;
$L__BB1_199:
	ld.shared.v2.u32 	{%r390, %r391}, [_ZN6thrust24THRUST_300001_SM_1000_NS8cuda_cub4core6detail5shmemE+72];
	ld.shared.u64 	%rd175, [_ZN6thrust24THRUST_300001_SM_1000_NS8cuda_cub4core6detail5shmemE+80];
	setp.lt.s32 	%p86, %r909, %r390;
	mov.u32 	%r911, %r390;
	mov.u32 	%r912, %r391;
	mov.u64 	%rd308, %rd175;
	@%p86 bra 	$L__BB1_202;
	setp.lt.s32 	%p87, %r390, %r909;
	mov.u32 	%r911, %r909;
	mov.u32 	%r912, %r910;
	mov.u64 	%rd308, %rd307;
	@%p87 bra 	$L__BB1_202;
	setp.lt.s64 	%p88, %rd307, %rd175;
	selp.b32 	%r911, %r909, %r390, %p88;
	selp.b32 	%r912, %r910, %r391, %p88;
	min.s64 	%rd308, %rd307, %rd175;
$L__BB1_202:
	ld.shared.v2.u32 	{%r396, %r397}, [_ZN6thrust24THRUST_300001_SM_1000_NS8cuda_cub4core6detail5shmemE+88];
	ld.shared.u64 	%rd178, [_ZN6thrust24THRUST_300001_SM_1000_NS8cuda_cub4core6detail5shmemE+96];
	setp.lt.s32 	%p89, %r911, %r396;
	mov.u32 	%r913, %r396;
	mov.u32 	%r914, %r397;
	mov.u64 	%rd309, %rd178;
	@%p89 bra 	$L__BB1_205;
	setp.lt.s32 	%p90, %r396, %r911;
	mov.u32 	%r913, %r911;
	mov.u32 	%r914, %r912;
	mov.u64 	%rd309, %rd308;
	@%p90 bra 	$L__BB1_205;
	setp.lt.s64 	%p91, %rd308, %rd178;
	selp.b32 	%r913, %r911, %r396, %p91;
	selp.b32 	%r914, %r912, %r397, %p91;
	min.s64 	%rd309, %rd308, %rd178;
$L__BB1_205:
	ld.shared.v2.u32 	{%r402, %r403}, [_ZN6thrust24THRUST_300001_SM_1000_NS8cuda_cub4core6detail5shmemE+104];
	ld.shared.u64 	%rd181, [_ZN6thrust24THRUST_300001_SM_1000_NS8cuda_cub4core6detail5shmemE+112];
	setp.lt.s32 	%p92, %r913, %r402;
	mov.u32 	%r915, %r402;
	mov.u32 	%r916, %r403;
	mov.u64 	%rd310, %rd181;
	@%p92 bra 	$L__BB1_208;
	setp.lt.s32 	%p93, %r402, %r913;
	mov.u32 	%r915, %r913;
	mov.u32 	%r916, %r914;
	mov.u64 	%rd310, %rd309;
	@%p93 bra 	$L__BB1_208;
	setp.lt.s64 	%p94, %rd309, %rd181;
	selp.b32 	%r915, %r913, %r402, %p94;
	selp.b32 	%r916, %r914, %r403, %p94;
	min.s64 	%rd310, %rd309, %rd181;
$L__BB1_208:
	ld.shared.v2.u32 	{%r408, %r409}, [_ZN6thrust24THRUST_300001_SM_1000_NS8cuda_cub4core6detail5shmemE+120];
	ld.shared.u64 	%rd184, [_ZN6thrust24THRUST_300001_SM_1000_NS8cuda_cub4core6detail5shmemE+128];
	setp.lt.s32 	%p95, %r915, %r408;
	mov.u64 	%rd311, %rd184;
	mov.u32 	%r917, %r409;
	mov.u32 	%r918, %r408;
	@%p95 bra 	$L__BB1_211;
	setp.lt.s32 	%p96, %r408, %r915;
	mov.u64 	%rd311, %rd310;
	mov.u32 	%r917, %r916;
	mov.u32 	%r918, %r915;
	@%p96 bra 	$L__BB1_211;
	setp.lt.s64 	%p97, %rd310, %rd184;
	selp.b32 	%r918, %r915, %r408, %p97;
	selp.b32 	%r917, %r916, %r409, %p97;
	min.s64 	%rd311, %rd310, %rd184;
$L__BB1_211:
	mov.u32 	%r769, %tid.x;
	setp.ne.s32 	%p214, %r769, 0;
	@%p214 bra 	$L__BB1_213;
	ld.param.u64 	%rd247, [_ZN6thrust24THRUST_300001_SM_1000_NS8cuda_cub4core6detail13_kernel_agentINS1_8__reduce11ReduceAgentINS0_12zip_iteratorIN4cuda3std3__45tupleIJNS0_10device_ptrI4typeEENS0_17counting_iteratorIlNS0_11use_defaultESG_SG_EEEEEEEPNSB_IJSD_lEEESK_iNS1_9__extrema9arg_max_fISD_l10comparatorEEEEJSJ_SL_iN3cub18CUB_300001_SM_100013GridEvenShareIiEENSS_9GridQueueIjEESP_EEEvDpT0__param_1];
	cvta.to.global.u64 	%rd244, %rd247;
	mul.wide.u32 	%rd245, %r1, 16;
	add.s64 	%rd246, %rd244, %rd245;
	st.global.u32 	[%rd246], %r918;
	st.global.u32 	[%rd246+4], %r917;
	st.global.u64 	[%rd246+8], %rd311;
$L__BB1_213:
	ret;

}
	// .globl	_ZN6thrust24THRUST_300001_SM_1000_NS8cuda_cub4core6detail13_kernel_agentINS1_8__reduce10DrainAgentIiEEJN3cub18CUB_300001_SM_10009GridQueueIjEEiEEEvDpT0_
.visible .entry _ZN6thrust24THRUST_300001_SM_1000_NS8cuda_cub4core6detail13_kernel_agentINS1_8__reduce10DrainAgentIiEEJN3cub18CUB_300001_SM_10009GridQueueIjEEiEEEvDpT0_(
	.param .align 8 .b8 _ZN6thrust24THRUST_300001_SM_1000_NS8cuda_cub4core6detail13_kernel_agentINS1_8__reduce10DrainAgentIiEEJN3cub18CUB_300001_SM_10009GridQueueIjEEiEEEvDpT0__param_0[8],
	.param .u32 _ZN6thrust24THRUST_300001_SM_1000_NS8cuda_cub4core6detail13_kernel_agentINS1_8__reduce10DrainAgentIiEEJN3cub18CUB_300001_SM_10009GridQueueIjEEiEEEvDpT0__param_1
)
.maxntid 1
{
	.reg .b32 	%r<3>;
	.reg .b64 	%rd<3>;

	ld.param.u64 	%rd1, [_ZN6thrust24THRUST_300001_SM_1000_NS8cuda_cub4core6detail13_kernel_agentINS1_8__reduce10DrainAgentIiEEJN3cub18CUB_300001_SM_10009GridQueueIjEEiEEEvDpT0__param_0];
	ld.param.u32 	%r1, [_ZN6thrust24THRUST_300001_SM_1000_NS8cuda_cub4core6detail13_kernel_agentINS1_8__reduce10DrainAgentIiEEJN3cub18CUB_300001_SM_10009GridQueueIjEEiEEEvDpT0__param_1];
	cvta.to.global.u64 	%rd2, %rd1;
	st.global.u32 	[%rd2], %r1;
	mov.b32 	%r2, 0;
	st.global.u32 	[%rd2+4], %r2;
	ret;

}
	// .globl	_ZN6thrust24THRUST_300001_SM_1000_NS8cuda_cub4core6detail13_kernel_agentINS1_8__reduce11ReduceAgentIPN4cuda3std3__45tupleIJ4typelEEESD_SC_iNS1_9__extrema9arg_max_fISB_l10comparatorEEEEJSD_SD_iSH_EEEvDpT0_
.visible .entry _ZN6thrust24THRUST_300001_SM_1000_NS8cuda_cub4core6detail13_kernel_agentINS1_8__reduce11ReduceAgentIPN4cuda3std3__45tupleIJ4typelEEESD_SC_iNS1_9__extrema9arg_max_fISB_l10comparatorEEEEJSD_SD_iSH_EEEvDpT0_(
	.param .u64 .ptr .align 1 _ZN6thrust24THRUST_300001_SM_1000_NS8cuda_cub4core6detail13_kernel_agentINS1_8__reduce11ReduceAgentIPN4cuda3std3__45tupleIJ4typelEEESD_SC_iNS1_9__extrema9arg_max_fISB_l10comparatorEEEEJSD_SD_iSH_EEEvDpT0__param_0,
	.param .u64 .ptr .align 1 _ZN6thrust24THRUST_300001_SM_1000_NS8cuda_cub4core6detail13_kernel_agentINS1_8__reduce11ReduceAgentIPN4cuda3std3__45tupleIJ4typelEEESD_SC_iNS1_9__extrema9arg_max_fISB_l10comparatorEEEEJSD_SD_iSH_EEEvDpT0__param_1,
	.param .u32 _ZN6thrust24THRUST_300001_SM_1000_NS8cuda_cub4core6detail13_kernel_agentINS1_8__reduce11ReduceAgentIPN4cuda3std3__45tupleIJ4typelEEESD_SC_iNS1_9__extrema9arg_max_fISB_l10comparatorEEEEJSD_SD_iSH_EEEvDpT0__param_2,
	.param .align 1 .b8 _ZN6thrust24THRUST_300001_SM_1000_NS8cuda_cub4core6detail13_kernel_agentINS1_8__reduce11ReduceAgentIPN4cuda3std3__45tupleIJ4typelEEESD_SC_iNS1_9__extrema9arg_max_fISB_l10comparatorEEEEJSD_SD_iSH_EEEvDpT0__param_3[1]
)
.maxntid 256
{
	.reg .pred 	%p<222>;
	.reg .b32 	%r<881>;
	.reg .b64 	%rd<357>;

	ld.param.u64 	%rd186, [_ZN6thrust24THRUST_300001_SM_1000_NS8cuda_cub4core6detail13_kernel_agentINS1_8__reduce11ReduceAgentIPN4cuda3std3__45tupleIJ4typelEEESD_SC_iNS1_9__extrema9arg_max_fISB_l10comparatorEEEEJSD_SD_iSH_EEEvDpT0__param_0];
	ld.param.u32 	%r393, [_ZN6thrust24THRUST_300001_SM_1000_NS8cuda_cub4core6detail13_kernel_agentINS1_8__reduce11ReduceAgentIPN4cuda3std3__45tupleIJ4typelEEESD_SC_iNS1_9__extrema9arg_max_fISB_l10comparatorEEEEJSD_SD_iSH_EEEvDpT0__param_2];
	setp.eq.s32 	%p1, %r393, 0;
	@%p1 bra 	$L__BB3_211;
	setp.gt.s32 	%p2, %r393, 1279;
	@%p2 bra 	$L__BB3_121;
	mov.u32 	%r1, %tid.x;
	setp.ge.s32 	%p105, %r1, %r393;
	mov.b32 	%r759, 0;
	mov.b64 	%rd299, 0;
	mov.u32 	%r760, %r759;
	mov.u32 	%r745, %r1;
	@%p105 bra 	$L__BB3_4;
	mul.wide.u32 	%rd263, %r1, 16;
	add.s64 	%rd260, %rd186, %rd263;
	// begin inline asm
	ld.global.nc.u64 %rd259, [%rd260];
	// end inline asm
	mov.b64 	{%r760, %r759}, %rd259;
	add.s64 	%rd262, %rd260, 8;
	// begin inline asm
	ld.global.nc.u64 %rd299, [%rd262];
	// end inline asm
	add.s32 	%r745, %r1, 256;
$L__BB3_4:
	setp.ge.s32 	%p106, %r745, %r393;
	@%p106 bra 	$L__BB3_25;
	not.b32 	%r512, %r745;
	add.s32 	%r8, %r393, %r512;
	and.b32  	%r513, %r8, 768;
	setp.eq.s32 	%p107, %r513, 768;
	@%p107 bra 	$L__BB3_11;
	mul.wide.u32 	%rd265, %r745, 16;
	add.s64 	%rd290, %rd186, %rd265;
	shr.u32 	%r514, %r8, 8;
	add.s32 	%r515, %r514, 1;
	and.b32  	%r516, %r515, 3;
	neg.s32 	%r739, %r516;
$L__BB3_7:
	.pragma "nounroll";
	mov.u64 	%rd5, %rd299;
	mov.u32 	%r13, %r759;
	mov.u32 	%r12, %r760;
	// begin inline asm
	ld.global.nc.u64 %rd266, [%rd290];
	// end inline asm
	mov.b64 	{%r14, %r15}, %rd266;
	add.s64 	%rd269, %rd290, 8;
	// begin inline asm
	ld.global.nc.u64 %rd268, [%rd269];
	// end inline asm
	setp.lt.s32 	%p108, %r12, %r14;
	mov.u64 	%rd299, %rd268;
	mov.u32 	%r759, %r15;
	mov.u32 	%r760, %r14;
	@%p108 bra 	$L__BB3_10;
	setp.lt.s32 	%p109, %r14, %r12;
	mov.u64 	%rd299, %rd5;
	mov.u32 	%r759, %r13;
	mov.u32 	%r760, %r12;
	@%p109 bra 	$L__BB3_10;
	setp.lt.s64 	%p110, %rd5, %rd268;
	min.s64 	%rd299, %rd5, %rd268;
	selp.b32 	%r759, %r13, %r15, %p110;
	selp.b32 	%r760, %r12, %r14, %p110;
$L__BB3_10:
	add.s32 	%r745, %r745, 256;
	add.s64 	%rd290, %rd290, 4096;
	add.s32 	%r739, %r739, 1;
	setp.ne.s32 	%p111, %r739, 0;
	@%p111 bra 	$L__BB3_7;
$L__BB3_11:
	setp.lt.u32 	%p112, %r8, 768;
	@%p112 bra 	$L__BB3_25;
$L__BB3_12:
	mul.wide.s32 	%rd274, %r745, 16;
	add.s64 	%rd271, %rd186, %rd274;
	// begin inline asm
	ld.global.nc.u64 %rd270, [%rd271];
	// end inline asm
	mov.b64 	{%r30, %r31}, %rd270;
	add.s64 	%rd273, %rd271, 8;
	// begin inline asm
	ld.global.nc.u64 %rd272, [%rd273];
	// end inline asm
	setp.lt.s32 	%p113, %r760, %r30;
	mov.u64 	%rd296, %rd272;
	mov.u32 	%r753, %r31;
	mov.u32 	%r754, %r30;
	@%p113 bra 	$L__BB3_15;
	setp.lt.s32 	%p114, %r30, %r760;
	mov.u64 	%rd296, %rd299;
	mov.u32 	%r753, %r759;
	mov.u32 	%r754, %r760;
	@%p114 bra 	$L__BB3_15;
	setp.lt.s64 	%p115, %rd299, %rd272;
	min.s64 	%rd296, %rd299, %rd272;
	selp.b32 	%r753, %r759, %r31, %p115;
	selp.b32 	%r754, %r760, %r30, %p115;
$L__BB3_15:
	add.s64 	%rd276, %rd271, 4096;
	// begin inline asm
	ld.global.nc.u64 %rd275, [%rd276];
	// end inline asm
	mov.b64 	{%r36, %r37}, %rd275;
	add.s64 	%rd278, %rd271, 4104;
	// begin inline asm
	ld.global.nc.u64 %rd277, [%rd278];
	// end inline asm
	setp.lt.s32 	%p116, %r754, %r36;
	mov.u64 	%rd297, %rd277;
	mov.u32 	%r755, %r37;
	mov.u32 	%r756, %r36;
	@%p116 bra 	$L__BB3_18;
	setp.lt.s32 	%p117, %r36, %r754;
	mov.u64 	%rd297, %rd296;
	mov.u32 	%r755, %r753;
	mov.u32 	%r756, %r754;
	@%p117 bra 	$L__BB3_18;
	setp.lt.s64 	%p118, %rd296, %rd277;
	min.s64 	%rd297, %rd296, %rd277;
	selp.b32 	%r755, %r753, %r37, %p118;
	selp.b32 	%r756, %r754, %r36, %p118;
$L__BB3_18:
	add.s64 	%rd280, %rd271, 8192;
	// begin inline asm
	ld.global.nc.u64 %rd279, [%rd280];
	// end inline asm
	mov.b64 	{%r42, %r43}, %rd279;
	add.s64 	%rd282, %rd271, 8200;
	// begin inline asm
	ld.global.nc.u64 %rd281, [%rd282];
	// end inline asm
	setp.lt.s32 	%p119, %r756, %r42;
	mov.u64 	%rd298, %rd281;
	mov.u32 	%r757, %r43;
	mov.u32 	%r758, %r42;
	@%p119 bra 	$L__BB3_21;
	setp.lt.s32 	%p120, %r42, %r756;
	mov.u64 	%rd298, %rd297;
	mov.u32 	%r757, %r755;
	mov.u32 	%r758, %r756;
	@%p120 bra 	$L__BB3_21;
	setp.lt.s64 	%p121, %rd297, %rd281;
	min.s64 	%rd298, %rd297, %rd281;
	selp.b32 	%r757, %r755, %r43, %p121;
	selp.b32 	%r758, %r756, %r42, %p121;
$L__BB3_21:
	add.s64 	%rd284, %rd271, 12288;
	// begin inline asm
	ld.global.nc.u64 %rd283, [%rd284];
	// end inline asm
	mov.b64 	{%r48, %r49}, %rd283;
	add.s64 	%rd286, %rd271, 12296;
	// begin inline asm
	ld.global.nc.u64 %rd285, [%rd286];
	// end inline asm
	setp.lt.s32 	%p122, %r758, %r48;
	mov.u64 	%rd299, %rd285;
	mov.u32 	%r759, %r49;
	mov.u32 	%r760, %r48;
	@%p122 bra 	$L__BB3_24;
	setp.lt.s32 	%p123, %r48, %r758;
	mov.u64 	%rd299, %rd298;
	mov.u32 	%r759, %r757;
	mov.u32 	%r760, %r758;
	@%p123 bra 	$L__BB3_24;
	setp.lt.s64 	%p124, %rd298, %rd285;
	min.s64 	%rd299, %rd298, %rd285;
	selp.b32 	%r759, %r757, %r49, %p124;
	selp.b32 	%r760, %r758, %r48, %p124;
$L__BB3_24:
	add.s32 	%r745, %r745, 1024;
	setp.lt.s32 	%p125, %r745, %r393;
	@%p125 bra 	$L__BB3_12;
$L__BB3_25:
	setp.lt.s32 	%p126, %r393, 256;
	@%p126 bra 	$L__BB3_70;
	// begin inline asm
	mov.u32 %r630, %laneid;
	// end inline asm
	mov.b32 	%r648, 1;
	mov.b32 	%r649, 31;
	mov.b32 	%r650, -1;
	// begin inline asm
	shfl.sync.down.b32 %r631, %r760, %r648, %r649, %r650;
	// end inline asm
	// begin inline asm
	shfl.sync.down.b32 %r636, %r759, %r648, %r649, %r650;
	// end inline asm
	mov.b64 	{%r642, %r647}, %rd299;
	// begin inline asm
	shfl.sync.down.b32 %r641, %r642, %r648, %r649, %r650;
	// end inline asm
	// begin inline asm
	shfl.sync.down.b32 %r646, %r647, %r648, %r649, %r650;
	// end inline asm
	mov.b64 	%rd27, {%r641, %r646};
	setp.gt.s32 	%p178, %r630, 30;
	mov.u64 	%rd301, %rd299;
	mov.u32 	%r763, %r759;
	mov.u32 	%r764, %r760;
	@%p178 bra 	$L__BB3_30;
	setp.lt.s32 	%p179, %r760, %r631;
	mov.u64 	%rd301, %rd27;
	mov.u32 	%r763, %r636;
	mov.u32 	%r764, %r631;
	@%p179 bra 	$L__BB3_30;
	setp.lt.s32 	%p180, %r631, %r760;
	mov.u64 	%rd301, %rd299;
	mov.u32 	%r763, %r759;
	mov.u32 	%r764, %r760;
	@%p180 bra 	$L__BB3_30;
	setp.lt.s64 	%p181, %rd299, %rd27;
	min.s64 	%rd301, %rd299, %rd27;
	selp.b32 	%r763, %r759, %r636, %p181;
	selp.b32 	%r764, %r760, %r631, %p181;
$L__BB3_30:
	mov.b32 	%r668, 2;
	mov.b32 	%r669, 31;
	mov.b32 	%r670, -1;
	// begin inline asm
	shfl.sync.down.b32 %r651, %r764, %r668, %r669, %r670;
	// end inline asm
	// begin inline asm
	shfl.sync.down.b32 %r656, %r763, %r668, %r669, %r670;
	// end inline asm
	mov.b64 	{%r662, %r667}, %rd301;
	// begin inline asm
	shfl.sync.down.b32 %r661, %r662, %r668, %r669, %r670;
	// end inline asm
	// begin inline asm
	shfl.sync.down.b32 %r666, %r667, %r668, %r669, %r670;
	// end inline asm
	mov.b64 	%rd30, {%r661, %r666};
	setp.gt.s32 	%p182, %r630, 29;
	mov.u64 	%rd302, %rd301;
	mov.u32 	%r765, %r763;
	mov.u32 	%r766, %r764;
	@%p182 bra 	$L__BB3_34;
	setp.lt.s32 	%p183, %r764, %r651;
	mov.u64 	%rd302, %rd30;
	mov.u32 	%r765, %r656;
	mov.u32 	%r766, %r651;
	@%p183 bra 	$L__BB3_34;
	setp.lt.s32 	%p184, %r651, %r764;
	mov.u64 	%rd302, %rd301;
	mov.u32 	%r765, %r763;
	mov.u32 	%r766, %r764;
	@%p184 bra 	$L__BB3_34;
	setp.lt.s64 	%p185, %rd301, %rd30;
	min.s64 	%rd302, %rd301, %rd30;
	selp.b32 	%r765, %r763, %r656, %p185;
	selp.b32 	%r766, %r764, %r651, %p185;
$L__BB3_34:
	mov.b32 	%r688, 4;
	mov.b32 	%r689, 31;
	mov.b32 	%r690, -1;
	// begin inline asm
	shfl.sync.down.b32 %r671, %r766, %r688, %r689, %r690;
	// end inline asm
	// begin inline asm
	shfl.sync.down.b32 %r676, %r765, %r688, %r689, %r690;
	// end inline asm
	mov.b64 	{%r682, %r687}, %rd302;
	// begin inline asm
	shfl.sync.down.b32 %r681, %r682, %r688, %r689, %r690;
	// end inline asm
	// begin inline asm
	shfl.sync.down.b32 %r686, %r687, %r688, %r689, %r690;
	// end inline asm
	mov.b64 	%rd33, {%r681, %r686};
	setp.gt.s32 	%p186, %r630, 27;
	mov.u64 	%rd303, %rd302;
	mov.u32 	%r767, %r765;
	mov.u32 	%r768, %r766;
	@%p186 bra 	$L__BB3_38;
	setp.lt.s32 	%p187, %r766, %r671;
	mov.u64 	%rd303, %rd33;
	mov.u32 	%r767, %r676;
	mov.u32 	%r768, %r671;
	@%p187 bra 	$L__BB3_38;
	setp.lt.s32 	%p188, %r671, %r766;
	mov.u64 	%rd303, %rd302;
	mov.u32 	%r767, %r765;
	mov.u32 	%r768, %r766;
	@%p188 bra 	$L__BB3_38;
	setp.lt.s64 	%p189, %rd302, %rd33;
	min.s64 	%rd303, %rd302, %rd33;
	selp.b32 	%r767, %r765, %r676, %p189;
	selp.b32 	%r768, %r766, %r671, %p189;
$L__BB3_38:
	mov.b32 	%r708, 8;
	mov.b32 	%r709, 31;
	mov.b32 	%r710, -1;
	// begin inline asm
	shfl.sync.down.b32 %r691, %r768, %r708, %r709, %r710;
	// end inline asm
	// begin inline asm
	shfl.sync.down.b32 %r696, %r767, %r708, %r709, %r710;
	// end inline asm
	mov.b64 	{%r702, %r707}, %rd303;
	// begin inline asm
	shfl.sync.down.b32 %r701, %r702, %r708, %r709, %r710;
	// end inline asm
	// begin inline asm
	shfl.sync.down.b32 %r706, %r707, %r708, %r709, %r710;
	// end inline asm
	mov.b64 	%rd36, {%r701, %r706};
	setp.gt.s32 	%p190, %r630, 23;
	mov.u64 	%rd304, %rd303;
	mov.u32 	%r769, %r767;
	mov.u32 	%r770, %r768;
	@%p190 bra 	$L__BB3_42;
	setp.lt.s32 	%p191, %r768, %r691;
	mov.u64 	%rd304, %rd36;
	mov.u32 	%r769, %r696;
	mov.u32 	%r770, %r691;
	@%p191 bra 	$L__BB3_42;
	setp.lt.s32 	%p192, %r691, %r768;
	mov.u64 	%rd304, %rd303;
	mov.u32 	%r769, %r767;
	mov.u32 	%r770, %r768;
	@%p192 bra 	$L__BB3_42;
	setp.lt.s64 	%p193, %rd303, %rd36;
	min.s64 	%rd304, %rd303, %rd36;
	selp.b32 	%r769, %r767, %r696, %p193;
	selp.b32 	%r770, %r768, %r691, %p193;
$L__BB3_42:
	mov.b32 	%r728, 16;
	mov.b32 	%r729, 31;
	mov.b32 	%r730, -1;
	// begin inline asm
	shfl.sync.down.b32 %r711, %r770, %r728, %r729, %r730;
	// end inline asm
	// begin inline asm
	shfl.sync.down.b32 %r716, %r769, %r728, %r729, %r730;
	// end inline asm
	mov.b64 	{%r722, %r727}, %rd304;
	// begin inline asm
	shfl.sync.down.b32 %r721, %r722, %r728, %r729, %r730;
	// end inline asm
	// begin inline asm
	shfl.sync.down.b32 %r726, %r727, %r728, %r729, %r730;
	// end inline asm
	mov.b64 	%rd39, {%r721, %r726};
	setp.gt.s32 	%p194, %r630, 15;
	mov.u64 	%rd356, %rd304;
	mov.u32 	%r879, %r769;
	mov.u32 	%r880, %r770;
	@%p194 bra 	$L__BB3_46;
	setp.lt.s32 	%p195, %r770, %r711;
	mov.u64 	%rd356, %rd39;
	mov.u32 	%r879, %r716;
	mov.u32 	%r880, %r711;
	@%p195 bra 	$L__BB3_46;
	setp.lt.s32 	%p196, %r711, %r770;
	mov.u64 	%rd356, %rd304;
	mov.u32 	%r879, %r769;
	mov.u32 	%r880, %r770;
	@%p196 bra 	$L__BB3_46;
	setp.lt.s64 	%p197, %rd304, %rd39;
	min.s64 	%rd356, %rd304, %rd39;
	selp.b32 	%r879, %r769, %r716, %p197;
	selp.b32 	%r880, %r770, %r711, %p197;
$L__BB3_46:
	setp.ne.s32 	%p198, %r630, 0;
	@%p198 bra 	$L__BB3_48;
	shr.u32 	%r731, %r1, 1;
	and.b32  	%r732, %r731, 496;
	mov.u32 	%r733, _ZN6thrust24THRUST_300001_SM_1000_NS8cuda_cub4core6detail5shmemE;
	add.s32 	%r734, %r733, %r732;
	st.shared.v2.u32 	[%r734+8], {%r880, %r879};
	st.shared.u64 	[%r734+16], %rd356;
$L__BB3_48:
	bar.sync 	0;
	setp.ne.s32 	%p199, %r1, 0;
	@%p199 bra 	$L__BB3_209;
	ld.shared.v2.u32 	{%r88, %r89}, [_ZN6thrust24THRUST_300001_SM_1000_NS8cuda_cub4core6detail5shmemE+24];
	ld.shared.u64 	%rd42, [_ZN6thrust24THRUST_300001_SM_1000_NS8cuda_cub4core6detail5shmemE+32];
	setp.lt.s32 	%p200, %r880, %r88;
	mov.u64 	%rd306, %rd42;
	mov.u32 	%r773, %r89;
	mov.u32 	%r774, %r88;
	@%p200 bra 	$L__BB3_52;
	setp.lt.s32 	%p201, %r88, %r880;
	mov.u64 	%rd306, %rd356;
	mov.u32 	%r773, %r879;
	mov.u32 	%r774, %r880;
	@%p201 bra 	$L__BB3_52;
	setp.lt.s64 	%p202, %rd356, %rd42;
	min.s64 	%rd306, %rd356, %rd42;
	selp.b32 	%r773, %r879, %r89, %p202;
	selp.b32 	%r774, %r880, %r88, %p202;
$L__BB3_52:
	ld.shared.v2.u32 	{%r94, %r95}, [_ZN6thrust24THRUST_300001_SM_1000_NS8cuda_cub4core6detail5shmemE+40];
	ld.shared.u64 	%rd45, [_ZN6thrust24THRUST_300001_SM_1000_NS8cuda_cub4core6detail5shmemE+48];
	setp.lt.s32 	%p203, %r774, %r94;
	mov.u64 	%rd307, %rd45;
	mov.u32 	%r775, %r95;
	mov.u32 	%r776, %r94;
	@%p203 bra 	$L__BB3_55;
	setp.lt.s32 	%p204, %r94, %r774;
	mov.u64 	%rd307, %rd306;
	mov.u32 	%r775, %r773;
	mov.u32 	%r776, %r774;
	@%p204 bra 	$L__BB3_55;
	setp.lt.s64 	%p205, %rd306, %rd45;
	min.s64 	%rd307, %rd306, %rd45;
	selp.b32 	%r775, %r773, %r95, %p205;
	selp.b32 	%r776, %r774, %r94, %p205;
$L__BB3_55:
	ld.shared.v2.u32 	{%r100, %r101}, [_ZN6thrust24THRUST_300001_SM_1000_NS8cuda_cub4core6detail5shmemE+56];
	ld.shared.u64 	%rd48, [_ZN6thrust24THRUST_300001_SM_1000_NS8cuda_cub4core6detail5shmemE+64];
	setp.lt.s32 	%p206, %r776, %r100;
	mov.u64 	%rd308, %rd48;
	mov.u32 	%r777, %r101;
	mov.u32 	%r778, %r100;
	@%p206 bra 	$L__BB3_58;
	setp.lt.s32 	%p207, %r100, %r776;
	mov.u64 	%rd308, %rd307;
	mov.u32 	%r777, %r775;
	mov.u32 	%r778, %r776;
	@%p207 bra 	$L__BB3_58;
	setp.lt.s64 	%p208, %rd307, %rd48;
	min.s64 	%rd308, %rd307, %rd48;
	selp.b32 	%r777, %r775, %r101, %p208;
	selp.b32 	%r778, %r776, %r100, %p208;
$L__BB3_58:
	ld.shared.v2.u32 	{%r106, %r107}, [_ZN6thrust24THRUST_300001_SM_1000_NS8cuda_cub4core6detail5shmemE+72];
	ld.shared.u64 	%rd51, [_ZN6thrust24THRUST_300001_SM_1000_NS8cuda_cub4core6detail5shmemE+80];
	setp.lt.s32 	%p209, %r778, %r106;
	mov.u64 	%rd309, %rd51;
	mov.u32 	%r779, %r107;
	mov.u32 	%r780, %r106;
	@%p209 bra 	$L__BB3_61;
	setp.lt.s32 	%p210, %r106, %r778;
	mov.u64 	%rd309, %rd308;
	mov.u32 	%r779, %r777;
	mov.u32 	%r780, %r778;
	@%p210 bra 	$L__BB3_61;
	setp.lt.s64 	%p211, %rd308, %rd51;
	min.s64 	%rd309, %rd308, %rd51;
	selp.b32 	%r779, %r777, %r107, %p211;
	selp.b32 	%r780, %r778, %r106, %p211;
$L__BB3_61:
	ld.shared.v2.u32 	{%r112, %r113}, [_ZN6thrust24THRUST_300001_SM_1000_NS8cuda_cub4core6detail5shmemE+88];
	ld.shared.u64 	%rd54, [_ZN6thrust24THRUST_300001_SM_1000_NS8cuda_cub4core6detail5shmemE+96];
	setp.lt.s32 	%p212, %r780, %r112;
	mov.u64 	%rd310, %rd54;
	mov.u32 	%r781, %r113;
	mov.u32 	%r782, %r112;
	@%p212 bra 	$L__BB3_64;
	setp.lt.s32 	%p213, %r112, %r780;
	mov.u64 	%rd310, %rd309;
	mov.u32 	%r781, %r779;
	mov.u32 	%r782, %r780;
	@%p213 bra 	$L__BB3_64;
	setp.lt.s64 	%p214, %rd309, %rd54;
	min.s64 	%rd310, %rd309, %rd54;
	selp.b32 	%r781, %r779, %r113, %p214;
	selp.b32 	%r782, %r780, %r112, %p214;
$L__BB3_64:
	ld.shared.v2.u32 	{%r118, %r119}, [_ZN6thrust24THRUST_300001_SM_1000_NS8cuda_cub4core6detail5shmemE+104];
	ld.shared.u64 	%rd57, [_ZN6thrust24THRUST_300001_SM_1000_NS8cuda_cub4core6detail5shmemE+112];
	setp.lt.s32 	%p215, %r782, %r118;
	mov.u64 	%rd311, %rd57;
	mov.u32 	%r783, %r119;
	mov.u32 	%r784, %r118;
	@%p215 bra 	$L__BB3_67;
	setp.lt.s32 	%p216, %r118, %r782;
	mov.u64 	%rd311, %rd310;
	mov.u32 	%r783, %r781;
	mov.u32 	%r784, %r782;
	@%p216 bra 	$L__BB3_67;
	setp.lt.s64 	%p217, %rd310, %rd57;
	min.s64 	%rd311, %rd310, %rd57;
	selp.b32 	%r783, %r781, %r119, %p217;
	selp.b32 	%r784, %r782, %r118, %p217;
$L__BB3_67:
	ld.shared.v2.u32 	{%r124, %r125}, [_ZN6thrust24THRUST_300001_SM_1000_NS8cuda_cub4core6detail5shmemE+120];
	ld.shared.u64 	%rd60, [_ZN6thrust24THRUST_300001_SM_1000_NS8cuda_cub4core6detail5shmemE+128];
	setp.lt.s32 	%p218, %r784, %r124;
	mov.u64 	%rd356, %rd60;
	mov.u32 	%r879, %r125;
	mov.u32 	%r880, %r124;
	@%p218 bra 	$L__BB3_209;
	setp.lt.s32 	%p219, %r124, %r784;
	mov.u64 	%rd356, %rd311;
	mov.u32 	%r879, %r783;
	mov.u32 	%r880, %r784;
	@%p219 bra 	$L__BB3_209;
	setp.lt.s64 	%p220, %rd311, %rd60;
	min.s64 	%rd356, %rd311, %rd60;
	selp.b32 	%r879, %r783, %r125, %p220;
	selp.b32 	%r880, %r784, %r124, %p220;
	bra.uni 	$L__BB3_209;
$L__BB3_70:
	// begin inline asm
	mov.u32 %r517, %laneid;
	// end inline asm
	and.b32  	%r538, %r1, 992;
	add.s32 	%r539, %r538, 32;
	setp.gt.s32 	%p127, %r539, %r393;
	not.b32 	%r540, %r538;
	add.s32 	%r541, %r393, %r540;
	selp.b32 	%r536, %r541, 31, %p127;
	mov.b32 	%r535, 1;
	mov.b32 	%r537, -1;
	// begin inline asm
	shfl.sync.down.b32 %r518, %r760, %r535, %r536, %r537;
	// end inline asm
	// begin inline asm
	shfl.sync.down.b32 %r523, %r759, %r535, %r536, %r537;
	// end inline asm
	mov.b64 	{%r529, %r534}, %rd299;
	// begin inline asm
	shfl.sync.down.b32 %r528, %r529, %r535, %r536, %r537;
	// end inline asm
	// begin inline asm
	shfl.sync.down.b32 %r533, %r534, %r535, %r536, %r537;
	// end inline asm
	mov.b64 	%rd62, {%r528, %r533};
	setp.ge.s32 	%p128, %r517, %r536;
	mov.u64 	%rd312, %rd299;
	mov.u32 	%r785, %r759;
	mov.u32 	%r786, %r760;
	@%p128 bra 	$L__BB3_74;
	setp.lt.s32 	%p129, %r760, %r518;
	mov.u64 	%rd312, %rd62;
	mov.u32 	%r785, %r523;
	mov.u32 	%r786, %r518;
	@%p129 bra 	$L__BB3_74;
	setp.lt.s32 	%p130, %r518, %r760;
	mov.u64 	%rd312, %rd299;
	mov.u32 	%r785, %r759;
	mov.u32 	%r786, %r760;
	@%p130 bra 	$L__BB3_74;
	setp.lt.s64 	%p131, %rd299, %rd62;
	min.s64 	%rd312, %rd299, %rd62;
	selp.b32 	%r785, %r759, %r523, %p131;
	selp.b32 	%r786, %r760, %r518, %p131;
$L__BB3_74:
	mov.b32 	%r559, 2;
	mov.b32 	%r561, -1;
	// begin inline asm
	shfl.sync.down.b32 %r542, %r786, %r559, %r536, %r561;
	// end inline asm
	// begin inline asm
	shfl.sync.down.b32 %r547, %r785, %r559, %r536, %r561;
	// end inline asm
	mov.b64 	{%r553, %r558}, %rd312;
	// begin inline asm
	shfl.sync.down.b32 %r552, %r553, %r559, %r536, %r561;
	// end inline asm
	// begin inline asm
	shfl.sync.down.b32 %r557, %r558, %r559, %r536, %r561;
	// end inline asm
	mov.b64 	%rd65, {%r552, %r557};
	add.s32 	%r562, %r517, 2;
	setp.gt.s32 	%p132, %r562, %r536;
	mov.u64 	%rd313, %rd312;
	mov.u32 	%r787, %r785;
	mov.u32 	%r788, %r786;
	@%p132 bra 	$L__BB3_78;
	setp.lt.s32 	%p133, %r786, %r542;
	mov.u64 	%rd313, %rd65;
	mov.u32 	%r787, %r547;
	mov.u32 	%r788, %r542;
	@%p133 bra 	$L__BB3_78;
	setp.lt.s32 	%p134, %r542, %r786;
	mov.u64 	%rd313, %rd312;
	mov.u32 	%r787, %r785;
	mov.u32 	%r788, %r786;
	@%p134 bra 	$L__BB3_78;
	setp.lt.s64 	%p135, %rd312, %rd65;
	min.s64 	%rd313, %rd312, %rd65;
	selp.b32 	%r787, %r785, %r547, %p135;
	selp.b32 	%r788, %r786, %r542, %p135;
$L__BB3_78:
	mov.b32 	%r580, 4;
	mov.b32 	%r582, -1;
	// begin inline asm
	shfl.sync.down.b32 %r563, %r788, %r580, %r536, %r582;
	// end inline asm
	// begin inline asm
	shfl.sync.down.b32 %r568, %r787, %r580, %r536, %r582;
	// end inline asm
	mov.b64 	{%r574, %r579}, %rd313;
	// begin inline asm
	shfl.sync.down.b32 %r573, %r574, %r580, %r536, %r582;
	// end inline asm
	// begin inline asm
	shfl.sync.down.b32 %r578, %r579, %r580, %r536, %r582;
	// end inline asm
	mov.b64 	%rd68, {%r573, %r578};
	add.s32 	%r583, %r517, 4;
	setp.gt.s32 	%p136, %r583, %r536;
	mov.u64 	%rd314, %rd313;
	mov.u32 	%r789, %r787;
	mov.u32 	%r790, %r788;
	@%p136 bra 	$L__BB3_82;
	setp.lt.s32 	%p137, %r788, %r563;
	mov.u64 	%rd314, %rd68;
	mov.u32 	%r789, %r568;
	mov.u32 	%r790, %r563;
	@%p137 bra 	$L__BB3_82;
	setp.lt.s32 	%p138, %r563, %r788;
	mov.u64 	%rd314, %rd313;
	mov.u32 	%r789, %r787;
	mov.u32 	%r790, %r788;
	@%p138 bra 	$L__BB3_82;
	setp.lt.s64 	%p139, %rd313, %rd68;
	min.s64 	%rd314, %rd313, %rd68;
	selp.b32 	%r789, %r787, %r568, %p139;
	selp.b32 	%r790, %r788, %r563, %p139;
$L__BB3_82:
	mov.b32 	%r601, 8;
	mov.b32 	%r603, -1;
	// begin inline asm
	shfl.sync.down.b32 %r584, %r790, %r601, %r536, %r603;
	// end inline asm
	// begin inline asm
	shfl.sync.down.b32 %r589, %r789, %r601, %r536, %r603;
	// end inline asm
	mov.b64 	{%r595, %r600}, %rd314;
	// begin inline asm
	shfl.sync.down.b32 %r594, %r595, %r601, %r536, %r603;
	// end inline asm
	// begin inline asm
	shfl.sync.down.b32 %r599, %r600, %r601, %r536, %r603;
	// end inline asm
	mov.b64 	%rd71, {%r594, %r599};
	add.s32 	%r604, %r517, 8;
	setp.gt.s32 	%p140, %r604, %r536;
	mov.u64 	%rd315, %rd314;
	mov.u32 	%r791, %r789;
	mov.u32 	%r792, %r790;
	@%p140 bra 	$L__BB3_86;
	setp.lt.s32 	%p141, %r790, %r584;
	mov.u64 	%rd315, %rd71;
	mov.u32 	%r791, %r589;
	mov.u32 	%r792, %r584;
	@%p141 bra 	$L__BB3_86;
	setp.lt.s32 	%p142, %r584, %r790;
	mov.u64 	%rd315, %rd314;
	mov.u32 	%r791, %r789;
	mov.u32 	%r792, %r790;
	@%p142 bra 	$L__BB3_86;
	setp.lt.s64 	%p143, %rd314, %rd71;
	min.s64 	%rd315, %rd314, %rd71;
	selp.b32 	%r791, %r789, %r589, %p143;
	selp.b32 	%r792, %r790, %r584, %p143;
$L__BB3_86:
	mov.b32 	%r622, 16;
	mov.b32 	%r624, -1;
	// begin inline asm
	shfl.sync.down.b32 %r605, %r792, %r622, %r536, %r624;
	// end inline asm
	// begin inline asm
	shfl.sync.down.b32 %r610, %r791, %r622, %r536, %r624;
	// end inline asm
	mov.b64 	{%r616, %r621}, %rd315;
	// begin inline asm
	shfl.sync.down.b32 %r615, %r616, %r622, %r536, %r624;
	// end inline asm
	// begin inline asm
	shfl.sync.down.b32 %r620, %r621, %r622, %r536, %r624;
	// end inline asm
	mov.b64 	%rd74, {%r615, %r620};
	add.s32 	%r625, %r517, 16;
	setp.gt.s32 	%p144, %r625, %r536;
	mov.u64 	%rd356, %rd315;
	mov.u32 	%r879, %r791;
	mov.u32 	%r880, %r792;
	@%p144 bra 	$L__BB3_90;
	setp.lt.s32 	%p145, %r792, %r605;
	mov.u64 	%rd356, %rd74;
	mov.u32 	%r879, %r610;
	mov.u32 	%r880, %r605;
	@%p145 bra 	$L__BB3_90;
	setp.lt.s32 	%p146, %r605, %r792;
	mov.u64 	%rd356, %rd315;
	mov.u32 	%r879, %r791;
	mov.u32 	%r880, %r792;
	@%p146 bra 	$L__BB3_90;
	setp.lt.s64 	%p147, %rd315, %rd74;
	min.s64 	%rd356, %rd315, %rd74;
	selp.b32 	%r879, %r791, %r610, %p147;
	selp.b32 	%r880, %r792, %r605, %p147;
$L__BB3_90:
	setp.ne.s32 	%p148, %r517, 0;
	@%p148 bra 	$L__BB3_92;
	shr.u32 	%r626, %r1, 1;
	and.b32  	%r627, %r626, 496;
	mov.u32 	%r628, _ZN6thrust24THRUST_300001_SM_1000_NS8cuda_cub4core6detail5shmemE;
	add.s32 	%r629, %r628, %r627;
	st.shared.v2.u32 	[%r629+8], {%r880, %r879};
	st.shared.u64 	[%r629+16], %rd356;
$L__BB3_92:
	bar.sync 	0;
	setp.ne.s32 	%p149, %r1, 0;
	@%p149 bra 	$L__BB3_209;
	setp.lt.s32 	%p150, %r393, 33;
	mov.u32 	%r795, %r880;
	mov.u32 	%r796, %r879;
	mov.u64 	%rd317, %rd356;
	@%p150 bra 	$L__BB3_97;
	ld.shared.v2.u32 	{%r160, %r161}, [_ZN6thrust24THRUST_300001_SM_1000_NS8cuda_cub4core6detail5shmemE+24];
	ld.shared.u64 	%rd77, [_ZN6thrust24THRUST_300001_SM_1000_NS8cuda_cub4core6detail5shmemE+32];
	setp.lt.s32 	%p151, %r880, %r160;
	mov.u32 	%r795, %r160;
	mov.u32 	%r796, %r161;
	mov.u64 	%rd317, %rd77;
	@%p151 bra 	$L__BB3_97;
	setp.lt.s32 	%p152, %r160, %r880;
	mov.u32 	%r795, %r880;
	mov.u32 	%r796, %r879;
	mov.u64 	%rd317, %rd356;
	@%p152 bra 	$L__BB3_97;
	setp.lt.s64 	%p153, %rd356, %rd77;
	min.s64 	%rd317, %rd356, %rd77;
	selp.b32 	%r796, %r879, %r161, %p153;
	selp.b32 	%r795, %r880, %r160, %p153;
$L__BB3_97:
	setp.lt.s32 	%p154, %r393, 65;
	mov.u32 	%r797, %r795;
	mov.u32 	%r798, %r796;
	mov.u64 	%rd318, %rd317;
	@%p154 bra 	$L__BB3_101;
	ld.shared.v2.u32 	{%r166, %r167}, [_ZN6thrust24THRUST_300001_SM_1000_NS8cuda_cub4core6detail5shmemE+40];
	ld.shared.u64 	%rd80, [_ZN6thrust24THRUST_300001_SM_1000_NS8cuda_cub4core6detail5shmemE+48];
	setp.lt.s32 	%p155, %r795, %r166;
	mov.u32 	%r797, %r166;
	mov.u32 	%r798, %r167;
	mov.u64 	%rd318, %rd80;
	@%p155 bra 	$L__BB3_101;
	setp.lt.s32 	%p156, %r166, %r795;
	mov.u32 	%r797, %r795;
	mov.u32 	%r798, %r796;
	mov.u64 	%rd318, %rd317;
	@%p156 bra 	$L__BB3_101;
	setp.lt.s64 	%p157, %rd317, %rd80;
	min.s64 	%rd318, %rd317, %rd80;
	selp.b32 	%r798, %r796, %r167, %p157;
	selp.b32 	%r797, %r795, %r166, %p157;
$L__BB3_101:
	setp.lt.s32 	%p158, %r393, 97;
	mov.u32 	%r799, %r797;
	mov.u32 	%r800, %r798;
	mov.u64 	%rd319, %rd318;
	@%p158 bra 	$L__BB3_105;
	ld.shared.v2.u32 	{%r172, %r173}, [_ZN6thrust24THRUST_300001_SM_1000_NS8cuda_cub4core6detail5shmemE+56];
	ld.shared.u64 	%rd83, [_ZN6thrust24THRUST_300001_SM_1000_NS8cuda_cub4core6detail5shmemE+64];
	setp.lt.s32 	%p159, %r797, %r172;
	mov.u32 	%r799, %r172;
	mov.u32 	%r800, %r173;
	mov.u64 	%rd319, %rd83;
	@%p159 bra 	$L__BB3_105;
	setp.lt.s32 	%p160, %r172, %r797;
	mov.u32 	%r799, %r797;
	mov.u32 	%r800, %r798;
	mov.u64 	%rd319, %rd318;
	@%p160 bra 	$L__BB3_105;
	setp.lt.s64 	%p161, %rd318, %rd83;
	min.s64 	%rd319, %rd318, %rd83;
	selp.b32 	%r800, %r798, %r173, %p161;
	selp.b32 	%r799, %r797, %r172, %p161;
$L__BB3_105:
	setp.lt.s32 	%p162, %r393, 129;
	mov.u32 	%r801, %r799;
	mov.u32 	%r802, %r800;
	mov.u64 	%rd320, %rd319;
	@%p162 bra 	$L__BB3_109;
	ld.shared.v2.u32 	{%r178, %r179}, [_ZN6thrust24THRUST_300001_SM_1000_NS8cuda_cub4core6detail5shmemE+72];
	ld.shared.u64 	%rd86, [_ZN6thrust24THRUST_300001_SM_1000_NS8cuda_cub4core6detail5shmemE+80];
	setp.lt.s32 	%p163, %r799, %r178;
	mov.u32 	%r801, %r178;
	mov.u32 	%r802, %r179;
	mov.u64 	%rd320, %rd86;
	@%p163 bra 	$L__BB3_109;
	setp.lt.s32 	%p164, %r178, %r799;
	mov.u32 	%r801, %r799;
	mov.u32 	%r802, %r800;
	mov.u64 	%rd320, %rd319;
	@%p164 bra 	$L__BB3_109;
	setp.lt.s64 	%p165, %rd319, %rd86;
	min.s64 	%rd320, %rd319, %rd86;
	selp.b32 	%r802, %r800, %r179, %p165;
	selp.b32 	%r801, %r799, %r178, %p165;
$L__BB3_109:
	setp.lt.s32 	%p166, %r393, 161;
	mov.u32 	%r803, %r801;
	mov.u32 	%r804, %r802;
	mov.u64 	%rd321, %rd320;
	@%p166 bra 	$L__BB3_113;
	ld.shared.v2.u32 	{%r184, %r185}, [_ZN6thrust24THRUST_300001_SM_1000_NS8cuda_cub4core6detail5shmemE+88];
	ld.shared.u64 	%rd89, [_ZN6thrust24THRUST_300001_SM_1000_NS8cuda_cub4core6detail5shmemE+96];
	setp.lt.s32 	%p167, %r801, %r184;
	mov.u32 	%r803, %r184;
	mov.u32 	%r804, %r185;
	mov.u64 	%rd321, %rd89;
	@%p167 bra 	$L__BB3_113;
	setp.lt.s32 	%p168, %r184, %r801;
	mov.u32 	%r803, %r801;
	mov.u32 	%r804, %r802;
	mov.u64 	%rd321, %rd320;
	@%p168 bra 	$L__BB3_113;
	setp.lt.s64 	%p169, %rd320, %rd89;
	min.s64 	%rd321, %rd320, %rd89;
	selp.b32 	%r804, %r802, %r185, %p169;
	selp.b32 	%r803, %r801, %r184, %p169;
$L__BB3_113:
	setp.lt.s32 	%p170, %r393, 193;
	mov.u32 	%r805, %r803;
	mov.u32 	%r806, %r804;
	mov.u64 	%rd322, %rd321;
	@%p170 bra 	$L__BB3_117;
	ld.shared.v2.u32 	{%r190, %r191}, [_ZN6thrust24THRUST_300001_SM_1000_NS8cuda_cub4core6detail5shmemE+104];
	ld.shared.u64 	%rd92, [_ZN6thrust24THRUST_300001_SM_1000_NS8cuda_cub4core6detail5shmemE+112];
	setp.lt.s32 	%p171, %r803, %r190;
	mov.u32 	%r805, %r190;
	mov.u32 	%r806, %r191;
	mov.u64 	%rd322, %rd92;
	@%p171 bra 	$L__BB3_117;
	setp.lt.s32 	%p172, %r190, %r803;
	mov.u32 	%r805, %r803;
	mov.u32 	%r806, %r804;
	mov.u64 	%rd322, %rd321;
	@%p172 bra 	$L__BB3_117;
	setp.lt.s64 	%p173, %rd321, %rd92;
	min.s64 	%rd322, %rd321, %rd92;
	selp.b32 	%r806, %r804, %r191, %p173;
	selp.b32 	%r805, %r803, %r190, %p173;
$L__BB3_117:
	setp.lt.s32 	%p174, %r393, 225;
	mov.u64 	%rd356, %rd322;
	mov.u32 	%r879, %r806;
	mov.u32 	%r880, %r805;
	@%p174 bra 	$L__BB3_209;
	ld.shared.v2.u32 	{%r196, %r197}, [_ZN6thrust24THRUST_300001_SM_1000_NS8cuda_cub4core6detail5shmemE+120];
	ld.shared.u64 	%rd95, [_ZN6thrust24THRUST_300001_SM_1000_NS8cuda_cub4core6detail5shmemE+128];
	setp.lt.s32 	%p175, %r805, %r196;
	mov.u64 	%rd356, %rd95;
	mov.u32 	%r879, %r197;
	mov.u32 	%r880, %r196;
	@%p175 bra 	$L__BB3_209;
	setp.lt.s32 	%p176, %r196, %r805;
	mov.u64 	%rd356, %rd322;
	mov.u32 	%r879, %r806;
	mov.u32 	%r880, %r805;
	@%p176 bra 	$L__BB3_209;
	setp.lt.s64 	%p177, %rd322, %rd95;
	min.s64 	%rd356, %rd322, %rd95;
	selp.b32 	%r879, %r806, %r197, %p177;
	selp.b32 	%r880, %r805, %r196, %p177;
	bra.uni 	$L__BB3_209;
$L__BB3_121:
	mov.u32 	%r200, %tid.x;
	mul.wide.u32 	%rd208, %r200, 16;
	add.s64 	%rd189, %rd186, %rd208;
	// begin inline asm
	ld.global.nc.u64 %rd188, [%rd189];
	// end inline asm
	mov.b64 	{%r202, %r201}, %rd188;
	add.s64 	%rd191, %rd189, 8;
	// begin inline asm
	ld.global.nc.u64 %rd190, [%rd191];
	// end inline asm
	add.s64 	%rd193, %rd189, 4096;
	// begin inline asm
	ld.global.nc.u64 %rd192, [%rd193];
	// end inline asm
	mov.b64 	{%r808, %r807}, %rd192;
	add.s64 	%rd195, %rd189, 4104;
	// begin inline asm
	ld.global.nc.u64 %rd323, [%rd195];
	// end inline asm
	add.s64 	%rd197, %rd189, 8192;
	// begin inline asm
	ld.global.nc.u64 %rd196, [%rd197];
	// end inline asm
	mov.b64 	{%r810, %r809}, %rd196;
	add.s64 	%rd199, %rd189, 8200;
	// begin inline asm
	ld.global.nc.u64 %rd324, [%rd199];
	// end inline asm
	add.s64 	%rd201, %rd189, 12288;
	// begin inline asm
	ld.global.nc.u64 %rd200, [%rd201];
	// end inline asm
	mov.b64 	{%r812, %r811}, %rd200;
	add.s64 	%rd203, %rd189, 12296;
	// begin inline asm
	ld.global.nc.u64 %rd325, [%rd203];
	// end inline asm
	add.s64 	%rd205, %rd189, 16384;
	// begin inline asm
	ld.global.nc.u64 %rd204, [%rd205];
	// end inline asm
	mov.b64 	{%r854, %r853}, %rd204;
	add.s64 	%rd207, %rd189, 16392;
	// begin inline asm
	ld.global.nc.u64 %rd343, [%rd207];
	// end inline asm
	setp.lt.s32 	%p3, %r202, %r808;
	@%p3 bra 	$L__BB3_123;
	setp.lt.s32 	%p4, %r808, %r202;
	setp.lt.s64 	%p5, %rd190, %rd323;
	or.pred  	%p6, %p4, %p5;
	selp.b64 	%rd323, %rd190, %rd323, %p6;
	selp.b32 	%r807, %r201, %r807, %p6;
	selp.b32 	%r808, %r202, %r808, %p6;
$L__BB3_123:
	setp.lt.s32 	%p7, %r808, %r810;
	@%p7 bra 	$L__BB3_125;
	setp.lt.s32 	%p8, %r810, %r808;
	setp.lt.s64 	%p9, %rd323, %rd324;
	or.pred  	%p10, %p8, %p9;
	selp.b64 	%rd324, %rd323, %rd324, %p10;
	selp.b32 	%r809, %r807, %r809, %p10;
	selp.b32 	%r810, %r808, %r810, %p10;
$L__BB3_125:
	setp.lt.s32 	%p11, %r810, %r812;
	@%p11 bra 	$L__BB3_127;
	setp.lt.s32 	%p12, %r812, %r810;
	setp.lt.s64 	%p13, %rd324, %rd325;
	or.pred  	%p14, %p12, %p13;
	selp.b64 	%rd325, %rd324, %rd325, %p14;
	selp.b32 	%r811, %r809, %r811, %p14;
	selp.b32 	%r812, %r810, %r812, %p14;
$L__BB3_127:
	setp.lt.s32 	%p15, %r812, %r854;
	@%p15 bra 	$L__BB3_129;
	setp.lt.s32 	%p16, %r854, %r812;
	setp.lt.s64 	%p17, %rd325, %rd343;
	or.pred  	%p18, %p16, %p17;
	selp.b64 	%rd343, %rd325, %rd343, %p18;
	selp.b32 	%r853, %r811, %r853, %p18;
	selp.b32 	%r854, %r812, %r854, %p18;
$L__BB3_129:
	setp.lt.u32 	%p19, %r393, 2560;
	mov.b32 	%r830, 1280;
	@%p19 bra 	$L__BB3_142;
	mov.b32 	%r815, 1280;
	mov.u32 	%r816, %r854;
	mov.u32 	%r817, %r853;
	mov.u64 	%rd327, %rd343;
$L__BB3_131:
	add.s32 	%r396, %r815, %r200;
	mul.wide.u32 	%rd229, %r396, 16;
	add.s64 	%rd210, %rd186, %rd229;
	// begin inline asm
	ld.global.nc.u64 %rd209, [%rd210];
	// end inline asm
	mov.b64 	{%r819, %r818}, %rd209;
	add.s64 	%rd212, %rd210, 8;
	// begin inline asm
	ld.global.nc.u64 %rd328, [%rd212];
	// end inline asm
	add.s64 	%rd214, %rd210, 4096;
	// begin inline asm
	ld.global.nc.u64 %rd213, [%rd214];
	// end inline asm
	mov.b64 	{%r821, %r820}, %rd213;
	add.s64 	%rd216, %rd210, 4104;
	// begin inline asm
	ld.global.nc.u64 %rd329, [%rd216];
	// end inline asm
	add.s64 	%rd218, %rd210, 8192;
	// begin inline asm
	ld.global.nc.u64 %rd217, [%rd218];
	// end inline asm
	mov.b64 	{%r823, %r822}, %rd217;
	add.s64 	%rd220, %rd210, 8200;
	// begin inline asm
	ld.global.nc.u64 %rd330, [%rd220];
	// end inline asm
	add.s64 	%rd222, %rd210, 12288;
	// begin inline asm
	ld.global.nc.u64 %rd221, [%rd222];
	// end inline asm
	mov.b64 	{%r825, %r824}, %rd221;
	add.s64 	%rd224, %rd210, 12296;
	// begin inline asm
	ld.global.nc.u64 %rd331, [%rd224];
	// end inline asm
	add.s64 	%rd226, %rd210, 16384;
	// begin inline asm
	ld.global.nc.u64 %rd225, [%rd226];
	// end inline asm
	mov.b64 	{%r854, %r853}, %rd225;
	add.s64 	%rd228, %rd210, 16392;
	// begin inline asm
	ld.global.nc.u64 %rd343, [%rd228];
	// end inline asm
	setp.lt.s32 	%p20, %r816, %r819;
	@%p20 bra 	$L__BB3_133;
	setp.lt.s32 	%p21, %r819, %r816;
	setp.lt.s64 	%p22, %rd327, %rd328;
	or.pred  	%p23, %p21, %p22;
	selp.b64 	%rd328, %rd327, %rd328, %p23;
	selp.b32 	%r818, %r817, %r818, %p23;
	selp.b32 	%r819, %r816, %r819, %p23;
$L__BB3_133:
	setp.lt.s32 	%p24, %r819, %r821;
	@%p24 bra 	$L__BB3_135;
	setp.lt.s32 	%p25, %r821, %r819;
	setp.lt.s64 	%p26, %rd328, %rd329;
	or.pred  	%p27, %p25, %p26;
	selp.b64 	%rd329, %rd328, %rd329, %p27;
	selp.b32 	%r820, %r818, %r820, %p27;
	selp.b32 	%r821, %r819, %r821, %p27;
$L__BB3_135:
	setp.lt.s32 	%p28, %r821, %r823;
	@%p28 bra 	$L__BB3_137;
	setp.lt.s32 	%p29, %r823, %r821;
	setp.lt.s64 	%p30, %rd329, %rd330;
	or.pred  	%p31, %p29, %p30;
	selp.b64 	%rd330, %rd329, %rd330, %p31;
	selp.b32 	%r822, %r820, %r822, %p31;
	selp.b32 	%r823, %r821, %r823, %p31;
$L__BB3_137:
	setp.lt.s32 	%p32, %r823, %r825;
	@%p32 bra 	$L__BB3_139;
	setp.lt.s32 	%p33, %r825, %r823;
	setp.lt.s64 	%p34, %rd330, %rd331;
	or.pred  	%p35, %p33, %p34;
	selp.b64 	%rd331, %rd330, %rd331, %p35;
	selp.b32 	%r824, %r822, %r824, %p35;
	selp.b32 	%r825, %r823, %r825, %p35;
$L__BB3_139:
	setp.lt.s32 	%p36, %r825, %r854;
	@%p36 bra 	$L__BB3_141;
	setp.lt.s32 	%p37, %r854, %r825;
	setp.lt.s64 	%p38, %rd331, %rd343;
	or.pred  	%p39, %p37, %p38;
	selp.b64 	%rd343, %rd331, %rd343, %p39;
	selp.b32 	%r853, %r824, %r853, %p39;
	selp.b32 	%r854, %r825, %r854, %p39;
$L__BB3_141:
	add.s32 	%r830, %r815, 1280;
	add.s32 	%r397, %r815, 2560;
	setp.le.s32 	%p40, %r397, %r393;
	mov.u32 	%r815, %r830;
	mov.u32 	%r816, %r854;
	mov.u32 	%r817, %r853;
	mov.u64 	%rd327, %rd343;
	@%p40 bra 	$L__BB3_131;
$L__BB3_142:
	setp.le.s32 	%p41, %r393, %r830;
	@%p41 bra 	$L__BB3_165;
	sub.s32 	%r264, %r393, %r830;
	setp.ge.s32 	%p42, %r200, %r264;
	@%p42 bra 	$L__BB3_165;
	not.b32 	%r399, %r200;
	add.s32 	%r400, %r393, %r399;
	sub.s32 	%r265, %r400, %r830;
	and.b32  	%r401, %r265, 768;
	setp.eq.s32 	%p43, %r401, 768;
	mov.u32 	%r838, %r200;
	@%p43 bra 	$L__BB3_150;
	add.s32 	%r832, %r200, %r830;
	shr.u32 	%r402, %r265, 8;
	add.s32 	%r403, %r402, 1;
	and.b32  	%r404, %r403, 3;
	neg.s32 	%r831, %r404;
	mov.u32 	%r838, %r200;
$L__BB3_146:
	.pragma "nounroll";
	mov.u64 	%rd127, %rd343;
	mov.u32 	%r272, %r853;
	mov.u32 	%r271, %r854;
	mul.wide.u32 	%rd235, %r832, 16;
	add.s64 	%rd232, %rd186, %rd235;
	// begin inline asm
	ld.global.nc.u64 %rd231, [%rd232];
	// end inline asm
	mov.b64 	{%r273, %r274}, %rd231;
	add.s64 	%rd234, %rd232, 8;
	// begin inline asm
	ld.global.nc.u64 %rd233, [%rd234];
	// end inline asm
	setp.lt.s32 	%p44, %r271, %r273;
	mov.u64 	%rd343, %rd233;
	mov.u32 	%r853, %r274;
	mov.u32 	%r854, %r273;
	@%p44 bra 	$L__BB3_149;
	setp.lt.s32 	%p45, %r273, %r271;
	mov.u64 	%rd343, %rd127;
	mov.u32 	%r853, %r272;
	mov.u32 	%r854, %r271;
	@%p45 bra 	$L__BB3_149;
	setp.lt.s64 	%p46, %rd127, %rd233;
	min.s64 	%rd343, %rd127, %rd233;
	selp.b32 	%r853, %r272, %r274, %p46;
	selp.b32 	%r854, %r271, %r273, %p46;
$L__BB3_149:
	add.s32 	%r838, %r838, 256;
	add.s32 	%r832, %r832, 256;
	add.s32 	%r831, %r831, 1;
	setp.ne.s32 	%p47, %r831, 0;
	@%p47 bra 	$L__BB3_146;
$L__BB3_150:
	setp.lt.u32 	%p48, %r265, 768;
	@%p48 bra 	$L__BB3_165;
	cvt.u64.u32 	%rd236, %r838;
	cvt.u64.u32 	%rd237, %r830;
	add.s64 	%rd238, %rd236, %rd237;
	shl.b64 	%rd239, %rd238, 4;
	add.s64 	%rd240, %rd239, %rd186;
	add.s64 	%rd338, %rd240, 12296;
	add.s32 	%r843, %r838, %r830;
$L__BB3_152:
	mul.wide.u32 	%rd245, %r843, 16;
	add.s64 	%rd242, %rd186, %rd245;
	// begin inline asm
	ld.global.nc.u64 %rd241, [%rd242];
	// end inline asm
	mov.b64 	{%r292, %r293}, %rd241;
	add.s64 	%rd244, %rd242, 8;
	// begin inline asm
	ld.global.nc.u64 %rd243, [%rd244];
	// end inline asm
	setp.lt.s32 	%p49, %r854, %r292;
	mov.u64 	%rd340, %rd243;
	mov.u32 	%r847, %r293;
	mov.u32 	%r848, %r292;
	@%p49 bra 	$L__BB3_155;
	setp.lt.s32 	%p50, %r292, %r854;
	mov.u64 	%rd340, %rd343;
	mov.u32 	%r847, %r853;
	mov.u32 	%r848, %r854;
	@%p50 bra 	$L__BB3_155;
	setp.lt.s64 	%p51, %rd343, %rd243;
	min.s64 	%rd340, %rd343, %rd243;
	selp.b32 	%r847, %r853, %r293, %p51;
	selp.b32 	%r848, %r854, %r292, %p51;
$L__BB3_155:
	add.s64 	%rd247, %rd338, -8200;
	// begin inline asm
	ld.global.nc.u64 %rd246, [%rd247];
	// end inline asm
	mov.b64 	{%r298, %r299}, %rd246;
	add.s64 	%rd249, %rd338, -8192;
	// begin inline asm
	ld.global.nc.u64 %rd248, [%rd249];
	// end inline asm
	setp.lt.s32 	%p52, %r848, %r298;
	mov.u64 	%rd341, %rd248;
	mov.u32 	%r849, %r299;
	mov.u32 	%r850, %r298;
	@%p52 bra 	$L__BB3_158;
	setp.lt.s32 	%p53, %r298, %r848;
	mov.u64 	%rd341, %rd340;
	mov.u32 	%r849, %r847;
	mov.u32 	%r850, %r848;
	@%p53 bra 	$L__BB3_158;
	setp.lt.s64 	%p54, %rd340, %rd248;
	min.s64 	%rd341, %rd340, %rd248;
	selp.b32 	%r849, %r847, %r299, %p54;
	selp.b32 	%r850, %r848, %r298, %p54;
$L__BB3_158:
	add.s64 	%rd251, %rd338, -4104;
	// begin inline asm
	ld.global.nc.u64 %rd250, [%rd251];
	// end inline asm
	mov.b64 	{%r304, %r305}, %rd250;
	add.s64 	%rd253, %rd338, -4096;
	// begin inline asm
	ld.global.nc.u64 %rd252, [%rd253];
	// end inline asm
	setp.lt.s32 	%p55, %r850, %r304;
	mov.u64 	%rd342, %rd252;
	mov.u32 	%r851, %r305;
	mov.u32 	%r852, %r304;
	@%p55 bra 	$L__BB3_161;
	setp.lt.s32 	%p56, %r304, %r850;
	mov.u64 	%rd342, %rd341;
	mov.u32 	%r851, %r849;
	mov.u32 	%r852, %r850;
	@%p56 bra 	$L__BB3_161;
	setp.lt.s64 	%p57, %rd341, %rd252;
	min.s64 	%rd342, %rd341, %rd252;
	selp.b32 	%r851, %r849, %r305, %p57;
	selp.b32 	%r852, %r850, %r304, %p57;
$L__BB3_161:
	add.s64 	%rd255, %rd338, -8;
	// begin inline asm
	ld.global.nc.u64 %rd254, [%rd255];
	// end inline asm
	mov.b64 	{%r310, %r311}, %rd254;
	// begin inline asm
	ld.global.nc.u64 %rd256, [%rd338];
	// end inline asm
	setp.lt.s32 	%p58, %r852, %r310;
	mov.u64 	%rd343, %rd256;
	mov.u32 	%r853, %r311;
	mov.u32 	%r854, %r310;
	@%p58 bra 	$L__BB3_164;
	setp.lt.s32 	%p59, %r310, %r852;
	mov.u64 	%rd343, %rd342;
	mov.u32 	%r853, %r851;
	mov.u32 	%r854, %r852;
	@%p59 bra 	$L__BB3_164;
	setp.lt.s64 	%p60, %rd342, %rd256;
	min.s64 	%rd343, %rd342, %rd256;
	selp.b32 	%r853, %r851, %r311, %p60;
	selp.b32 	%r854, %r852, %r310, %p60;
$L__BB3_164:
	add.s32 	%r838, %r838, 1024;
	add.s64 	%rd338, %rd338, 16384;
	add.s32 	%r843, %r843, 1024;
	setp.lt.s32 	%p61, %r838, %r264;
	@%p61 bra 	$L__BB3_152;
$L__BB3_165:
	// begin inline asm
	mov.u32 %r405, %laneid;
	// end inline asm
	mov.b32 	%r423, 1;
	mov.b32 	%r424, 31;
	mov.b32 	%r425, -1;
	// begin inline asm
	shfl.sync.down.b32 %r406, %r854, %r423, %r424, %r425;
	// end inline asm
	// begin inline asm
	shfl.sync.down.b32 %r411, %r853, %r423, %r424, %r425;
	// end inline asm
	mov.b64 	{%r417, %r422}, %rd343;
	// begin inline asm
	shfl.sync.down.b32 %r416, %r417, %r423, %r424, %r425;
	// end inline asm
	// begin inline asm
	shfl.sync.down.b32 %r421, %r422, %r423, %r424, %r425;
	// end inline asm
	mov.b64 	%rd150, {%r416, %r421};
	setp.gt.s32 	%p62, %r405, 30;
	mov.u32 	%r857, %r854;
	mov.u32 	%r858, %r853;
	mov.u64 	%rd345, %rd343;
	@%p62 bra 	$L__BB3_169;
	setp.lt.s32 	%p63, %r854, %r406;
	mov.u32 	%r857, %r406;
	mov.u32 	%r858, %r411;
	mov.u64 	%rd345, %rd150;
	@%p63 bra 	$L__BB3_169;
	setp.lt.s32 	%p64, %r406, %r854;
	mov.u32 	%r857, %r854;
	mov.u32 	%r858, %r853;
	mov.u64 	%rd345, %rd343;
	@%p64 bra 	$L__BB3_169;
	setp.lt.s64 	%p65, %rd343, %rd150;
	selp.b32 	%r857, %r854, %r406, %p65;
	selp.b32 	%r858, %r853, %r411, %p65;
	min.s64 	%rd345, %rd343, %rd150;
$L__BB3_169:
	mov.b32 	%r443, 2;
	mov.b32 	%r444, 31;
	mov.b32 	%r445, -1;
	// begin inline asm
	shfl.sync.down.b32 %r426, %r857, %r443, %r444, %r445;
	// end inline asm
	// begin inline asm
	shfl.sync.down.b32 %r431, %r858, %r443, %r444, %r445;
	// end inline asm
	mov.b64 	{%r437, %r442}, %rd345;
	// begin inline asm
	shfl.sync.down.b32 %r436, %r437, %r443, %r444, %r445;
	// end inline asm
	// begin inline asm
	shfl.sync.down.b32 %r441, %r442, %r443, %r444, %r445;
	// end inline asm
	mov.b64 	%rd153, {%r436, %r441};
	setp.gt.s32 	%p66, %r405, 29;
	mov.u32 	%r859, %r857;
	mov.u32 	%r860, %r858;
	mov.u64 	%rd346, %rd345;
	@%p66 bra 	$L__BB3_173;
	setp.lt.s32 	%p67, %r857, %r426;
	mov.u32 	%r859, %r426;
	mov.u32 	%r860, %r431;
	mov.u64 	%rd346, %rd153;
	@%p67 bra 	$L__BB3_173;
	setp.lt.s32 	%p68, %r426, %r857;
	mov.u32 	%r859, %r857;
	mov.u32 	%r860, %r858;
	mov.u64 	%rd346, %rd345;
	@%p68 bra 	$L__BB3_173;
	setp.lt.s64 	%p69, %rd345, %rd153;
	selp.b32 	%r859, %r857, %r426, %p69;
	selp.b32 	%r860, %r858, %r431, %p69;
	min.s64 	%rd346, %rd345, %rd153;
$L__BB3_173:
	mov.b32 	%r463, 4;
	mov.b32 	%r464, 31;
	mov.b32 	%r465, -1;
	// begin inline asm
	shfl.sync.down.b32 %r446, %r859, %r463, %r464, %r465;
	// end inline asm
	// begin inline asm
	shfl.sync.down.b32 %r451, %r860, %r463, %r464, %r465;
	// end inline asm
	mov.b64 	{%r457, %r462}, %rd346;
	// begin inline asm
	shfl.sync.down.b32 %r456, %r457, %r463, %r464, %r465;
	// end inline asm
	// begin inline asm
	shfl.sync.down.b32 %r461, %r462, %r463, %r464, %r465;
	// end inline asm
	mov.b64 	%rd156, {%r456, %r461};
	setp.gt.s32 	%p70, %r405, 27;
	mov.u32 	%r861, %r859;
	mov.u32 	%r862, %r860;
	mov.u64 	%rd347, %rd346;
	@%p70 bra 	$L__BB3_177;
	setp.lt.s32 	%p71, %r859, %r446;
	mov.u32 	%r861, %r446;
	mov.u32 	%r862, %r451;
	mov.u64 	%rd347, %rd156;
	@%p71 bra 	$L__BB3_177;
	setp.lt.s32 	%p72, %r446, %r859;
	mov.u32 	%r861, %r859;
	mov.u32 	%r862, %r860;
	mov.u64 	%rd347, %rd346;
	@%p72 bra 	$L__BB3_177;
	setp.lt.s64 	%p73, %rd346, %rd156;
	selp.b32 	%r861, %r859, %r446, %p73;
	selp.b32 	%r862, %r860, %r451, %p73;
	min.s64 	%rd347, %rd346, %rd156;
$L__BB3_177:
	mov.b32 	%r483, 8;
	mov.b32 	%r484, 31;
	mov.b32 	%r485, -1;
	// begin inline asm
	shfl.sync.down.b32 %r466, %r861, %r483, %r484, %r485;
	// end inline asm
	// begin inline asm
	shfl.sync.down.b32 %r471, %r862, %r483, %r484, %r485;
	// end inline asm
	mov.b64 	{%r477, %r482}, %rd347;
	// begin inline asm
	shfl.sync.down.b32 %r476, %r477, %r483, %r484, %r485;
	// end inline asm
	// begin inline asm
	shfl.sync.down.b32 %r481, %r482, %r483, %r484, %r485;
	// end inline asm
	mov.b64 	%rd159, {%r476, %r481};
	setp.gt.s32 	%p74, %r405, 23;
	mov.u32 	%r863, %r861;
	mov.u32 	%r864, %r862;
	mov.u64 	%rd348, %rd347;
	@%p74 bra 	$L__BB3_181;
	setp.lt.s32 	%p75, %r861, %r466;
	mov.u32 	%r863, %r466;
	mov.u32 	%r864, %r471;
	mov.u64 	%rd348, %rd159;
	@%p75 bra 	$L__BB3_181;
	setp.lt.s32 	%p76, %r466, %r861;
	mov.u32 	%r863, %r861;
	mov.u32 	%r864, %r862;
	mov.u64 	%rd348, %rd347;
	@%p76 bra 	$L__BB3_181;
	setp.lt.s64 	%p77, %rd347, %rd159;
	selp.b32 	%r863, %r861, %r466, %p77;
	selp.b32 	%r864, %r862, %r471, %p77;
	min.s64 	%rd348, %rd347, %rd159;
$L__BB3_181:
	mov.b32 	%r503, 16;
	mov.b32 	%r504, 31;
	mov.b32 	%r505, -1;
	// begin inline asm
	shfl.sync.down.b32 %r486, %r863, %r503, %r504, %r505;
	// end inline asm
	// begin inline asm
	shfl.sync.down.b32 %r491, %r864, %r503, %r504, %r505;
	// end inline asm
	mov.b64 	{%r497, %r502}, %rd348;
	// begin inline asm
	shfl.sync.down.b32 %r496, %r497, %r503, %r504, %r505;
	// end inline asm
	// begin inline asm
	shfl.sync.down.b32 %r501, %r502, %r503, %r504, %r505;
	// end inline asm
	mov.b64 	%rd162, {%r496, %r501};
	setp.gt.s32 	%p78, %r405, 15;
	mov.u32 	%r880, %r863;
	mov.u32 	%r879, %r864;
	mov.u64 	%rd356, %rd348;
	@%p78 bra 	$L__BB3_185;
	setp.lt.s32 	%p79, %r863, %r486;
	mov.u32 	%r880, %r486;
	mov.u32 	%r879, %r491;
	mov.u64 	%rd356, %rd162;
	@%p79 bra 	$L__BB3_185;
	setp.lt.s32 	%p80, %r486, %r863;
	mov.u32 	%r880, %r863;
	mov.u32 	%r879, %r864;
	mov.u64 	%rd356, %rd348;
	@%p80 bra 	$L__BB3_185;
	setp.lt.s64 	%p81, %rd348, %rd162;
	selp.b32 	%r880, %r863, %r486, %p81;
	selp.b32 	%r879, %r864, %r491, %p81;
	min.s64 	%rd356, %rd348, %rd162;
$L__BB3_185:
	setp.ne.s32 	%p82, %r405, 0;
	@%p82 bra 	$L__BB3_187;
	shr.u32 	%r506, %r200, 1;
	and.b32  	%r507, %r506, 496;
	mov.u32 	%r508, _ZN6thrust24THRUST_300001_SM_1000_NS8cuda_cub4core6detail5shmemE;
	add.s32 	%r509, %r508, %r507;
	st.shared.v2.u32 	[%r509+8], {%r880, %r879};
	st.shared.u64 	[%r509+16], %rd356;
$L__BB3_187:
	bar.sync 	0;
	setp.ne.s32 	%p83, %r200, 0;
	@%p83 bra 	$L__BB3_209;
	ld.shared.v2.u32 	{%r351, %r352}, [_ZN6thrust24THRUST_300001_SM_1000_NS8cuda_cub4core6detail5shmemE+24];
	ld.shared.u64 	%rd165, [_ZN6thrust24THRUST_300001_SM_1000_NS8cuda_cub4core6detail5shmemE+32];
	setp.lt.s32 	%p84, %r880, %r351;
	mov.u32 	%r867, %r351;
	mov.u32 	%r868, %r352;
	mov.u64 	%rd350, %rd165;
	@%p84 bra 	$L__BB3_191;
	setp.lt.s32 	%p85, %r351, %r880;
	mov.u32 	%r867, %r880;
	mov.u32 	%r868, %r879;
	mov.u64 	%rd350, %rd356;
	@%p85 bra 	$L__BB3_191;
	setp.lt.s64 	%p86, %rd356, %rd165;
	selp.b32 	%r867, %r880, %r351, %p86;
	selp.b32 	%r868, %r879, %r352, %p86;
	min.s64 	%rd350, %rd356, %rd165;
$L__BB3_191:
	ld.shared.v2.u32 	{%r357, %r358}, [_ZN6thrust24THRUST_300001_SM_1000_NS8cuda_cub4core6detail5shmemE+40];
	ld.shared.u64 	%rd168, [_ZN6thrust24THRUST_300001_SM_1000_NS8cuda_cub4core6detail5shmemE+48];
	setp.lt.s32 	%p87, %r867, %r357;
	mov.u32 	%r869, %r357;
	mov.u32 	%r870, %r358;
	mov.u64 	%rd351, %rd168;
	@%p87 bra 	$L__BB3_194;
	setp.lt.s32 	%p88, %r357, %r867;
	mov.u32 	%r869, %r867;
	mov.u32 	%r870, %r868;
	mov.u64 	%rd351, %rd350;
	@%p88 bra 	$L__BB3_194;
	setp.lt.s64 	%p89, %rd350, %rd168;
	selp.b32 	%r869, %r867, %r357, %p89;
	selp.b32 	%r870, %r868, %r358, %p89;
	min.s64 	%rd351, %rd350, %rd168;
$L__BB3_194:
	ld.shared.v2.u32 	{%r363, %r364}, [_ZN6thrust24THRUST_300001_SM_1000_NS8cuda_cub4core6detail5shmemE+56];
	ld.shared.u64 	%rd171, [_ZN6thrust24THRUST_300001_SM_1000_NS8cuda_cub4core6detail5shmemE+64];
	setp.lt.s32 	%p90, %r869, %r363;
	mov.u32 	%r871, %r363;
	mov.u32 	%r872, %r364;
	mov.u64 	%rd352, %rd171;
	@%p90 bra 	$L__BB3_197;
	setp.lt.s32 	%p91, %r363, %r869;
	mov.u32 	%r871, %r869;
	mov.u32 	%r872, %r870;
	mov.u64 	%rd352, %rd351;
	@%p91 bra 	$L__BB3_197;
	setp.lt.s64 	%p92, %rd351, %rd171;
	selp.b32 	%r871, %r869, %r363, %p92;
	selp.b32 	%r872, %r870, %r364, %p92;
	min.s64 	%rd352, %rd351, %rd171;
$L__BB3_197:
	ld.shared.v2.u32 	{%r369, %r370}, [_ZN6thrust24THRUST_300001_SM_1000_NS8cuda_cub4core6detail5shmemE+72];
	ld.shared.u64 	%rd174, [_ZN6thrust24THRUST_300001_SM_1000_NS8cuda_cub4core6detail5shmemE+80];
	setp.lt.s32 	%p93, %r871, %r369;
	mov.u32 	%r873, %r369;
	mov.u32 	%r874, %r370;
	mov.u64 	%rd353, %rd174;
	@%p93 bra 	$L__BB3_200;
	setp.lt.s32 	%p94, %r369, %r871;
	mov.u32 	%r873, %r871;
	mov.u32 	%r874, %r872;
	mov.u64 	%rd353, %rd352;
	@%p94 bra 	$L__BB3_200;
	setp.lt.s64 	%p95, %rd352, %rd174;
	selp.b32 	%r873, %r871, %r369, %p95;
	selp.b32 	%r874, %r872, %r370, %p95;
	min.s64 	%rd353, %rd352, %rd174;
$L__BB3_200:
	ld.shared.v2.u32 	{%r375, %r376}, [_ZN6thrust24THRUST_300001_SM_1000_NS8cuda_cub4core6detail5shmemE+88];
	ld.shared.u64 	%rd177, [_ZN6thrust24THRUST_300001_SM_1000_NS8cuda_cub4core6detail5shmemE+96];
	setp.lt.s32 	%p96, %r873, %r375;
	mov.u32 	%r875, %r375;
	mov.u32 	%r876, %r376;
	mov.u64 	%rd354, %rd177;
	@%p96 bra 	$L__BB3_203;
	setp.lt.s32 	%p97, %r375, %r873;
	mov.u32 	%r875, %r873;
	mov.u32 	%r876, %r874;
	mov.u64 	%rd354, %rd353;
	@%p97 bra 	$L__BB3_203;
	setp.lt.s64 	%p98, %rd353, %rd177;
	selp.b32 	%r875, %r873, %r375, %p98;
	selp.b32 	%r876, %r874, %r376, %p98;
	min.s64 	%rd354, %rd353, %rd177;
$L__BB3_203:
	ld.shared.v2.u32 	{%r381, %r382}, [_ZN6thrust24THRUST_300001_SM_1000_NS8cuda_cub4core6detail5shmemE+104];
	ld.shared.u64 	%rd180, [_ZN6thrust24THRUST_300001_SM_1000_NS8cuda_cub4core6detail5shmemE+112];
	setp.lt.s32 	%p99, %r875, %r381;
	mov.u32 	%r877, %r381;
	mov.u32 	%r878, %r382;
	mov.u64 	%rd355, %rd180;
	@%p99 bra 	$L__BB3_206;
	setp.lt.s32 	%p100, %r381, %r875;
	mov.u32 	%r877, %r875;
	mov.u32 	%r878, %r876;
	mov.u64 	%rd355, %rd354;
	@%p100 bra 	$L__BB3_206;
	setp.lt.s64 	%p101, %rd354, %rd180;
	selp.b32 	%r877, %r875, %r381, %p101;
	selp.b32 	%r878, %r876, %r382, %p101;
	min.s64 	%rd355, %rd354, %rd180;
$L__BB3_206:
	ld.shared.v2.u32 	{%r387, %r388}, [_ZN6thrust24THRUST_300001_SM_1000_NS8cuda_cub4core6detail5shmemE+120];
	ld.shared.u64 	%rd183, [_ZN6thrust24THRUST_300001_SM_1000_NS8cuda_cub4core6detail5shmemE+128];
	setp.lt.s32 	%p102, %r877, %r387;
	mov.u64 	%rd356, %rd183;
	mov.u32 	%r879, %r388;
	mov.u32 	%r880, %r387;
	@%p102 bra 	$L__BB3_209;
	setp.lt.s32 	%p103, %r387, %r877;
	mov.u64 	%rd356, %rd355;
	mov.u32 	%r879, %r878;
	mov.u32 	%r880, %r877;
	@%p103 bra 	$L__BB3_209;
	setp.lt.s64 	%p104, %rd355, %rd183;
	selp.b32 	%r880, %r877, %r387, %p104;
	selp.b32 	%r879, %r878, %r388, %p104;
	min.s64 	%rd356, %rd355, %rd183;
$L__BB3_209:
	mov.u32 	%r735, %tid.x;
	setp.ne.s32 	%p221, %r735, 0;
	@%p221 bra 	$L__BB3_211;
	ld.param.u64 	%rd288, [_ZN6thrust24THRUST_300001_SM_1000_NS8cuda_cub4core6detail13_kernel_agentINS1_8__reduce11ReduceAgentIPN4cuda3std3__45tupleIJ4typelEEESD_SC_iNS1_9__extrema9arg_max_fISB_l10comparatorEEEEJSD_SD_iSH_EEEvDpT0__param_1];
	cvta.to.global.u64 	%rd287, %rd288;
	st.global.u32 	[%rd287], %r880;
	st.global.u32 	[%rd287+4], %r879;
	st.global.u64 	[%rd287+8], %rd356;
$L__BB3_211:
	ret;

}
	// .globl	_ZN6thrust24THRUST_300001_SM_1000_NS8cuda_cub4core6detail13_kernel_agentINS1_8__reduce11ReduceAgentINS0_12zip_iteratorIN4cuda3std3__45tupleIJNS0_10device_ptrI4typeEENS0_17counting_iteratorIlNS0_11use_defaultESG_SG_EEEEEEEPNSB_IJSD_lEEESK_lNS1_9__extrema9arg_max_fISD_l10comparatorEEEEJSJ_SL_lSP_EEEvDpT0_
.visible .entry _ZN6thrust24THRUST_300001_SM_1000_NS8cuda_cub4core6detail13_kernel_agentINS1_8__reduce11ReduceAgentINS0_12zip_iteratorIN4cuda3std3__45tupleIJNS0_10device_ptrI4typeEENS0_17counting_iteratorIlNS0_11use_defaultESG_SG_EEEEEEEPNSB_IJSD_lEEESK_lNS1_9__extrema9arg_max_fISD_l10comparatorEEEEJSJ_SL_lSP_EEEvDpT0_(
	.param .align 8 .b8 _ZN6thrust24THRUST_300001_SM_1000_NS8cuda_cub4core6detail13_kernel_agentINS1_8__reduce11ReduceAgentINS0_12zip_iteratorIN4cuda3std3__45tupleIJNS0_10device_ptrI4typeEENS0_17counting_iteratorIlNS0_11use_defaultESG_SG_EEEEEEEPNSB_IJSD_lEEESK_lNS1_9__extrema9arg_max_fISD_l10comparatorEEEEJSJ_SL_lSP_EEEvDpT0__param_0[16],
	.param .u64 .ptr .align 1 _ZN6thrust24THRUST_300001_SM_1000_NS8cuda_cub4core6detail13_kernel_agentINS1_8__reduce11ReduceAgentINS0_12zip_iteratorIN4cuda3std3__45tupleIJNS0_10device_ptrI4typeEENS0_17counting_iteratorIlNS0_11use_defaultESG_SG_EEEEEEEPNSB_IJSD_lEEESK_lNS1_9__extrema9arg_max_fISD_l10comparatorEEEEJSJ_SL_lSP_EEEvDpT0__param_1,
	.param .u64 _ZN6thrust24THRUST_300001_SM_1000_NS8cuda_cub4core6detail13_kernel_agentINS1_8__reduce11ReduceAgentINS0_12zip_iteratorIN4cuda3std3__45tupleIJNS0_10device_ptrI4typeEENS0_17counting_iteratorIlNS0_11use_defaultESG_SG_EEEEEEEPNSB_IJSD_lEEESK_lNS1_9__extrema9arg_max_fISD_l10comparatorEEEEJSJ_SL_lSP_EEEvDpT0__param_2,
	.param .align 1 .b8 _ZN6thrust24THRUST_300001_SM_1000_NS8cuda_cub4core6detail13_kernel_agentINS1_8__reduce11ReduceAgentINS0_12zip_iteratorIN4cuda3std3__45tupleIJNS0_10device_ptrI4typeEENS0_17counting_iteratorIlNS0_11use_defaultESG_SG_EEEEEEEPNSB_IJSD_lEEESK_lNS1_9__extrema9arg_max_fISD_l10comparatorEEEEJSJ_SL_lSP_EEEvDpT0__param_3[1]
)
.maxntid 256
{
	.reg .pred 	%p<213>;
	.reg .b32 	%r<872>;
	.reg .b64 	%rd<307>;

	ld.param.u64 	%rd193, [_ZN6thrust24THRUST_300001_SM_1000_NS8cuda_cub4core6detail13_kernel_agentINS1_8__reduce11ReduceAgentINS0_12zip_iteratorIN4cuda3std3__45tupleIJNS0_10device_ptrI4typeEENS0_17counting_iteratorIlNS0_11use_defaultESG_SG_EEEEEEEPNSB_IJSD_lEEESK_lNS1_9__extrema9arg_max_fISD_l10comparatorEEEEJSJ_SL_lSP_EEEvDpT0__param_0+8];
	ld.param.u64 	%rd192, [_ZN6thrust24THRUST_300001_SM_1000_NS8cuda_cub4core6detail13_kernel_agentINS1_8__reduce11ReduceAgentINS0_12zip_iteratorIN4cuda3std3__45tupleIJNS0_10device_ptrI4typeEENS0_17counting_iteratorIlNS0_11use_defaultESG_SG_EEEEEEEPNSB_IJSD_lEEESK_lNS1_9__extrema9arg_max_fISD_l10comparatorEEEEJSJ_SL_lSP_EEEvDpT0__param_0];
	ld.param.u64 	%rd195, [_ZN6thrust24THRUST_300001_SM_1000_NS8cuda_cub4core6detail13_kernel_agentINS1_8__reduce11ReduceAgentINS0_12zip_iteratorIN4cuda3std3__45tupleIJNS0_10device_ptrI4typeEENS0_17counting_iteratorIlNS0_11use_defaultESG_SG_EEEEEEEPNSB_IJSD_lEEESK_lNS1_9__extrema9arg_max_fISD_l10comparatorEEEEJSJ_SL_lSP_EEEvDpT0__param_2];
	setp.eq.s64 	%p1, %rd195, 0;
	@%p1 bra 	$L__BB4_209;
	cvta.to.global.u64 	%rd1, %rd192;
	setp.gt.s64 	%p2, %rd195, 1279;
	@%p2 bra 	$L__BB4_122;
	cvt.u32.u64 	%r1, %rd195;
	mov.u32 	%r2, %tid.x;
	setp.ge.s32 	%p96, %r2, %r1;
	mov.b32 	%r758, 0;
	mov.b64 	%rd248, 0;
	mov.u32 	%r759, %r758;
	mov.u32 	%r744, %r2;
	@%p96 bra 	$L__BB4_4;
	cvt.u64.u32 	%rd223, %r2;
	mul.wide.u32 	%rd224, %r2, 8;
	add.s64 	%rd225, %rd1, %rd224;
	add.s64 	%rd248, %rd193, %rd223;
	ld.global.u32 	%r759, [%rd225];
	ld.global.u32 	%r758, [%rd225+4];
	add.s32 	%r744, %r2, 256;
$L__BB4_4:
	setp.ge.s32 	%p97, %r744, %r1;
	@%p97 bra 	$L__BB4_26;
	not.b32 	%r507, %r744;
	add.s32 	%r9, %r507, %r1;
	and.b32  	%r508, %r9, 768;
	setp.eq.s32 	%p98, %r508, 768;
	@%p98 bra 	$L__BB4_11;
	cvt.u64.u32 	%rd227, %r744;
	add.s64 	%rd239, %rd193, %rd227;
	mul.wide.u32 	%rd228, %r744, 8;
	add.s64 	%rd229, %rd228, %rd1;
	add.s64 	%rd238, %rd229, 4;
	shr.u32 	%r509, %r9, 8;
	add.s32 	%r510, %r509, 1;
	and.b32  	%r511, %r510, 3;
	neg.s32 	%r738, %r511;
$L__BB4_7:
	.pragma "nounroll";
	mov.u64 	%rd9, %rd248;
	mov.u32 	%r14, %r758;
	mov.u32 	%r13, %r759;
	ld.global.u32 	%r15, [%rd238+-4];
	ld.global.u32 	%r16, [%rd238];
	setp.lt.s32 	%p99, %r13, %r15;
	mov.u64 	%rd248, %rd239;
	mov.u32 	%r758, %r16;
	mov.u32 	%r759, %r15;
	@%p99 bra 	$L__BB4_10;
	setp.lt.s32 	%p100, %r15, %r13;
	mov.u64 	%rd248, %rd9;
	mov.u32 	%r758, %r14;
	mov.u32 	%r759, %r13;
	@%p100 bra 	$L__BB4_10;
	setp.lt.s64 	%p101, %rd9, %rd239;
	min.s64 	%rd248, %rd9, %rd239;
	selp.b32 	%r758, %r14, %r16, %p101;
	selp.b32 	%r759, %r13, %r15, %p101;
$L__BB4_10:
	add.s32 	%r744, %r744, 256;
	add.s64 	%rd239, %rd239, 256;
	add.s64 	%rd238, %rd238, 2048;
	add.s32 	%r738, %r738, 1;
	setp.ne.s32 	%p102, %r738, 0;
	@%p102 bra 	$L__BB4_7;
$L__BB4_11:
	setp.lt.u32 	%p103, %r9, 768;
	@%p103 bra 	$L__BB4_26;
	add.s32 	%r749, %r744, 512;
$L__BB4_13:
	mov.u32 	%r29, %r749;
	add.s32 	%r512, %r29, -512;
	cvt.s64.s32 	%rd230, %r512;
	mul.wide.s32 	%rd231, %r512, 8;
	add.s64 	%rd17, %rd1, %rd231;
	add.s64 	%rd18, %rd193, %rd230;
	ld.global.u32 	%r32, [%rd17];
	ld.global.u32 	%r33, [%rd17+4];
	setp.lt.s32 	%p104, %r759, %r32;
	mov.u64 	%rd245, %rd18;
	mov.u32 	%r752, %r33;
	mov.u32 	%r753, %r32;
	@%p104 bra 	$L__BB4_16;
	setp.lt.s32 	%p105, %r32, %r759;
	mov.u64 	%rd245, %rd248;
	mov.u32 	%r752, %r758;
	mov.u32 	%r753, %r759;
	@%p105 bra 	$L__BB4_16;
	setp.lt.s64 	%p106, %rd248, %rd18;
	min.s64 	%rd245, %rd248, %rd18;
	selp.b32 	%r752, %r758, %r33, %p106;
	selp.b32 	%r753, %r759, %r32, %p106;
$L__BB4_16:
	add.s32 	%r513, %r29, -256;
	cvt.s64.s32 	%rd232, %r513;
	add.s64 	%rd21, %rd193, %rd232;
	ld.global.u32 	%r38, [%rd17+2048];
	ld.global.u32 	%r39, [%rd17+2052];
	setp.lt.s32 	%p107, %r753, %r38;
	mov.u64 	%rd246, %rd21;
	mov.u32 	%r754, %r39;
	mov.u32 	%r755, %r38;
	@%p107 bra 	$L__BB4_19;
	setp.lt.s32 	%p108, %r38, %r753;
	mov.u64 	%rd246, %rd245;
	mov.u32 	%r754, %r752;
	mov.u32 	%r755, %r753;
	@%p108 bra 	$L__BB4_19;
	setp.lt.s64 	%p109, %rd245, %rd21;
	min.s64 	%rd246, %rd245, %rd21;
	selp.b32 	%r754, %r752, %r39, %p109;
	selp.b32 	%r755, %r753, %r38, %p109;
$L__BB4_19:
	cvt.s64.s32 	%rd233, %r29;
	add.s64 	%rd24, %rd193, %rd233;
	ld.global.u32 	%r44, [%rd17+4096];
	ld.global.u32 	%r45, [%rd17+4100];
	setp.lt.s32 	%p110, %r755, %r44;
	mov.u64 	%rd247, %rd24;
	mov.u32 	%r756, %r45;
	mov.u32 	%r757, %r44;
	@%p110 bra 	$L__BB4_22;
	setp.lt.s32 	%p111, %r44, %r755;
	mov.u64 	%rd247, %rd246;
	mov.u32 	%r756, %r754;
	mov.u32 	%r757, %r755;
	@%p111 bra 	$L__BB4_22;
	setp.lt.s64 	%p112, %rd246, %rd24;
	min.s64 	%rd247, %rd246, %rd24;
	selp.b32 	%r756, %r754, %r45, %p112;
	selp.b32 	%r757, %r755, %r44, %p112;
$L__BB4_22:
	add.s32 	%r514, %r29, 256;
	cvt.s64.s32 	%rd234, %r514;
	add.s64 	%rd27, %rd193, %rd234;
	ld.global.u32 	%r50, [%rd17+6144];
	ld.global.u32 	%r51, [%rd17+6148];
	setp.lt.s32 	%p113, %r757, %r50;
	mov.u64 	%rd248, %rd27;
	mov.u32 	%r758, %r51;
	mov.u32 	%r759, %r50;
	@%p113 bra 	$L__BB4_25;
	setp.lt.s32 	%p114, %r50, %r757;
	mov.u64 	%rd248, %rd247;
	mov.u32 	%r758, %r756;
	mov.u32 	%r759, %r757;
	@%p114 bra 	$L__BB4_25;
	setp.lt.s64 	%p115, %rd247, %rd27;
	min.s64 	%rd248, %rd247, %rd27;
	selp.b32 	%r758, %r756, %r51, %p115;
	selp.b32 	%r759, %r757, %r50, %p115;
$L__BB4_25:
	add.s32 	%r749, %r29, 1024;
	add.s32 	%r515, %r29, 512;
	setp.lt.s32 	%p116, %r515, %r1;
	@%p116 bra 	$L__BB4_13;
$L__BB4_26:
	setp.lt.s32 	%p117, %r1, 256;
	@%p117 bra 	$L__BB4_71;
	// begin inline asm
	mov.u32 %r629, %laneid;
	// end inline asm
	mov.b32 	%r647, 1;
	mov.b32 	%r648, 31;
	mov.b32 	%r649, -1;
	// begin inline asm
	shfl.sync.down.b32 %r630, %r759, %r647, %r648, %r649;
	// end inline asm
	// begin inline asm
	shfl.sync.down.b32 %r635, %r758, %r647, %r648, %r649;
	// end inline asm
	mov.b64 	{%r641, %r646}, %rd248;
	// begin inline asm
	shfl.sync.down.b32 %r640, %r641, %r647, %r648, %r649;
	// end inline asm
	// begin inline asm
	shfl.sync.down.b32 %r645, %r646, %r647, %r648, %r649;
	// end inline asm
	mov.b64 	%rd31, {%r640, %r645};
	setp.gt.s32 	%p169, %r629, 30;
	mov.u64 	%rd250, %rd248;
	mov.u32 	%r762, %r758;
	mov.u32 	%r763, %r759;
	@%p169 bra 	$L__BB4_31;
	setp.lt.s32 	%p170, %r759, %r630;
	mov.u64 	%rd250, %rd31;
	mov.u32 	%r762, %r635;
	mov.u32 	%r763, %r630;
	@%p170 bra 	$L__BB4_31;
	setp.lt.s32 	%p171, %r630, %r759;
	mov.u64 	%rd250, %rd248;
	mov.u32 	%r762, %r758;
	mov.u32 	%r763, %r759;
	@%p171 bra 	$L__BB4_31;
	setp.lt.s64 	%p172, %rd248, %rd31;
	min.s64 	%rd250, %rd248, %rd31;
	selp.b32 	%r762, %r758, %r635, %p172;
	selp.b32 	%r763, %r759, %r630, %p172;
$L__BB4_31:
	mov.b32 	%r667, 2;
	mov.b32 	%r668, 31;
	mov.b32 	%r669, -1;
	// begin inline asm
	shfl.sync.down.b32 %r650, %r763, %r667, %r668, %r669;
	// end inline asm
	// begin inline asm
	shfl.sync.down.b32 %r655, %r762, %r667, %r668, %r669;
	// end inline asm
	mov.b64 	{%r661, %r666}, %rd250;
	// begin inline asm
	shfl.sync.down.b32 %r660, %r661, %r667, %r668, %r669;
	// end inline asm
	// begin inline asm
	shfl.sync.down.b32 %r665, %r666, %r667, %r668, %r669;
	// end inline asm
	mov.b64 	%rd34, {%r660, %r665};
	setp.gt.s32 	%p173, %r629, 29;
	mov.u64 	%rd251, %rd250;
	mov.u32 	%r764, %r762;
	mov.u32 	%r765, %r763;
	@%p173 bra 	$L__BB4_35;
	setp.lt.s32 	%p174, %r763, %r650;
	mov.u64 	%rd251, %rd34;
	mov.u32 	%r764, %r655;
	mov.u32 	%r765, %r650;
	@%p174 bra 	$L__BB4_35;
	setp.lt.s32 	%p175, %r650, %r763;
	mov.u64 	%rd251, %rd250;
	mov.u32 	%r764, %r762;
	mov.u32 	%r765, %r763;
	@%p175 bra 	$L__BB4_35;
	setp.lt.s64 	%p176, %rd250, %rd34;
	min.s64 	%rd251, %rd250, %rd34;
	selp.b32 	%r764, %r762, %r655, %p176;
	selp.b32 	%r765, %r763, %r650, %p176;
$L__BB4_35:
	mov.b32 	%r687, 4;
	mov.b32 	%r688, 31;
	mov.b32 	%r689, -1;
	// begin inline asm
	shfl.sync.down.b32 %r670, %r765, %r687, %r688, %r689;
	// end inline asm
	// begin inline asm
	shfl.sync.down.b32 %r675, %r764, %r687, %r688, %r689;
	// end inline asm
	mov.b64 	{%r681, %r686}, %rd251;
	// begin inline asm
	shfl.sync.down.b32 %r680, %r681, %r687, %r688, %r689;
	// end inline asm
	// begin inline asm
	shfl.sync.down.b32 %r685, %r686, %r687, %r688, %r689;
	// end inline asm
	mov.b64 	%rd37, {%r680, %r685};
	setp.gt.s32 	%p177, %r629, 27;
	mov.u64 	%rd252, %rd251;
	mov.u32 	%r766, %r764;
	mov.u32 	%r767, %r765;
	@%p177 bra 	$L__BB4_39;
	setp.lt.s32 	%p178, %r765, %r670;
	mov.u64 	%rd252, %rd37;
	mov.u32 	%r766, %r675;
	mov.u32 	%r767, %r670;
	@%p178 bra 	$L__BB4_39;
	setp.lt.s32 	%p179, %r670, %r765;
	mov.u64 	%rd252, %rd251;
	mov.u32 	%r766, %r764;
	mov.u32 	%r767, %r765;
	@%p179 bra 	$L__BB4_39;
	setp.lt.s64 	%p180, %rd251, %rd37;
	min.s64 	%rd252, %rd251, %rd37;
	selp.b32 	%r766, %r764, %r675, %p180;
	selp.b32 	%r767, %r765, %r670, %p180;
$L__BB4_39:
	mov.b32 	%r707, 8;
	mov.b32 	%r708, 31;
	mov.b32 	%r709, -1;
	// begin inline asm
	shfl.sync.down.b32 %r690, %r767, %r707, %r708, %r709;
	// end inline asm
	// begin inline asm
	shfl.sync.down.b32 %r695, %r766, %r707, %r708, %r709;
	// end inline asm
	mov.b64 	{%r701, %r706}, %rd252;
	// begin inline asm
	shfl.sync.down.b32 %r700, %r701, %r707, %r708, %r709;
	// end inline asm
	// begin inline asm
	shfl.sync.down.b32 %r705, %r706, %r707, %r708, %r709;
	// end inline asm
	mov.b64 	%rd40, {%r700, %r705};
	setp.gt.s32 	%p181, %r629, 23;
	mov.u64 	%rd253, %rd252;
	mov.u32 	%r768, %r766;
	mov.u32 	%r769, %r767;
	@%p181 bra 	$L__BB4_43;
	setp.lt.s32 	%p182, %r767, %r690;
	mov.u64 	%rd253, %rd40;
	mov.u32 	%r768, %r695;
	mov.u32 	%r769, %r690;
	@%p182 bra 	$L__BB4_43;
	setp.lt.s32 	%p183, %r690, %r767;
	mov.u64 	%rd253, %rd252;
	mov.u32 	%r768, %r766;
	mov.u32 	%r769, %r767;
	@%p183 bra 	$L__BB4_43;
	setp.lt.s64 	%p184, %rd252, %rd40;
	min.s64 	%rd253, %rd252, %rd40;
	selp.b32 	%r768, %r766, %r695, %p184;
	selp.b32 	%r769, %r767, %r690, %p184;
$L__BB4_43:
	mov.b32 	%r727, 16;
	mov.b32 	%r728, 31;
	mov.b32 	%r729, -1;
	// begin inline asm
	shfl.sync.down.b32 %r710, %r769, %r727, %r728, %r729;
	// end inline asm
	// begin inline asm
	shfl.sync.down.b32 %r715, %r768, %r727, %r728, %r729;
	// end inline asm
	mov.b64 	{%r721, %r726}, %rd253;
	// begin inline asm
	shfl.sync.down.b32 %r720, %r721, %r727, %r728, %r729;
	// end inline asm
	// begin inline asm
	shfl.sync.down.b32 %r725, %r726, %r727, %r728, %r729;
	// end inline asm
	mov.b64 	%rd43, {%r720, %r725};
	setp.gt.s32 	%p185, %r629, 15;
	mov.u64 	%rd306, %rd253;
	mov.u32 	%r870, %r768;
	mov.u32 	%r871, %r769;
	@%p185 bra 	$L__BB4_47;
	setp.lt.s32 	%p186, %r769, %r710;
	mov.u64 	%rd306, %rd43;
	mov.u32 	%r870, %r715;
	mov.u32 	%r871, %r710;
	@%p186 bra 	$L__BB4_47;
	setp.lt.s32 	%p187, %r710, %r769;
	mov.u64 	%rd306, %rd253;
	mov.u32 	%r870, %r768;
	mov.u32 	%r871, %r769;
	@%p187 bra 	$L__BB4_47;
	setp.lt.s64 	%p188, %rd253, %rd43;
	min.s64 	%rd306, %rd253, %rd43;
	selp.b32 	%r870, %r768, %r715, %p188;
	selp.b32 	%r871, %r769, %r710, %p188;
$L__BB4_47:
	setp.ne.s32 	%p189, %r629, 0;
	@%p189 bra 	$L__BB4_49;
	shr.u32 	%r730, %r2, 1;
	and.b32  	%r731, %r730, 496;
	mov.u32 	%r732, _ZN6thrust24THRUST_300001_SM_1000_NS8cuda_cub4core6detail5shmemE;
	add.s32 	%r733, %r732, %r731;
	st.shared.v2.u32 	[%r733+8], {%r871, %r870};
	st.shared.u64 	[%r733+16], %rd306;
$L__BB4_49:
	bar.sync 	0;
	setp.ne.s32 	%p190, %r2, 0;
	@%p190 bra 	$L__BB4_207;
	ld.shared.v2.u32 	{%r90, %r91}, [_ZN6thrust24THRUST_300001_SM_1000_NS8cuda_cub4core6detail5shmemE+24];
	ld.shared.u64 	%rd46, [_ZN6thrust24THRUST_300001_SM_1000_NS8cuda_cub4core6detail5shmemE+32];
	setp.lt.s32 	%p191, %r871, %r90;
	mov.u64 	%rd255, %rd46;
	mov.u32 	%r772, %r91;
	mov.u32 	%r773, %r90;
	@%p191 bra 	$L__BB4_53;
	setp.lt.s32 	%p192, %r90, %r871;
	mov.u64 	%rd255, %rd306;
	mov.u32 	%r772, %r870;
	mov.u32 	%r773, %r871;
	@%p192 bra 	$L__BB4_53;
	setp.lt.s64 	%p193, %rd306, %rd46;
	min.s64 	%rd255, %rd306, %rd46;
	selp.b32 	%r772, %r870, %r91, %p193;
	selp.b32 	%r773, %r871, %r90, %p193;
$L__BB4_53:
	ld.shared.v2.u32 	{%r96, %r97}, [_ZN6thrust24THRUST_300001_SM_1000_NS8cuda_cub4core6detail5shmemE+40];
	ld.shared.u64 	%rd49, [_ZN6thrust24THRUST_300001_SM_1000_NS8cuda_cub4core6detail5shmemE+48];
	setp.lt.s32 	%p194, %r773, %r96;
	mov.u64 	%rd256, %rd49;
	mov.u32 	%r774, %r97;
	mov.u32 	%r775, %r96;
	@%p194 bra 	$L__BB4_56;
	setp.lt.s32 	%p195, %r96, %r773;
	mov.u64 	%rd256, %rd255;
	mov.u32 	%r774, %r772;
	mov.u32 	%r775, %r773;
	@%p195 bra 	$L__BB4_56;
	setp.lt.s64 	%p196, %rd255, %rd49;
	min.s64 	%rd256, %rd255, %rd49;
	selp.b32 	%r774, %r772, %r97, %p196;
	selp.b32 	%r775, %r773, %r96, %p196;
$L__BB4_56:
	ld.shared.v2.u32 	{%r102, %r103}, [_ZN6thrust24THRUST_300001_SM_1000_NS8cuda_cub4core6detail5shmemE+56];
	ld.shared.u64 	%rd52, [_ZN6thrust24THRUST_300001_SM_1000_NS8cuda_cub4core6detail5shmemE+64];
	setp.lt.s32 	%p197, %r775, %r102;
	mov.u64 	%rd257, %rd52;
	mov.u32 	%r776, %r103;
	mov.u32 	%r777, %r102;
	@%p197 bra 	$L__BB4_59;
	setp.lt.s32 	%p198, %r102, %r775;
	mov.u64 	%rd257, %rd256;
	mov.u32 	%r776, %r774;
	mov.u32 	%r777, %r775;
	@%p198 bra 	$L__BB4_59;
	setp.lt.s64 	%p199, %rd256, %rd52;
	min.s64 	%rd257, %rd256, %rd52;
	selp.b32 	%r776, %r774, %r103, %p199;
	selp.b32 	%r777, %r775, %r102, %p199;
$L__BB4_59:
	ld.shared.v2.u32 	{%r108, %r109}, [_ZN6thrust24THRUST_300001_SM_1000_NS8cuda_cub4core6detail5shmemE+72];
	ld.shared.u64 	%rd55, [_ZN6thrust24THRUST_300001_SM_1000_NS8cuda_cub4core6detail5shmemE+80];
	setp.lt.s32 	%p200, %r777, %r108;
	mov.u64 	%rd258, %rd55;
	mov.u32 	%r778, %r109;
	mov.u32 	%r779, %r108;
	@%p200 bra 	$L__BB4_62;
	setp.lt.s32 	%p201, %r108, %r777;
	mov.u64 	%rd258, %rd257;
	mov.u32 	%r778, %r776;
	mov.u32 	%r779, %r777;
	@%p201 bra 	$L__BB4_62;
	setp.lt.s64 	%p202, %rd257, %rd55;
	min.s64 	%rd258, %rd257, %rd55;
	selp.b32 	%r778, %r776, %r109, %p202;
	selp.b32 	%r779, %r777, %r108, %p202;
$L__BB4_62:
	ld.shared.v2.u32 	{%r114, %r115}, [_ZN6thrust24THRUST_300001_SM_1000_NS8cuda_cub4core6detail5shmemE+88];
	ld.shared.u64 	%rd58, [_ZN6thrust24THRUST_300001_SM_1000_NS8cuda_cub4core6detail5shmemE+96];
	setp.lt.s32 	%p203, %r779, %r114;
	mov.u64 	%rd259, %rd58;
	mov.u32 	%r780, %r115;
	mov.u32 	%r781, %r114;
	@%p203 bra 	$L__BB4_65;
	setp.lt.s32 	%p204, %r114, %r779;
	mov.u64 	%rd259, %rd258;
	mov.u32 	%r780, %r778;
	mov.u32 	%r781, %r779;
	@%p204 bra 	$L__BB4_65;
	setp.lt.s64 	%p205, %rd258, %rd58;
	min.s64 	%rd259, %rd258, %rd58;
	selp.b32 	%r780, %r778, %r115, %p205;
	selp.b32 	%r781, %r779, %r114, %p205;
$L__BB4_65:
	ld.shared.v2.u32 	{%r120, %r121}, [_ZN6thrust24THRUST_300001_SM_1000_NS8cuda_cub4core6detail5shmemE+104];
	ld.shared.u64 	%rd61, [_ZN6thrust24THRUST_300001_SM_1000_NS8cuda_cub4core6detail5shmemE+112];
	setp.lt.s32 	%p206, %r781, %r120;
	mov.u64 	%rd260, %rd61;
	mov.u32 	%r782, %r121;
	mov.u32 	%r783, %r120;
	@%p206 bra 	$L__BB4_68;
	setp.lt.s32 	%p207, %r120, %r781;
	mov.u64 	%rd260, %rd259;
	mov.u32 	%r782, %r780;
	mov.u32 	%r783, %r781;
	@%p207 bra 	$L__BB4_68;
	setp.lt.s64 	%p208, %rd259, %rd61;
	min.s64 	%rd260, %rd259, %rd61;
	selp.b32 	%r782, %r780, %r121, %p208;
	selp.b32 	%r783, %r781, %r120, %p208;
$L__BB4_68:
	ld.shared.v2.u32 	{%r126, %r127}, [_ZN6thrust24THRUST_300001_SM_1000_NS8cuda_cub4core6detail5shmemE+120];
	ld.shared.u64 	%rd64, [_ZN6thrust24THRUST_300001_SM_1000_NS8cuda_cub4core6detail5shmemE+128];
	setp.lt.s32 	%p209, %r783, %r126;
	mov.u64 	%rd306, %rd64;
	mov.u32 	%r870, %r127;
	mov.u32 	%r871, %r126;
	@%p209 bra 	$L__BB4_207;
	setp.lt.s32 	%p210, %r126, %r783;
	mov.u64 	%rd306, %rd260;
	mov.u32 	%r870, %r782;
	mov.u32 	%r871, %r783;
	@%p210 bra 	$L__BB4_207;
	setp.lt.s64 	%p211, %rd260, %rd64;
	min.s64 	%rd306, %rd260, %rd64;
	selp.b32 	%r870, %r782, %r127, %p211;
	selp.b32 	%r871, %r783, %r126, %p211;
	bra.uni 	$L__BB4_207;
$L__BB4_71:
	// begin inline asm
	mov.u32 %r516, %laneid;
	// end inline asm
	and.b32  	%r537, %r2, 992;
	add.s32 	%r538, %r537, 32;
	setp.gt.s32 	%p118, %r538, %r1;
	not.b32 	%r539, %r537;
	add.s32 	%r540, %r1, %r539;
	selp.b32 	%r535, %r540, 31, %p118;
	mov.b32 	%r534, 1;
	mov.b32 	%r536, -1;
	// begin inline asm
	shfl.sync.down.b32 %r517, %r759, %r534, %r535, %r536;
	// end inline asm
	// begin inline asm
	shfl.sync.down.b32 %r522, %r758, %r534, %r535, %r536;
	// end inline asm
	mov.b64 	{%r528, %r533}, %rd248;
	// begin inline asm
	shfl.sync.down.b32 %r527, %r528, %r534, %r535, %r536;
	// end inline asm
	// begin inline asm
	shfl.sync.down.b32 %r532, %r533, %r534, %r535, %r536;
	// end inline asm
	mov.b64 	%rd66, {%r527, %r532};
	setp.ge.s32 	%p119, %r516, %r535;
	mov.u64 	%rd261, %rd248;
	mov.u32 	%r784, %r758;
	mov.u32 	%r785, %r759;
	@%p119 bra 	$L__BB4_75;
	setp.lt.s32 	%p120, %r759, %r517;
	mov.u64 	%rd261, %rd66;
	mov.u32 	%r784, %r522;
	mov.u32 	%r785, %r517;
	@%p120 bra 	$L__BB4_75;
	setp.lt.s32 	%p121, %r517, %r759;
	mov.u64 	%rd261, %rd248;
	mov.u32 	%r784, %r758;
	mov.u32 	%r785, %r759;
	@%p121 bra 	$L__BB4_75;
	setp.lt.s64 	%p122, %rd248, %rd66;
	min.s64 	%rd261, %rd248, %rd66;
	selp.b32 	%r784, %r758, %r522, %p122;
	selp.b32 	%r785, %r759, %r517, %p122;
$L__BB4_75:
	mov.b32 	%r558, 2;
	mov.b32 	%r560, -1;
	// begin inline asm
	shfl.sync.down.b32 %r541, %r785, %r558, %r535, %r560;
	// end inline asm
	// begin inline asm
	shfl.sync.down.b32 %r546, %r784, %r558, %r535, %r560;
	// end inline asm
	mov.b64 	{%r552, %r557}, %rd261;
	// begin inline asm
	shfl.sync.down.b32 %r551, %r552, %r558, %r535, %r560;
	// end inline asm
	// begin inline asm
	shfl.sync.down.b32 %r556, %r557, %r558, %r535, %r560;
	// end inline asm
	mov.b64 	%rd69, {%r551, %r556};
	add.s32 	%r561, %r516, 2;
	setp.gt.s32 	%p123, %r561, %r535;
	mov.u64 	%rd262, %rd261;
	mov.u32 	%r786, %r784;
	mov.u32 	%r787, %r785;
	@%p123 bra 	$L__BB4_79;
	setp.lt.s32 	%p124, %r785, %r541;
	mov.u64 	%rd262, %rd69;
	mov.u32 	%r786, %r546;
	mov.u32 	%r787, %r541;
	@%p124 bra 	$L__BB4_79;
	setp.lt.s32 	%p125, %r541, %r785;
	mov.u64 	%rd262, %rd261;
	mov.u32 	%r786, %r784;
	mov.u32 	%r787, %r785;
	@%p125 bra 	$L__BB4_79;
	setp.lt.s64 	%p126, %rd261, %rd69;
	min.s64 	%rd262, %rd261, %rd69;
	selp.b32 	%r786, %r784, %r546, %p126;
	selp.b32 	%r787, %r785, %r541, %p126;
$L__BB4_79:
	mov.b32 	%r579, 4;
	mov.b32 	%r581, -1;
	// begin inline asm
	shfl.sync.down.b32 %r562, %r787, %r579, %r535, %r581;
	// end inline asm
	// begin inline asm
	shfl.sync.down.b32 %r567, %r786, %r579, %r535, %r581;
	// end inline asm
	mov.b64 	{%r573, %r578}, %rd262;
	// begin inline asm
	shfl.sync.down.b32 %r572, %r573, %r579, %r535, %r581;
	// end inline asm
	// begin inline asm
	shfl.sync.down.b32 %r577, %r578, %r579, %r535, %r581;
	// end inline asm
	mov.b64 	%rd72, {%r572, %r577};
	add.s32 	%r582, %r516, 4;
	setp.gt.s32 	%p127, %r582, %r535;
	mov.u64 	%rd263, %rd262;
	mov.u32 	%r788, %r786;
	mov.u32 	%r789, %r787;
	@%p127 bra 	$L__BB4_83;
	setp.lt.s32 	%p128, %r787, %r562;
	mov.u64 	%rd263, %rd72;
	mov.u32 	%r788, %r567;
	mov.u32 	%r789, %r562;
	@%p128 bra 	$L__BB4_83;
	setp.lt.s32 	%p129, %r562, %r787;
	mov.u64 	%rd263, %rd262;
	mov.u32 	%r788, %r786;
	mov.u32 	%r789, %r787;
	@%p129 bra 	$L__BB4_83;
	setp.lt.s64 	%p130, %rd262, %rd72;
	min.s64 	%rd263, %rd262, %rd72;
	selp.b32 	%r788, %r786, %r567, %p130;
	selp.b32 	%r789, %r787, %r562, %p130;
$L__BB4_83:
	mov.b32 	%r600, 8;
	mov.b32 	%r602, -1;
	// begin inline asm
	shfl.sync.down.b32 %r583, %r789, %r600, %r535, %r602;
	// end inline asm
	// begin inline asm
	shfl.sync.down.b32 %r588, %r788, %r600, %r535, %r602;
	// end inline asm
	mov.b64 	{%r594, %r599}, %rd263;
	// begin inline asm
	shfl.sync.down.b32 %r593, %r594, %r600, %r535, %r602;
	// end inline asm
	// begin inline asm
	shfl.sync.down.b32 %r598, %r599, %r600, %r535, %r602;
	// end inline asm
	mov.b64 	%rd75, {%r593, %r598};
	add.s32 	%r603, %r516, 8;
	setp.gt.s32 	%p131, %r603, %r535;
	mov.u64 	%rd264, %rd263;
	mov.u32 	%r790, %r788;
	mov.u32 	%r791, %r789;
	@%p131 bra 	$L__BB4_87;
	setp.lt.s32 	%p132, %r789, %r583;
	mov.u64 	%rd264, %rd75;
	mov.u32 	%r790, %r588;
	mov.u32 	%r791, %r583;
	@%p132 bra 	$L__BB4_87;
	setp.lt.s32 	%p133, %r583, %r789;
	mov.u64 	%rd264, %rd263;
	mov.u32 	%r790, %r788;
	mov.u32 	%r791, %r789;
	@%p133 bra 	$L__BB4_87;
	setp.lt.s64 	%p134, %rd263, %rd75;
	min.s64 	%rd264, %rd263, %rd75;
	selp.b32 	%r790, %r788, %r588, %p134;
	selp.b32 	%r791, %r789, %r583, %p134;
$L__BB4_87:
	mov.b32 	%r621, 16;
	mov.b32 	%r623, -1;
	// begin inline asm
	shfl.sync.down.b32 %r604, %r791, %r621, %r535, %r623;
	// end inline asm
	// begin inline asm
	shfl.sync.down.b32 %r609, %r790, %r621, %r535, %r623;
	// end inline asm
	mov.b64 	{%r615, %r620}, %rd264;
	// begin inline asm
	shfl.sync.down.b32 %r614, %r615, %r621, %r535, %r623;
	// end inline asm
	// begin inline asm
	shfl.sync.down.b32 %r619, %r620, %r621, %r535, %r623;
	// end inline asm
	mov.b64 	%rd78, {%r614, %r619};
	add.s32 	%r624, %r516, 16;
	setp.gt.s32 	%p135, %r624, %r535;
	mov.u64 	%rd306, %rd264;
	mov.u32 	%r870, %r790;
	mov.u32 	%r871, %r791;
	@%p135 bra 	$L__BB4_91;
	setp.lt.s32 	%p136, %r791, %r604;
	mov.u64 	%rd306, %rd78;
	mov.u32 	%r870, %r609;
	mov.u32 	%r871, %r604;
	@%p136 bra 	$L__BB4_91;
	setp.lt.s32 	%p137, %r604, %r791;
	mov.u64 	%rd306, %rd264;
	mov.u32 	%r870, %r790;
	mov.u32 	%r871, %r791;
	@%p137 bra 	$L__BB4_91;
	setp.lt.s64 	%p138, %rd264, %rd78;
	min.s64 	%rd306, %rd264, %rd78;
	selp.b32 	%r870, %r790, %r609, %p138;
	selp.b32 	%r871, %r791, %r604, %p138;
$L__BB4_91:
	setp.ne.s32 	%p139, %r516, 0;
	@%p139 bra 	$L__BB4_93;
	shr.u32 	%r625, %r2, 1;
	and.b32  	%r626, %r625, 496;
	mov.u32 	%r627, _ZN6thrust24THRUST_300001_SM_1000_NS8cuda_cub4core6detail5shmemE;
	add.s32 	%r628, %r627, %r626;
	st.shared.v2.u32 	[%r628+8], {%r871, %r870};
	st.shared.u64 	[%r628+16], %rd306;
$L__BB4_93:
	bar.sync 	0;
	setp.ne.s32 	%p140, %r2, 0;
	@%p140 bra 	$L__BB4_207;
	setp.lt.s32 	%p141, %r1, 33;
	mov.u32 	%r794, %r871;
	mov.u32 	%r795, %r870;
	mov.u64 	%rd266, %rd306;
	@%p141 bra 	$L__BB4_98;
	ld.shared.v2.u32 	{%r162, %r163}, [_ZN6thrust24THRUST_300001_SM_1000_NS8cuda_cub4core6detail5shmemE+24];
	ld.shared.u64 	%rd81, [_ZN6thrust24THRUST_300001_SM_1000_NS8cuda_cub4core6detail5shmemE+32];
	setp.lt.s32 	%p142, %r871, %r162;
	mov.u32 	%r794, %r162;
	mov.u32 	%r795, %r163;
	mov.u64 	%rd266, %rd81;
	@%p142 bra 	$L__BB4_98;
	setp.lt.s32 	%p143, %r162, %r871;
	mov.u32 	%r794, %r871;
	mov.u32 	%r795, %r870;
	mov.u64 	%rd266, %rd306;
	@%p143 bra 	$L__BB4_98;
	setp.lt.s64 	%p144, %rd306, %rd81;
	min.s64 	%rd266, %rd306, %rd81;
	selp.b32 	%r795, %r870, %r163, %p144;
	selp.b32 	%r794, %r871, %r162, %p144;
$L__BB4_98:
	setp.lt.s32 	%p145, %r1, 65;
	mov.u32 	%r796, %r794;
	mov.u32 	%r797, %r795;
	mov.u64 	%rd267, %rd266;
	@%p145 bra 	$L__BB4_102;
	ld.shared.v2.u32 	{%r168, %r169}, [_ZN6thrust24THRUST_300001_SM_1000_NS8cuda_cub4core6detail5shmemE+40];
	ld.shared.u64 	%rd84, [_ZN6thrust24THRUST_300001_SM_1000_NS8cuda_cub4core6detail5shmemE+48];
	setp.lt.s32 	%p146, %r794, %r168;
	mov.u32 	%r796, %r168;
	mov.u32 	%r797, %r169;
	mov.u64 	%rd267, %rd84;
	@%p146 bra 	$L__BB4_102;
	setp.lt.s32 	%p147, %r168, %r794;
	mov.u32 	%r796, %r794;
	mov.u32 	%r797, %r795;
	mov.u64 	%rd267, %rd266;
	@%p147 bra 	$L__BB4_102;
	setp.lt.s64 	%p148, %rd266, %rd84;
	min.s64 	%rd267, %rd266, %rd84;
	selp.b32 	%r797, %r795, %r169, %p148;
	selp.b32 	%r796, %r794, %r168, %p148;
$L__BB4_102:
	setp.lt.s32 	%p149, %r1, 97;
	mov.u32 	%r798, %r796;
	mov.u32 	%r799, %r797;
	mov.u64 	%rd268, %rd267;
	@%p149 bra 	$L__BB4_106;
	ld.shared.v2.u32 	{%r174, %r175}, [_ZN6thrust24THRUST_300001_SM_1000_NS8cuda_cub4core6detail5shmemE+56];
	ld.shared.u64 	%rd87, [_ZN6thrust24THRUST_300001_SM_1000_NS8cuda_cub4core6detail5shmemE+64];
	setp.lt.s32 	%p150, %r796, %r174;
	mov.u32 	%r798, %r174;
	mov.u32 	%r799, %r175;
	mov.u64 	%rd268, %rd87;
	@%p150 bra 	$L__BB4_106;
	setp.lt.s32 	%p151, %r174, %r796;
	mov.u32 	%r798, %r796;
	mov.u32 	%r799, %r797;
	mov.u64 	%rd268, %rd267;
	@%p151 bra 	$L__BB4_106;
	setp.lt.s64 	%p152, %rd267, %rd87;
	min.s64 	%rd268, %rd267, %rd87;
	selp.b32 	%r799, %r797, %r175, %p152;
	selp.b32 	%r798, %r796, %r174, %p152;
$L__BB4_106:
	setp.lt.s32 	%p153, %r1, 129;
	mov.u32 	%r800, %r798;
	mov.u32 	%r801, %r799;
	mov.u64 	%rd269, %rd268;
	@%p153 bra 	$L__BB4_110;
	ld.shared.v2.u32 	{%r180, %r181}, [_ZN6thrust24THRUST_300001_SM_1000_NS8cuda_cub4core6detail5shmemE+72];
	ld.shared.u64 	%rd90, [_ZN6thrust24THRUST_300001_SM_1000_NS8cuda_cub4core6detail5shmemE+80];
	setp.lt.s32 	%p154, %r798, %r180;
	mov.u32 	%r800, %r180;
	mov.u32 	%r801, %r181;
	mov.u64 	%rd269, %rd90;
	@%p154 bra 	$L__BB4_110;
	setp.lt.s32 	%p155, %r180, %r798;
	mov.u32 	%r800, %r798;
	mov.u32 	%r801, %r799;
	mov.u64 	%rd269, %rd268;
	@%p155 bra 	$L__BB4_110;
	setp.lt.s64 	%p156, %rd268, %rd90;
	min.s64 	%rd269, %rd268, %rd90;
	selp.b32 	%r801, %r799, %r181, %p156;
	selp.b32 	%r800, %r798, %r180, %p156;
$L__BB4_110:
	setp.lt.s32 	%p157, %r1, 161;
	mov.u32 	%r802, %r800;
	mov.u32 	%r803, %r801;
	mov.u64 	%rd270, %rd269;
	@%p157 bra 	$L__BB4_114;
	ld.shared.v2.u32 	{%r186, %r187}, [_ZN6thrust24THRUST_300001_SM_1000_NS8cuda_cub4core6detail5shmemE+88];
	ld.shared.u64 	%rd93, [_ZN6thrust24THRUST_300001_SM_1000_NS8cuda_cub4core6detail5shmemE+96];
	setp.lt.s32 	%p158, %r800, %r186;
	mov.u32 	%r802, %r186;
	mov.u32 	%r803, %r187;
	mov.u64 	%rd270, %rd93;
	@%p158 bra 	$L__BB4_114;
	setp.lt.s32 	%p159, %r186, %r800;
	mov.u32 	%r802, %r800;
	mov.u32 	%r803, %r801;
	mov.u64 	%rd270, %rd269;
	@%p159 bra 	$L__BB4_114;
	setp.lt.s64 	%p160, %rd269, %rd93;
	min.s64 	%rd270, %rd269, %rd93;
	selp.b32 	%r803, %r801, %r187, %p160;
	selp.b32 	%r802, %r800, %r186, %p160;
$L__BB4_114:
	setp.lt.s32 	%p161, %r1, 193;
	mov.u32 	%r804, %r802;
	mov.u32 	%r805, %r803;
	mov.u64 	%rd271, %rd270;
	@%p161 bra 	$L__BB4_118;
	ld.shared.v2.u32 	{%r192, %r193}, [_ZN6thrust24THRUST_300001_SM_1000_NS8cuda_cub4core6detail5shmemE+104];
	ld.shared.u64 	%rd96, [_ZN6thrust24THRUST_300001_SM_1000_NS8cuda_cub4core6detail5shmemE+112];
	setp.lt.s32 	%p162, %r802, %r192;
	mov.u32 	%r804, %r192;
	mov.u32 	%r805, %r193;
	mov.u64 	%rd271, %rd96;
	@%p162 bra 	$L__BB4_118;
	setp.lt.s32 	%p163, %r192, %r802;
	mov.u32 	%r804, %r802;
	mov.u32 	%r805, %r803;
	mov.u64 	%rd271, %rd270;
	@%p163 bra 	$L__BB4_118;
	setp.lt.s64 	%p164, %rd270, %rd96;
	min.s64 	%rd271, %rd270, %rd96;
	selp.b32 	%r805, %r803, %r193, %p164;
	selp.b32 	%r804, %r802, %r192, %p164;
$L__BB4_118:
	setp.lt.s32 	%p165, %r1, 225;
	mov.u64 	%rd306, %rd271;
	mov.u32 	%r870, %r805;
	mov.u32 	%r871, %r804;
	@%p165 bra 	$L__BB4_207;
	ld.shared.v2.u32 	{%r198, %r199}, [_ZN6thrust24THRUST_300001_SM_1000_NS8cuda_cub4core6detail5shmemE+120];
	ld.shared.u64 	%rd99, [_ZN6thrust24THRUST_300001_SM_1000_NS8cuda_cub4core6detail5shmemE+128];
	setp.lt.s32 	%p166, %r804, %r198;
	mov.u64 	%rd306, %rd99;
	mov.u32 	%r870, %r199;
	mov.u32 	%r871, %r198;
	@%p166 bra 	$L__BB4_207;
	setp.lt.s32 	%p167, %r198, %r804;
	mov.u64 	%rd306, %rd271;
	mov.u32 	%r870, %r805;
	mov.u32 	%r871, %r804;
	@%p167 bra 	$L__BB4_207;
	setp.lt.s64 	%p168, %rd271, %rd99;
	min.s64 	%rd306, %rd271, %rd99;
	selp.b32 	%r870, %r805, %r199, %p168;
	selp.b32 	%r871, %r804, %r198, %p168;
	bra.uni 	$L__BB4_207;
$L__BB4_122:
	mov.u32 	%r202, %tid.x;
	cvt.u64.u32 	%rd101, %r202;
	mul.wide.u32 	%rd196, %r202, 8;
	add.s64 	%rd102, %rd1, %rd196;
	ld.global.u32 	%r203, [%rd102];
	ld.global.u32 	%r807, [%rd102+2048];
	ld.global.u32 	%r205, [%rd102+4096];
	ld.global.u32 	%r206, [%rd102+4100];
	ld.global.u32 	%r207, [%rd102+6144];
	ld.global.u32 	%r208, [%rd102+6148];
	or.b32  	%r379, %r202, 1024;
	cvt.u64.u32 	%rd103, %r379;
	add.s64 	%rd293, %rd193, %rd103;
	ld.global.u32 	%r844, [%rd102+8192];
	ld.global.u32 	%r845, [%rd102+8196];
	setp.ge.s32 	%p3, %r203, %r807;
	@%p3 bra 	$L__BB4_124;
	add.s32 	%r380, %r202, 256;
	cvt.u64.u32 	%rd272, %r380;
	ld.global.u32 	%r806, [%rd102+2052];
	bra.uni 	$L__BB4_125;
$L__BB4_124:
	ld.global.u32 	%r806, [%rd102+4];
	mov.u64 	%rd272, %rd101;
	mov.u32 	%r807, %r203;
$L__BB4_125:
	setp.lt.s32 	%p4, %r807, %r205;
	add.s32 	%r381, %r202, 512;
	cvt.u64.u32 	%rd197, %r381;
	selp.b64 	%rd198, %rd197, %rd272, %p4;
	selp.b32 	%r382, %r206, %r806, %p4;
	max.s32 	%r383, %r807, %r205;
	setp.lt.s32 	%p5, %r383, %r207;
	add.s32 	%r384, %r202, 768;
	cvt.u64.u32 	%rd199, %r384;
	selp.b64 	%rd107, %rd199, %rd198, %p5;
	selp.b32 	%r215, %r208, %r382, %p5;
	max.s32 	%r216, %r383, %r207;
	setp.lt.s32 	%p6, %r216, %r844;
	@%p6 bra 	$L__BB4_127;
	setp.lt.s32 	%p7, %r844, %r216;
	setp.lt.u64 	%p8, %rd107, %rd103;
	or.pred  	%p9, %p7, %p8;
	add.s64 	%rd202, %rd193, %rd107;
	selp.b64 	%rd293, %rd202, %rd293, %p9;
	selp.b32 	%r845, %r215, %r845, %p9;
	selp.b32 	%r844, %r216, %r844, %p9;
$L__BB4_127:
	setp.lt.u64 	%p10, %rd195, 2560;
	mov.b64 	%rd282, 1280;
	@%p10 bra 	$L__BB4_140;
	mov.b64 	%rd274, 1280;
	mov.u32 	%r810, %r844;
	mov.u32 	%r811, %r845;
	mov.u64 	%rd275, %rd293;
$L__BB4_129:
	add.s64 	%rd205, %rd274, %rd101;
	shl.b64 	%rd206, %rd274, 3;
	add.s64 	%rd207, %rd102, %rd206;
	add.s64 	%rd276, %rd205, %rd193;
	ld.global.u32 	%r812, [%rd207];
	ld.global.u32 	%r813, [%rd207+4];
	add.s64 	%rd277, %rd276, 256;
	ld.global.u32 	%r814, [%rd207+2048];
	ld.global.u32 	%r815, [%rd207+2052];
	add.s64 	%rd278, %rd276, 512;
	ld.global.u32 	%r816, [%rd207+4096];
	ld.global.u32 	%r817, [%rd207+4100];
	add.s64 	%rd279, %rd276, 768;
	ld.global.u32 	%r818, [%rd207+6144];
	ld.global.u32 	%r819, [%rd207+6148];
	add.s64 	%rd293, %rd276, 1024;
	ld.global.u32 	%r844, [%rd207+8192];
	ld.global.u32 	%r845, [%rd207+8196];
	setp.lt.s32 	%p11, %r810, %r812;
	@%p11 bra 	$L__BB4_131;
	setp.lt.s32 	%p12, %r812, %r810;
	setp.lt.s64 	%p13, %rd275, %rd276;
	or.pred  	%p14, %p12, %p13;
	selp.b32 	%r812, %r810, %r812, %p14;
	selp.b32 	%r813, %r811, %r813, %p14;
	selp.b64 	%rd276, %rd275, %rd276, %p14;
$L__BB4_131:
	setp.lt.s32 	%p15, %r812, %r814;
	@%p15 bra 	$L__BB4_133;
	setp.lt.s32 	%p16, %r814, %r812;
	setp.lt.s64 	%p17, %rd276, %rd277;
	or.pred  	%p18, %p16, %p17;
	selp.b32 	%r814, %r812, %r814, %p18;
	selp.b32 	%r815, %r813, %r815, %p18;
	selp.b64 	%rd277, %rd276, %rd277, %p18;
$L__BB4_133:
	setp.lt.s32 	%p19, %r814, %r816;
	@%p19 bra 	$L__BB4_135;
	setp.lt.s32 	%p20, %r816, %r814;
	setp.lt.s64 	%p21, %rd277, %rd278;
	or.pred  	%p22, %p20, %p21;
	selp.b32 	%r816, %r814, %r816, %p22;
	selp.b32 	%r817, %r815, %r817, %p22;
	selp.b64 	%rd278, %rd277, %rd278, %p22;
$L__BB4_135:
	setp.lt.s32 	%p23, %r816, %r818;
	@%p23 bra 	$L__BB4_137;
	setp.lt.s32 	%p24, %r818, %r816;
	setp.lt.s64 	%p25, %rd278, %rd279;
	or.pred  	%p26, %p24, %p25;
	selp.b32 	%r818, %r816, %r818, %p26;
	selp.b32 	%r819, %r817, %r819, %p26;
	selp.b64 	%rd279, %rd278, %rd279, %p26;
$L__BB4_137:
	setp.lt.s32 	%p27, %r818, %r844;
	@%p27 bra 	$L__BB4_139;
	setp.lt.s32 	%p28, %r844, %r818;
	setp.lt.s64 	%p29, %rd279, %rd293;
	or.pred  	%p30, %p28, %p29;
	selp.b32 	%r844, %r818, %r844, %p30;
	selp.b32 	%r845, %r819, %r845, %p30;
	selp.b64 	%rd293, %rd279, %rd293, %p30;
$L__BB4_139:
	add.s64 	%rd282, %rd274, 1280;
	add.s64 	%rd208, %rd274, 2560;
	setp.le.s64 	%p31, %rd208, %rd195;
	mov.u64 	%rd274, %rd282;
	mov.u32 	%r810, %r844;
	mov.u32 	%r811, %r845;
	mov.u64 	%rd275, %rd293;
	@%p31 bra 	$L__BB4_129;
$L__BB4_140:
	setp.le.s64 	%p32, %rd195, %rd282;
	@%p32 bra 	$L__BB4_163;
	cvt.u32.u64 	%r385, %rd282;
	cvt.u32.u64 	%r386, %rd195;
	sub.s32 	%r255, %r386, %r385;
	setp.ge.s32 	%p33, %r202, %r255;
	@%p33 bra 	$L__BB4_163;
	not.b32 	%r389, %r202;
	add.s32 	%r390, %r389, %r386;
	sub.s32 	%r256, %r390, %r385;
	and.b32  	%r392, %r256, 768;
	setp.eq.s32 	%p34, %r392, 768;
	mov.u32 	%r830, %r202;
	@%p34 bra 	$L__BB4_148;
	add.s64 	%rd210, %rd282, %rd101;
	add.s64 	%rd284, %rd210, %rd193;
	shl.b64 	%rd211, %rd210, 3;
	add.s64 	%rd212, %rd211, %rd1;
	add.s64 	%rd283, %rd212, 4;
	shr.u32 	%r393, %r256, 8;
	add.s32 	%r394, %r393, 1;
	and.b32  	%r395, %r394, 3;
	neg.s32 	%r824, %r395;
	mov.u32 	%r830, %r202;
$L__BB4_144:
	.pragma "nounroll";
	mov.u64 	%rd134, %rd293;
	mov.u32 	%r261, %r845;
	mov.u32 	%r260, %r844;
	ld.global.u32 	%r262, [%rd283+-4];
	ld.global.u32 	%r263, [%rd283];
	setp.lt.s32 	%p35, %r260, %r262;
	mov.u32 	%r844, %r262;
	mov.u32 	%r845, %r263;
	mov.u64 	%rd293, %rd284;
	@%p35 bra 	$L__BB4_147;
	setp.lt.s32 	%p36, %r262, %r260;
	mov.u32 	%r844, %r260;
	mov.u32 	%r845, %r261;
	mov.u64 	%rd293, %rd134;
	@%p36 bra 	$L__BB4_147;
	setp.lt.s64 	%p37, %rd134, %rd284;
	selp.b32 	%r844, %r260, %r262, %p37;
	selp.b32 	%r845, %r261, %r263, %p37;
	min.s64 	%rd293, %rd134, %rd284;
$L__BB4_147:
	add.s32 	%r830, %r830, 256;
	add.s64 	%rd284, %rd284, 256;
	add.s64 	%rd283, %rd283, 2048;
	add.s32 	%r824, %r824, 1;
	setp.ne.s32 	%p38, %r824, 0;
	@%p38 bra 	$L__BB4_144;
$L__BB4_148:
	setp.lt.u32 	%p39, %r256, 768;
	@%p39 bra 	$L__BB4_163;
	add.s32 	%r835, %r830, 512;
$L__BB4_150:
	mov.u32 	%r276, %r835;
	add.s32 	%r396, %r276, -512;
	cvt.u64.u32 	%rd213, %r396;
	add.s64 	%rd214, %rd282, %rd213;
	shl.b64 	%rd215, %rd214, 3;
	add.s64 	%rd142, %rd1, %rd215;
	add.s64 	%rd143, %rd214, %rd193;
	ld.global.u32 	%r279, [%rd142];
	ld.global.u32 	%r280, [%rd142+4];
	setp.lt.s32 	%p40, %r844, %r279;
	mov.u32 	%r838, %r279;
	mov.u32 	%r839, %r280;
	mov.u64 	%rd290, %rd143;
	@%p40 bra 	$L__BB4_153;
	setp.lt.s32 	%p41, %r279, %r844;
	mov.u32 	%r838, %r844;
	mov.u32 	%r839, %r845;
	mov.u64 	%rd290, %rd293;
	@%p41 bra 	$L__BB4_153;
	setp.lt.s64 	%p42, %rd293, %rd143;
	selp.b32 	%r838, %r844, %r279, %p42;
	selp.b32 	%r839, %r845, %r280, %p42;
	min.s64 	%rd290, %rd293, %rd143;
$L__BB4_153:
	add.s32 	%r397, %r276, -256;
	cvt.u64.u32 	%rd216, %r397;
	add.s64 	%rd217, %rd282, %rd216;
	add.s64 	%rd146, %rd217, %rd193;
	ld.global.u32 	%r285, [%rd142+2048];
	ld.global.u32 	%r286, [%rd142+2052];
	setp.lt.s32 	%p43, %r838, %r285;
	mov.u32 	%r840, %r285;
	mov.u32 	%r841, %r286;
	mov.u64 	%rd291, %rd146;
	@%p43 bra 	$L__BB4_156;
	setp.lt.s32 	%p44, %r285, %r838;
	mov.u32 	%r840, %r838;
	mov.u32 	%r841, %r839;
	mov.u64 	%rd291, %rd290;
	@%p44 bra 	$L__BB4_156;
	setp.lt.s64 	%p45, %rd290, %rd146;
	selp.b32 	%r840, %r838, %r285, %p45;
	selp.b32 	%r841, %r839, %r286, %p45;
	min.s64 	%rd291, %rd290, %rd146;
$L__BB4_156:
	cvt.u64.u32 	%rd218, %r276;
	add.s64 	%rd219, %rd282, %rd218;
	add.s64 	%rd149, %rd219, %rd193;
	ld.global.u32 	%r291, [%rd142+4096];
	ld.global.u32 	%r292, [%rd142+4100];
	setp.lt.s32 	%p46, %r840, %r291;
	mov.u32 	%r842, %r291;
	mov.u32 	%r843, %r292;
	mov.u64 	%rd292, %rd149;
	@%p46 bra 	$L__BB4_159;
	setp.lt.s32 	%p47, %r291, %r840;
	mov.u32 	%r842, %r840;
	mov.u32 	%r843, %r841;
	mov.u64 	%rd292, %rd291;
	@%p47 bra 	$L__BB4_159;
	setp.lt.s64 	%p48, %rd291, %rd149;
	selp.b32 	%r842, %r840, %r291, %p48;
	selp.b32 	%r843, %r841, %r292, %p48;
	min.s64 	%rd292, %rd291, %rd149;
$L__BB4_159:
	add.s32 	%r398, %r276, 256;
	cvt.u64.u32 	%rd220, %r398;
	add.s64 	%rd221, %rd282, %rd220;
	add.s64 	%rd152, %rd221, %rd193;
	ld.global.u32 	%r297, [%rd142+6144];
	ld.global.u32 	%r298, [%rd142+6148];
	setp.lt.s32 	%p49, %r842, %r297;
	mov.u32 	%r844, %r297;
	mov.u32 	%r845, %r298;
	mov.u64 	%rd293, %rd152;
	@%p49 bra 	$L__BB4_162;
	setp.lt.s32 	%p50, %r297, %r842;
	mov.u32 	%r844, %r842;
	mov.u32 	%r845, %r843;
	mov.u64 	%rd293, %rd292;
	@%p50 bra 	$L__BB4_162;
	setp.lt.s64 	%p51, %rd292, %rd152;
	selp.b32 	%r844, %r842, %r297, %p51;
	selp.b32 	%r845, %r843, %r298, %p51;
	min.s64 	%rd293, %rd292, %rd152;
$L__BB4_162:
	add.s32 	%r835, %r276, 1024;
	add.s32 	%r399, %r276, 512;
	setp.lt.s32 	%p52, %r399, %r255;
	@%p52 bra 	$L__BB4_150;
$L__BB4_163:
	// begin inline asm
	mov.u32 %r400, %laneid;
	// end inline asm
	mov.b32 	%r418, 1;
	mov.b32 	%r419, 31;
	mov.b32 	%r420, -1;
	// begin inline asm
	shfl.sync.down.b32 %r401, %r844, %r418, %r419, %r420;
	// end inline asm
	// begin inline asm
	shfl.sync.down.b32 %r406, %r845, %r418, %r419, %r420;
	// end inline asm
	mov.b64 	{%r412, %r417}, %rd293;
	// begin inline asm
	shfl.sync.down.b32 %r411, %r412, %r418, %r419, %r420;
	// end inline asm
	// begin inline asm
	shfl.sync.down.b32 %r416, %r417, %r418, %r419, %r420;
	// end inline asm
	mov.b64 	%rd156, {%r411, %r416};
	setp.gt.s32 	%p53, %r400, 30;
	mov.u32 	%r848, %r844;
	mov.u32 	%r849, %r845;
	mov.u64 	%rd295, %rd293;
	@%p53 bra 	$L__BB4_167;
	setp.lt.s32 	%p54, %r844, %r401;
	mov.u32 	%r848, %r401;
	mov.u32 	%r849, %r406;
	mov.u64 	%rd295, %rd156;
	@%p54 bra 	$L__BB4_167;
	setp.lt.s32 	%p55, %r401, %r844;
	mov.u32 	%r848, %r844;
	mov.u32 	%r849, %r845;
	mov.u64 	%rd295, %rd293;
	@%p55 bra 	$L__BB4_167;
	setp.lt.s64 	%p56, %rd293, %rd156;
	selp.b32 	%r848, %r844, %r401, %p56;
	selp.b32 	%r849, %r845, %r406, %p56;
	min.s64 	%rd295, %rd293, %rd156;
$L__BB4_167:
	mov.b32 	%r438, 2;
	mov.b32 	%r439, 31;
	mov.b32 	%r440, -1;
	// begin inline asm
	shfl.sync.down.b32 %r421, %r848, %r438, %r439, %r440;
	// end inline asm
	// begin inline asm
	shfl.sync.down.b32 %r426, %r849, %r438, %r439, %r440;
	// end inline asm
	mov.b64 	{%r432, %r437}, %rd295;
	// begin inline asm
	shfl.sync.down.b32 %r431, %r432, %r438, %r439, %r440;
	// end inline asm
	// begin inline asm
	shfl.sync.down.b32 %r436, %r437, %r438, %r439, %r440;
	// end inline asm
	mov.b64 	%rd159, {%r431, %r436};
	setp.gt.s32 	%p57, %r400, 29;
	mov.u32 	%r850, %r848;
	mov.u32 	%r851, %r849;
	mov.u64 	%rd296, %rd295;
	@%p57 bra 	$L__BB4_171;
	setp.lt.s32 	%p58, %r848, %r421;
	mov.u32 	%r850, %r421;
	mov.u32 	%r851, %r426;
	mov.u64 	%rd296, %rd159;
	@%p58 bra 	$L__BB4_171;
	setp.lt.s32 	%p59, %r421, %r848;
	mov.u32 	%r850, %r848;
	mov.u32 	%r851, %r849;
	mov.u64 	%rd296, %rd295;
	@%p59 bra 	$L__BB4_171;
	setp.lt.s64 	%p60, %rd295, %rd159;
	selp.b32 	%r850, %r848, %r421, %p60;
	selp.b32 	%r851, %r849, %r426, %p60;
	min.s64 	%rd296, %rd295, %rd159;
$L__BB4_171:
	mov.b32 	%r458, 4;
	mov.b32 	%r459, 31;
	mov.b32 	%r460, -1;
	// begin inline asm
	shfl.sync.down.b32 %r441, %r850, %r458, %r459, %r460;
	// end inline asm
	// begin inline asm
	shfl.sync.down.b32 %r446, %r851, %r458, %r459, %r460;
	// end inline asm
	mov.b64 	{%r452, %r457}, %rd296;
	// begin inline asm
	shfl.sync.down.b32 %r451, %r452, %r458, %r459, %r460;
	// end inline asm
	// begin inline asm
	shfl.sync.down.b32 %r456, %r457, %r458, %r459, %r460;
	// end inline asm
	mov.b64 	%rd162, {%r451, %r456};
	setp.gt.s32 	%p61, %r400, 27;
	mov.u32 	%r852, %r850;
	mov.u32 	%r853, %r851;
	mov.u64 	%rd297, %rd296;
	@%p61 bra 	$L__BB4_175;
	setp.lt.s32 	%p62, %r850, %r441;
	mov.u32 	%r852, %r441;
	mov.u32 	%r853, %r446;
	mov.u64 	%rd297, %rd162;
	@%p62 bra 	$L__BB4_175;
	setp.lt.s32 	%p63, %r441, %r850;
	mov.u32 	%r852, %r850;
	mov.u32 	%r853, %r851;
	mov.u64 	%rd297, %rd296;
	@%p63 bra 	$L__BB4_175;
	setp.lt.s64 	%p64, %rd296, %rd162;
	selp.b32 	%r852, %r850, %r441, %p64;
	selp.b32 	%r853, %r851, %r446, %p64;
	min.s64 	%rd297, %rd296, %rd162;
$L__BB4_175:
	mov.b32 	%r478, 8;
	mov.b32 	%r479, 31;
	mov.b32 	%r480, -1;
	// begin inline asm
	shfl.sync.down.b32 %r461, %r852, %r478, %r479, %r480;
	// end inline asm
	// begin inline asm
	shfl.sync.down.b32 %r466, %r853, %r478, %r479, %r480;
	// end inline asm
	mov.b64 	{%r472, %r477}, %rd297;
	// begin inline asm
	shfl.sync.down.b32 %r471, %r472, %r478, %r479, %r480;
	// end inline asm
	// begin inline asm
	shfl.sync.down.b32 %r476, %r477, %r478, %r479, %r480;
	// end inline asm
	mov.b64 	%rd165, {%r471, %r476};
	setp.gt.s32 	%p65, %r400, 23;
	mov.u32 	%r854, %r852;
	mov.u32 	%r855, %r853;
	mov.u64 	%rd298, %rd297;
	@%p65 bra 	$L__BB4_179;
	setp.lt.s32 	%p66, %r852, %r461;
	mov.u32 	%r854, %r461;
	mov.u32 	%r855, %r466;
	mov.u64 	%rd298, %rd165;
	@%p66 bra 	$L__BB4_179;
	setp.lt.s32 	%p67, %r461, %r852;
	mov.u32 	%r854, %r852;
	mov.u32 	%r855, %r853;
	mov.u64 	%rd298, %rd297;
	@%p67 bra 	$L__BB4_179;
	setp.lt.s64 	%p68, %rd297, %rd165;
	selp.b32 	%r854, %r852, %r461, %p68;
	selp.b32 	%r855, %r853, %r466, %p68;
	min.s64 	%rd298, %rd297, %rd165;
$L__BB4_179:
	mov.b32 	%r498, 16;
	mov.b32 	%r499, 31;
	mov.b32 	%r500, -1;
	// begin inline asm
	shfl.sync.down.b32 %r481, %r854, %r498, %r499, %r500;
	// end inline asm
	// begin inline asm
	shfl.sync.down.b32 %r486, %r855, %r498, %r499, %r500;
	// end inline asm
	mov.b64 	{%r492, %r497}, %rd298;
	// begin inline asm
	shfl.sync.down.b32 %r491, %r492, %r498, %r499, %r500;
	// end inline asm
	// begin inline asm
	shfl.sync.down.b32 %r496, %r497, %r498, %r499, %r500;
	// end inline asm
	mov.b64 	%rd168, {%r491, %r496};
	setp.gt.s32 	%p69, %r400, 15;
	mov.u32 	%r871, %r854;
	mov.u32 	%r870, %r855;
	mov.u64 	%rd306, %rd298;
	@%p69 bra 	$L__BB4_183;
	setp.lt.s32 	%p70, %r854, %r481;
	mov.u32 	%r871, %r481;
	mov.u32 	%r870, %r486;
	mov.u64 	%rd306, %rd168;
	@%p70 bra 	$L__BB4_183;
	setp.lt.s32 	%p71, %r481, %r854;
	mov.u32 	%r871, %r854;
	mov.u32 	%r870, %r855;
	mov.u64 	%rd306, %rd298;
	@%p71 bra 	$L__BB4_183;
	setp.lt.s64 	%p72, %rd298, %rd168;
	selp.b32 	%r871, %r854, %r481, %p72;
	selp.b32 	%r870, %r855, %r486, %p72;
	min.s64 	%rd306, %rd298, %rd168;
$L__BB4_183:
	setp.ne.s32 	%p73, %r400, 0;
	@%p73 bra 	$L__BB4_185;
	shr.u32 	%r501, %r202, 1;
	and.b32  	%r502, %r501, 496;
	mov.u32 	%r503, _ZN6thrust24THRUST_300001_SM_1000_NS8cuda_cub4core6detail5shmemE;
	add.s32 	%r504, %r503, %r502;
	st.shared.v2.u32 	[%r504+8], {%r871, %r870};
	st.shared.u64 	[%r504+16], %rd306;
$L__BB4_185:
	bar.sync 	0;
	setp.ne.s32 	%p74, %r202, 0;
	@%p74 bra 	$L__BB4_207;
	ld.shared.v2.u32 	{%r337, %r338}, [_ZN6thrust24THRUST_300001_SM_1000_NS8cuda_cub4core6detail5shmemE+24];
	ld.shared.u64 	%rd171, [_ZN6thrust24THRUST_300001_SM_1000_NS8cuda_cub4core6detail5shmemE+32];
	setp.lt.s32 	%p75, %r871, %r337;
	mov.u32 	%r858, %r337;
	mov.u32 	%r859, %r338;
	mov.u64 	%rd300, %rd171;
	@%p75 bra 	$L__BB4_189;
	setp.lt.s32 	%p76, %r337, %r871;
	mov.u32 	%r858, %r871;
	mov.u32 	%r859, %r870;
	mov.u64 	%rd300, %rd306;
	@%p76 bra 	$L__BB4_189;
	setp.lt.s64 	%p77, %rd306, %rd171;
	selp.b32 	%r858, %r871, %r337, %p77;
	selp.b32 	%r859, %r870, %r338, %p77;
	min.s64 	%rd300, %rd306, %rd171;
$L__BB4_189:
	ld.shared.v2.u32 	{%r343, %r344}, [_ZN6thrust24THRUST_300001_SM_1000_NS8cuda_cub4core6detail5shmemE+40];
	ld.shared.u64 	%rd174, [_ZN6thrust24THRUST_300001_SM_1000_NS8cuda_cub4core6detail5shmemE+48];
	setp.lt.s32 	%p78, %r858, %r343;
	mov.u32 	%r860, %r343;
	mov.u32 	%r861, %r344;
	mov.u64 	%rd301, %rd174;
	@%p78 bra 	$L__BB4_192;
	setp.lt.s32 	%p79, %r343, %r858;
	mov.u32 	%r860, %r858;
	mov.u32 	%r861, %r859;
	mov.u64 	%rd301, %rd300;
	@%p79 bra 	$L__BB4_192;
	setp.lt.s64 	%p80, %rd300, %rd174;
	selp.b32 	%r860, %r858, %r343, %p80;
	selp.b32 	%r861, %r859, %r344, %p80;
	min.s64 	%rd301, %rd300, %rd174;
$L__BB4_192:
	ld.shared.v2.u32 	{%r349, %r350}, [_ZN6thrust24THRUST_300001_SM_1000_NS8cuda_cub4core6detail5shmemE+56];
	ld.shared.u64 	%rd177, [_ZN6thrust24THRUST_300001_SM_1000_NS8cuda_cub4core6detail5shmemE+64];
	setp.lt.s32 	%p81, %r860, %r349;
	mov.u32 	%r862, %r349;
	mov.u32 	%r863, %r350;
	mov.u64 	%rd302, %rd177;
	@%p81 bra 	$L__BB4_195;
	setp.lt.s32 	%p82, %r349, %r860;
	mov.u32 	%r862, %r860;
	mov.u32 	%r863, %r861;
	mov.u64 	%rd302, %rd301;
	@%p82 bra 	$L__BB4_195;
	setp.lt.s64 	%p83, %rd301, %rd177;
	selp.b32 	%r862, %r860, %r349, %p83;
	selp.b32 	%r863, %r861, %r350, %p83;
	min.s64 	%rd302, %rd301, %rd177;
$L__BB4_195:
	ld.shared.v2.u32 	{%r355, %r356}, [_ZN6thrust24THRUST_300001_SM_1000_NS8cuda_cub4core6detail5shmemE+72];
	ld.shared.u64 	%rd180, [_ZN6thrust24THRUST_300001_SM_1000_NS8cuda_cub4core6detail5shmemE+80];
	setp.lt.s32 	%p84, %r862, %r355;
	mov.u32 	%r864, %r355;
	mov.u32 	%r865, %r356;
	mov.u64 	%rd303, %rd180;
	@%p84 bra 	$L__BB4_198;
	setp.lt.s32 	%p85, %r355, %r862;
	mov.u32 	%r864, %r862;
	mov.u32 	%r865, %r863;
	mov.u64 	%rd303, %rd302;
	@%p85 bra 	$L__BB4_198;
	setp.lt.s64 	%p86, %rd302, %rd180;
	selp.b32 	%r864, %r862, %r355, %p86;
	selp.b32 	%r865, %r863, %r356, %p86;
	min.s64 	%rd303, %rd302, %rd180;
$L__BB4_198:
	ld.shared.v2.u32 	{%r361, %r362}, [_ZN6thrust24THRUST_300001_SM_1000_NS8cuda_cub4core6detail5shmemE+88];
	ld.shared.u64 	%rd183, [_ZN6thrust24THRUST_300001_SM_1000_NS8cuda_cub4core6detail5shmemE+96];
	setp.lt.s32 	%p87, %r864, %r361;
	mov.u32 	%r866, %r361;
	mov.u32 	%r867, %r362;
	mov.u64 	%rd304, %rd183;
	@%p87 bra 	$L__BB4_201;
	setp.lt.s32 	%p88, %r361, %r864;
	mov.u32 	%r866, %r864;
	mov.u32 	%r867, %r865;
	mov.u64 	%rd304, %rd303;
	@%p88 bra 	$L__BB4_201;
	setp.lt.s64 	%p89, %rd303, %rd183;
	selp.b32 	%r866, %r864, %r361, %p89;
	selp.b32 	%r867, %r865, %r362, %p89;
	min.s64 	%rd304, %rd303, %rd183;
$L__BB4_201:
	ld.shared.v2.u32 	{%r367, %r368}, [_ZN6thrust24THRUST_300001_SM_1000_NS8cuda_cub4core6detail5shmemE+104];
	ld.shared.u64 	%rd186, [_ZN6thrust24THRUST_300001_SM_1000_NS8cuda_cub4core6detail5shmemE+112];
	setp.lt.s32 	%p90, %r866, %r367;
	mov.u32 	%r868, %r367;
	mov.u32 	%r869, %r368;
	mov.u64 	%rd305, %rd186;
	@%p90 bra 	$L__BB4_204;
	setp.lt.s32 	%p91, %r367, %r866;
	mov.u32 	%r868, %r866;
	mov.u32 	%r869, %r867;
	mov.u64 	%rd305, %rd304;
	@%p91 bra 	$L__BB4_204;
	setp.lt.s64 	%p92, %rd304, %rd186;
	selp.b32 	%r868, %r866, %r367, %p92;
	selp.b32 	%r869, %r867, %r368, %p92;
	min.s64 	%rd305, %rd304, %rd186;
$L__BB4_204:
	ld.shared.v2.u32 	{%r373, %r374}, [_ZN6thrust24THRUST_300001_SM_1000_NS8cuda_cub4core6detail5shmemE+120];
	ld.shared.u64 	%rd189, [_ZN6thrust24THRUST_300001_SM_1000_NS8cuda_cub4core6detail5shmemE+128];
	setp.lt.s32 	%p93, %r868, %r373;
	mov.u64 	%rd306, %rd189;
	mov.u32 	%r870, %r374;
	mov.u32 	%r871, %r373;
	@%p93 bra 	$L__BB4_207;
	setp.lt.s32 	%p94, %r373, %r868;
	mov.u64 	%rd306, %rd305;
	mov.u32 	%r870, %r869;
	mov.u32 	%r871, %r868;
	@%p94 bra 	$L__BB4_207;
	setp.lt.s64 	%p95, %rd305, %rd189;
	selp.b32 	%r871, %r868, %r373, %p95;
	selp.b32 	%r870, %r869, %r374, %p95;
	min.s64 	%rd306, %rd305, %rd189;
$L__BB4_207:
	mov.u32 	%r734, %tid.x;
	setp.ne.s32 	%p212, %r734, 0;
	@%p212 bra 	$L__BB4_209;
	ld.param.u64 	%rd236, [_ZN6thrust24THRUST_300001_SM_1000_NS8cuda_cub4core6detail13_kernel_agentINS1_8__reduce11ReduceAgentINS0_12zip_iteratorIN4cuda3std3__45tupleIJNS0_10device_ptrI4typeEENS0_17counting_iteratorIlNS0_11use_defaultESG_SG_EEEEEEEPNSB_IJSD_lEEESK_lNS1_9__extrema9arg_max_fISD_l10comparatorEEEEJSJ_SL_lSP_EEEvDpT0__param_1];
	cvta.to.global.u64 	%rd235, %rd236;
	st.global.u32 	[%rd235], %r871;
	st.global.u32 	[%rd235+4], %r870;
	st.global.u64 	[%rd235+8], %rd306;
$L__BB4_209:
	ret;

}
	// .globl	_ZN6thrust24THRUST_300001_SM_1000_NS8cuda_cub4core6detail13_kernel_agentINS1_8__reduce11ReduceAgentINS0_12zip_iteratorIN4cuda3std3__45tupleIJNS0_10device_ptrI4typeEENS0_17counting_iteratorIlNS0_11use_defaultESG_SG_EEEEEEEPNSB_IJSD_lEEESK_lNS1_9__extrema9arg_max_fISD_l10comparatorEEEEJSJ_SL_lN3cub18CUB_300001_SM_100013GridEvenShareIlEENSS_9GridQueueIyEESP_EEEvDpT0_
.visible .entry _ZN6thrust24THRUST_300001_SM_1000_NS8cuda_cub4core6detail13_kernel_agentINS1_8__reduce11ReduceAgentINS0_12zip_iteratorIN4cuda3std3__45tupleIJNS0_10device_ptrI4typeEENS0_17counting_iteratorIlNS0_11use_defaultESG_SG_EEEEEEEPNSB_IJSD_lEEESK_lNS1_9__extrema9arg_max_fISD_l10comparatorEEEEJSJ_SL_lN3cub18CUB_300001_SM_100013GridEvenShareIlEENSS_9GridQueueIyEESP_EEEvDpT0_(
	.param .align 8 .b8 _ZN6thrust24THRUST_300001_SM_1000_NS8cuda_cub4core6detail13_kernel_agentINS1_8__reduce11ReduceAgentINS0_12zip_iteratorIN4cuda3std3__45tupleIJNS0_10device_ptrI4typeEENS0_17counting_iteratorIlNS0_11use_defaultESG_SG_EEEEEEEPNSB_IJSD_lEEESK_lNS1_9__extrema9arg_max_fISD_l10comparatorEEEEJSJ_SL_lN3cub18CUB_300001_SM_100013GridEvenShareIlEENSS_9GridQueueIyEESP_EEEvDpT0__param_0[16],
	.param .u64 .ptr .align 1 _ZN6thrust24THRUST_300001_SM_1000_NS8cuda_cub4core6detail13_kernel_agentINS1_8__reduce11ReduceAgentINS0_12zip_iteratorIN4cuda3std3__45tupleIJNS0_10device_ptrI4typeEENS0_17counting_iteratorIlNS0_11use_defaultESG_SG_EEEEEEEPNSB_IJSD_lEEESK_lNS1_9__extrema9arg_max_fISD_l10comparatorEEEEJSJ_SL_lN3cub18CUB_300001_SM_100013GridEvenShareIlEENSS_9GridQueueIyEESP_EEEvDpT0__param_1,
	.param .u64 _ZN6thrust24THRUST_300001_SM_1000_NS8cuda_cub4core6detail13_kernel_agentINS1_8__reduce11ReduceAgentINS0_12zip_iteratorIN4cuda3std3__45tupleIJNS0_10device_ptrI4typeEENS0_17counting_iteratorIlNS0_11use_defaultESG_SG_EEEEEEEPNSB_IJSD_lEEESK_lNS1_9__extrema9arg_max_fISD_l10comparatorEEEEJSJ_SL_lN3cub18CUB_300001_SM_100013GridEvenShareIlEENSS_9GridQueueIyEESP_EEEvDpT0__param_2,
	.param .align 8 .b8 _ZN6thrust24THRUST_300001_SM_1000_NS8cuda_cub4core6detail13_kernel_agentINS1_8__reduce11ReduceAgentINS0_12zip_iteratorIN4cuda3std3__45tupleIJNS0_10device_ptrI4typeEENS0_17counting_iteratorIlNS0_11use_defaultESG_SG_EEEEEEEPNSB_IJSD_lEEESK_lNS1_9__extrema9arg_max_fISD_l10comparatorEEEEJSJ_SL_lN3cub18CUB_300001_SM_100013GridEvenShareIlEENSS_9GridQueueIyEESP_EEEvDpT0__param_3[72],
	.param .align 8 .b8 _ZN6thrust24THRUST_300001_SM_1000_NS8cuda_cub4core6detail13_kernel_agentINS1_8__reduce11ReduceAgentINS0_12zip_iteratorIN4cuda3std3__45tupleIJNS0_10device_ptrI4typeEENS0_17counting_iteratorIlNS0_11use_defaultESG_SG_EEEEEEEPNSB_IJSD_lEEESK_lNS1_9__extrema9arg_max_fISD_l10comparatorEEEEJSJ_SL_lN3cub18CUB_300001_SM_100013GridEvenShareIlEENSS_9GridQueueIyEESP_EEEvDpT0__param_4[8],
	.param .align 1 .b8 _ZN6thrust24THRUST_300001_SM_1000_NS8cuda_cub4core6detail13_kernel_agentINS1_8__reduce11ReduceAgentINS0_12zip_iteratorIN4cuda3std3__45tupleIJNS0_10device_ptrI4typeEENS0_17counting_iteratorIlNS0_11use_defaultESG_SG_EEEEEEEPNSB_IJSD_lEEESK_lNS1_9__extrema9arg_max_fISD_l10comparatorEEEEJSJ_SL_lN3cub18CUB_300001_SM_100013GridEvenShareIlEENSS_9GridQueueIyEESP_EEEvDpT0__param_5[1]
)
.maxntid 256
{
	.reg .pred 	%p<215>;
	.reg .b32 	%r<880>;
	.reg .b64 	%rd<328>;

	ld.param.u64 	%rd199, [_ZN6thrust24THRUST_300001_SM_1000_NS8cuda_cub4core6detail13_kernel_agentINS1_8__reduce11ReduceAgentINS0_12zip_iteratorIN4cuda3std3__45tupleIJNS0_10device_ptrI4typeEENS0_17counting_iteratorIlNS0_11use_defaultESG_SG_EEEEEEEPNSB_IJSD_lEEESK_lNS1_9__extrema9arg_max_fISD_l10comparatorEEEEJSJ_SL_lN3cub18CUB_300001_SM_100013GridEvenShareIlEENSS_9GridQueueIyEESP_EEEvDpT0__param_0+8];
	ld.param.u64 	%rd198, [_ZN6thrust24THRUST_300001_SM_1000_NS8cuda_cub4core6detail13_kernel_agentINS1_8__reduce11ReduceAgentINS0_12zip_iteratorIN4cuda3std3__45tupleIJNS0_10device_ptrI4typeEENS0_17counting_iteratorIlNS0_11use_defaultESG_SG_EEEEEEEPNSB_IJSD_lEEESK_lNS1_9__extrema9arg_max_fISD_l10comparatorEEEEJSJ_SL_lN3cub18CUB_300001_SM_100013GridEvenShareIlEENSS_9GridQueueIyEESP_EEEvDpT0__param_0];
	ld.param.u64 	%rd202, [_ZN6thrust24THRUST_300001_SM_1000_NS8cuda_cub4core6detail13_kernel_agentINS1_8__reduce11ReduceAgentINS0_12zip_iteratorIN4cuda3std3__45tupleIJNS0_10device_ptrI4typeEENS0_17counting_iteratorIlNS0_11use_defaultESG_SG_EEEEEEEPNSB_IJSD_lEEESK_lNS1_9__extrema9arg_max_fISD_l10comparatorEEEEJSJ_SL_lN3cub18CUB_300001_SM_100013GridEvenShareIlEENSS_9GridQueueIyEESP_EEEvDpT0__param_4];
	ld.param.u64 	%rd201, [_ZN6thrust24THRUST_300001_SM_1000_NS8cuda_cub4core6detail13_kernel_agentINS1_8__reduce11ReduceAgentINS0_12zip_iteratorIN4cuda3std3__45tupleIJNS0_10device_ptrI4typeEENS0_17counting_iteratorIlNS0_11use_defaultESG_SG_EEEEEEEPNSB_IJSD_lEEESK_lNS1_9__extrema9arg_max_fISD_l10comparatorEEEEJSJ_SL_lN3cub18CUB_300001_SM_100013GridEvenShareIlEENSS_9GridQueueIyEESP_EEEvDpT0__param_2];
	cvta.to.global.u64 	%rd1, %rd202;
	cvta.to.global.u64 	%rd2, %rd198;
	mov.u32 	%r1, %ctaid.x;
	mul.lo.s32 	%r381, %r1, 1280;
	cvt.u64.u32 	%rd4, %r381;
	mov.u32 	%r382, %nctaid.x;
	mul.lo.s32 	%r383, %r382, 1280;
	cvt.u64.u32 	%rd5, %r383;
	add.s64 	%rd203, %rd4, 1280;
	setp.le.s64 	%p1, %rd203, %rd201;
	@%p1 bra 	$L__BB5_121;
	cvt.u32.u64 	%r511, %rd4;
	cvt.u32.u64 	%r2, %rd201;
	sub.s32 	%r3, %r2, %r511;
	mov.u32 	%r4, %tid.x;
	setp.ge.s32 	%p98, %r4, %r3;
	mov.b32 	%r766, 0;
	mov.b64 	%rd269, 0;
	mov.u32 	%r767, %r766;
	mov.u32 	%r752, %r4;
	@%p98 bra 	$L__BB5_3;
	cvt.u64.u32 	%rd236, %r4;
	add.s64 	%rd237, %rd4, %rd236;
	shl.b64 	%rd238, %rd237, 3;
	add.s64 	%rd239, %rd2, %rd238;
	add.s64 	%rd269, %rd199, %rd237;
	ld.global.u32 	%r767, [%rd239];
	ld.global.u32 	%r766, [%rd239+4];
	add.s32 	%r752, %r4, 256;
$L__BB5_3:
	setp.ge.s32 	%p99, %r752, %r3;
	@%p99 bra 	$L__BB5_25;
	not.b32 	%r514, %r752;
	add.s32 	%r515, %r514, %r2;
	sub.s32 	%r11, %r515, %r511;
	and.b32  	%r516, %r11, 768;
	setp.eq.s32 	%p100, %r516, 768;
	@%p100 bra 	$L__BB5_10;
	cvt.u64.u32 	%rd241, %r752;
	add.s64 	%rd242, %rd241, %rd4;
	add.s64 	%rd260, %rd242, %rd199;
	shl.b64 	%rd243, %rd242, 3;
	add.s64 	%rd244, %rd243, %rd2;
	add.s64 	%rd259, %rd244, 4;
	shr.u32 	%r517, %r11, 8;
	add.s32 	%r518, %r517, 1;
	and.b32  	%r519, %r518, 3;
	neg.s32 	%r746, %r519;
$L__BB5_6:
	.pragma "nounroll";
	mov.u64 	%rd12, %rd269;
	mov.u32 	%r16, %r766;
	mov.u32 	%r15, %r767;
	ld.global.u32 	%r17, [%rd259+-4];
	ld.global.u32 	%r18, [%rd259];
	setp.lt.s32 	%p101, %r15, %r17;
	mov.u64 	%rd269, %rd260;
	mov.u32 	%r766, %r18;
	mov.u32 	%r767, %r17;
	@%p101 bra 	$L__BB5_9;
	setp.lt.s32 	%p102, %r17, %r15;
	mov.u64 	%rd269, %rd12;
	mov.u32 	%r766, %r16;
	mov.u32 	%r767, %r15;
	@%p102 bra 	$L__BB5_9;
	setp.lt.s64 	%p103, %rd12, %rd260;
	min.s64 	%rd269, %rd12, %rd260;
	selp.b32 	%r766, %r16, %r18, %p103;
	selp.b32 	%r767, %r15, %r17, %p103;
$L__BB5_9:
	add.s32 	%r752, %r752, 256;
	add.s64 	%rd260, %rd260, 256;
	add.s64 	%rd259, %rd259, 2048;
	add.s32 	%r746, %r746, 1;
	setp.ne.s32 	%p104, %r746, 0;
	@%p104 bra 	$L__BB5_6;
$L__BB5_10:
	setp.lt.u32 	%p105, %r11, 768;
	@%p105 bra 	$L__BB5_25;
	add.s32 	%r757, %r752, 512;
$L__BB5_12:
	mov.u32 	%r31, %r757;
	add.s32 	%r520, %r31, -512;
	cvt.s64.s32 	%rd245, %r520;
	add.s64 	%rd246, %rd245, %rd4;
	shl.b64 	%rd247, %rd246, 3;
	add.s64 	%rd20, %rd2, %rd247;
	add.s64 	%rd21, %rd246, %rd199;
	ld.global.u32 	%r34, [%rd20];
	ld.global.u32 	%r35, [%rd20+4];
	setp.lt.s32 	%p106, %r767, %r34;
	mov.u64 	%rd266, %rd21;
	mov.u32 	%r760, %r35;
	mov.u32 	%r761, %r34;
	@%p106 bra 	$L__BB5_15;
	setp.lt.s32 	%p107, %r34, %r767;
	mov.u64 	%rd266, %rd269;
	mov.u32 	%r760, %r766;
	mov.u32 	%r761, %r767;
	@%p107 bra 	$L__BB5_15;
	setp.lt.s64 	%p108, %rd269, %rd21;
	min.s64 	%rd266, %rd269, %rd21;
	selp.b32 	%r760, %r766, %r35, %p108;
	selp.b32 	%r761, %r767, %r34, %p108;
$L__BB5_15:
	add.s32 	%r521, %r31, -256;
	cvt.s64.s32 	%rd248, %r521;
	add.s64 	%rd249, %rd248, %rd4;
	add.s64 	%rd24, %rd249, %rd199;
	ld.global.u32 	%r40, [%rd20+2048];
	ld.global.u32 	%r41, [%rd20+2052];
	setp.lt.s32 	%p109, %r761, %r40;
	mov.u64 	%rd267, %rd24;
	mov.u32 	%r762, %r41;
	mov.u32 	%r763, %r40;
	@%p109 bra 	$L__BB5_18;
	setp.lt.s32 	%p110, %r40, %r761;
	mov.u64 	%rd267, %rd266;
	mov.u32 	%r762, %r760;
	mov.u32 	%r763, %r761;
	@%p110 bra 	$L__BB5_18;
	setp.lt.s64 	%p111, %rd266, %rd24;
	min.s64 	%rd267, %rd266, %rd24;
	selp.b32 	%r762, %r760, %r41, %p111;
	selp.b32 	%r763, %r761, %r40, %p111;
$L__BB5_18:
	cvt.s64.s32 	%rd250, %r31;
	add.s64 	%rd251, %rd250, %rd4;
	add.s64 	%rd27, %rd251, %rd199;
	ld.global.u32 	%r46, [%rd20+4096];
	ld.global.u32 	%r47, [%rd20+4100];
	setp.lt.s32 	%p112, %r763, %r46;
	mov.u64 	%rd268, %rd27;
	mov.u32 	%r764, %r47;
	mov.u32 	%r765, %r46;
	@%p112 bra 	$L__BB5_21;
	setp.lt.s32 	%p113, %r46, %r763;
	mov.u64 	%rd268, %rd267;
	mov.u32 	%r764, %r762;
	mov.u32 	%r765, %r763;
	@%p113 bra 	$L__BB5_21;
	setp.lt.s64 	%p114, %rd267, %rd27;
	min.s64 	%rd268, %rd267, %rd27;
	selp.b32 	%r764, %r762, %r47, %p114;
	selp.b32 	%r765, %r763, %r46, %p114;
$L__BB5_21:
	add.s32 	%r522, %r31, 256;
	cvt.s64.s32 	%rd252, %r522;
	add.s64 	%rd253, %rd252, %rd4;
	add.s64 	%rd30, %rd253, %rd199;
	ld.global.u32 	%r52, [%rd20+6144];
	ld.global.u32 	%r53, [%rd20+6148];
	setp.lt.s32 	%p115, %r765, %r52;
	mov.u64 	%rd269, %rd30;
	mov.u32 	%r766, %r53;
	mov.u32 	%r767, %r52;
	@%p115 bra 	$L__BB5_24;
	setp.lt.s32 	%p116, %r52, %r765;
	mov.u64 	%rd269, %rd268;
	mov.u32 	%r766, %r764;
	mov.u32 	%r767, %r765;
	@%p116 bra 	$L__BB5_24;
	setp.lt.s64 	%p117, %rd268, %rd30;
	min.s64 	%rd269, %rd268, %rd30;
	selp.b32 	%r766, %r764, %r53, %p117;
	selp.b32 	%r767, %r765, %r52, %p117;
$L__BB5_24:
	add.s32 	%r757, %r31, 1024;
	add.s32 	%r523, %r31, 512;
	setp.lt.s32 	%p118, %r523, %r3;
	@%p118 bra 	$L__BB5_12;
$L__BB5_25:
	setp.lt.s32 	%p119, %r3, 256;
	@%p119 bra 	$L__BB5_70;
	// begin inline asm
	mov.u32 %r637, %laneid;
	// end inline asm
	mov.b32 	%r655, 1;
	mov.b32 	%r656, 31;
	mov.b32 	%r657, -1;
	// begin inline asm
	shfl.sync.down.b32 %r638, %r767, %r655, %r656, %r657;
	// end inline asm
	// begin inline asm
	shfl.sync.down.b32 %r643, %r766, %r655, %r656, %r657;
	// end inline asm
	mov.b64 	{%r649, %r654}, %rd269;
	// begin inline asm
	shfl.sync.down.b32 %r648, %r649, %r655, %r656, %r657;
	// end inline asm
	// begin inline asm
	shfl.sync.down.b32 %r653, %r654, %r655, %r656, %r657;
	// end inline asm
	mov.b64 	%rd34, {%r648, %r653};
	setp.gt.s32 	%p171, %r637, 30;
	mov.u64 	%rd271, %rd269;
	mov.u32 	%r770, %r766;
	mov.u32 	%r771, %r767;
	@%p171 bra 	$L__BB5_30;
	setp.lt.s32 	%p172, %r767, %r638;
	mov.u64 	%rd271, %rd34;
	mov.u32 	%r770, %r643;
	mov.u32 	%r771, %r638;
	@%p172 bra 	$L__BB5_30;
	setp.lt.s32 	%p173, %r638, %r767;
	mov.u64 	%rd271, %rd269;
	mov.u32 	%r770, %r766;
	mov.u32 	%r771, %r767;
	@%p173 bra 	$L__BB5_30;
	setp.lt.s64 	%p174, %rd269, %rd34;
	min.s64 	%rd271, %rd269, %rd34;
	selp.b32 	%r770, %r766, %r643, %p174;
	selp.b32 	%r771, %r767, %r638, %p174;
$L__BB5_30:
	mov.b32 	%r675, 2;
	mov.b32 	%r676, 31;
	mov.b32 	%r677, -1;
	// begin inline asm
	shfl.sync.down.b32 %r658, %r771, %r675, %r676, %r677;
	// end inline asm
	// begin inline asm
	shfl.sync.down.b32 %r663, %r770, %r675, %r676, %r677;
	// end inline asm
	mov.b64 	{%r669, %r674}, %rd271;
	// begin inline asm
	shfl.sync.down.b32 %r668, %r669, %r675, %r676, %r677;
	// end inline asm
	// begin inline asm
	shfl.sync.down.b32 %r673, %r674, %r675, %r676, %r677;
	// end inline asm
	mov.b64 	%rd37, {%r668, %r673};
	setp.gt.s32 	%p175, %r637, 29;
	mov.u64 	%rd272, %rd271;
	mov.u32 	%r772, %r770;
	mov.u32 	%r773, %r771;
	@%p175 bra 	$L__BB5_34;
	setp.lt.s32 	%p176, %r771, %r658;
	mov.u64 	%rd272, %rd37;
	mov.u32 	%r772, %r663;
	mov.u32 	%r773, %r658;
	@%p176 bra 	$L__BB5_34;
	setp.lt.s32 	%p177, %r658, %r771;
	mov.u64 	%rd272, %rd271;
	mov.u32 	%r772, %r770;
	mov.u32 	%r773, %r771;
	@%p177 bra 	$L__BB5_34;
	setp.lt.s64 	%p178, %rd271, %rd37;
	min.s64 	%rd272, %rd271, %rd37;
	selp.b32 	%r772, %r770, %r663, %p178;
	selp.b32 	%r773, %r771, %r658, %p178;
$L__BB5_34:
	mov.b32 	%r695, 4;
	mov.b32 	%r696, 31;
	mov.b32 	%r697, -1;
	// begin inline asm
	shfl.sync.down.b32 %r678, %r773, %r695, %r696, %r697;
	// end inline asm
	// begin inline asm
	shfl.sync.down.b32 %r683, %r772, %r695, %r696, %r697;
	// end inline asm
	mov.b64 	{%r689, %r694}, %rd272;
	// begin inline asm
	shfl.sync.down.b32 %r688, %r689, %r695, %r696, %r697;
	// end inline asm
	// begin inline asm
	shfl.sync.down.b32 %r693, %r694, %r695, %r696, %r697;
	// end inline asm
	mov.b64 	%rd40, {%r688, %r693};
	setp.gt.s32 	%p179, %r637, 27;
	mov.u64 	%rd273, %rd272;
	mov.u32 	%r774, %r772;
	mov.u32 	%r775, %r773;
	@%p179 bra 	$L__BB5_38;
	setp.lt.s32 	%p180, %r773, %r678;
	mov.u64 	%rd273, %rd40;
	mov.u32 	%r774, %r683;
	mov.u32 	%r775, %r678;
	@%p180 bra 	$L__BB5_38;
	setp.lt.s32 	%p181, %r678, %r773;
	mov.u64 	%rd273, %rd272;
	mov.u32 	%r774, %r772;
	mov.u32 	%r775, %r773;
	@%p181 bra 	$L__BB5_38;
	setp.lt.s64 	%p182, %rd272, %rd40;
	min.s64 	%rd273, %rd272, %rd40;
	selp.b32 	%r774, %r772, %r683, %p182;
	selp.b32 	%r775, %r773, %r678, %p182;
$L__BB5_38:
	mov.b32 	%r715, 8;
	mov.b32 	%r716, 31;
	mov.b32 	%r717, -1;
	// begin inline asm
	shfl.sync.down.b32 %r698, %r775, %r715, %r716, %r717;
	// end inline asm
	// begin inline asm
	shfl.sync.down.b32 %r703, %r774, %r715, %r716, %r717;
	// end inline asm
	mov.b64 	{%r709, %r714}, %rd273;
	// begin inline asm
	shfl.sync.down.b32 %r708, %r709, %r715, %r716, %r717;
	// end inline asm
	// begin inline asm
	shfl.sync.down.b32 %r713, %r714, %r715, %r716, %r717;
	// end inline asm
	mov.b64 	%rd43, {%r708, %r713};
	setp.gt.s32 	%p183, %r637, 23;
	mov.u64 	%rd274, %rd273;
	mov.u32 	%r776, %r774;
	mov.u32 	%r777, %r775;
	@%p183 bra 	$L__BB5_42;
	setp.lt.s32 	%p184, %r775, %r698;
	mov.u64 	%rd274, %rd43;
	mov.u32 	%r776, %r703;
	mov.u32 	%r777, %r698;
	@%p184 bra 	$L__BB5_42;
	setp.lt.s32 	%p185, %r698, %r775;
	mov.u64 	%rd274, %rd273;
	mov.u32 	%r776, %r774;
	mov.u32 	%r777, %r775;
	@%p185 bra 	$L__BB5_42;
	setp.lt.s64 	%p186, %rd273, %rd43;
	min.s64 	%rd274, %rd273, %rd43;
	selp.b32 	%r776, %r774, %r703, %p186;
	selp.b32 	%r777, %r775, %r698, %p186;
$L__BB5_42:
	mov.b32 	%r735, 16;
	mov.b32 	%r736, 31;
	mov.b32 	%r737, -1;
	// begin inline asm
	shfl.sync.down.b32 %r718, %r777, %r735, %r736, %r737;
	// end inline asm
	// begin inline asm
	shfl.sync.down.b32 %r723, %r776, %r735, %r736, %r737;
	// end inline asm
	mov.b64 	{%r729, %r734}, %rd274;
	// begin inline asm
	shfl.sync.down.b32 %r728, %r729, %r735, %r736, %r737;
	// end inline asm
	// begin inline asm
	shfl.sync.down.b32 %r733, %r734, %r735, %r736, %r737;
	// end inline asm
	mov.b64 	%rd46, {%r728, %r733};
	setp.gt.s32 	%p187, %r637, 15;
	mov.u64 	%rd327, %rd274;
	mov.u32 	%r878, %r776;
	mov.u32 	%r879, %r777;
	@%p187 bra 	$L__BB5_46;
	setp.lt.s32 	%p188, %r777, %r718;
	mov.u64 	%rd327, %rd46;
	mov.u32 	%r878, %r723;
	mov.u32 	%r879, %r718;
	@%p188 bra 	$L__BB5_46;
	setp.lt.s32 	%p189, %r718, %r777;
	mov.u64 	%rd327, %rd274;
	mov.u32 	%r878, %r776;
	mov.u32 	%r879, %r777;
	@%p189 bra 	$L__BB5_46;
	setp.lt.s64 	%p190, %rd274, %rd46;
	min.s64 	%rd327, %rd274, %rd46;
	selp.b32 	%r878, %r776, %r723, %p190;
	selp.b32 	%r879, %r777, %r718, %p190;
$L__BB5_46:
	setp.ne.s32 	%p191, %r637, 0;
	@%p191 bra 	$L__BB5_48;
	shr.u32 	%r738, %r4, 1;
	and.b32  	%r739, %r738, 496;
	mov.u32 	%r740, _ZN6thrust24THRUST_300001_SM_1000_NS8cuda_cub4core6detail5shmemE;
	add.s32 	%r741, %r740, %r739;
	st.shared.v2.u32 	[%r741+8], {%r879, %r878};
	st.shared.u64 	[%r741+16], %rd327;
$L__BB5_48:
	bar.sync 	0;
	setp.ne.s32 	%p192, %r4, 0;
	@%p192 bra 	$L__BB5_211;
	ld.shared.v2.u32 	{%r92, %r93}, [_ZN6thrust24THRUST_300001_SM_1000_NS8cuda_cub4core6detail5shmemE+24];
	ld.shared.u64 	%rd49, [_ZN6thrust24THRUST_300001_SM_1000_NS8cuda_cub4core6detail5shmemE+32];
	setp.lt.s32 	%p193, %r879, %r92;
	mov.u64 	%rd276, %rd49;
	mov.u32 	%r780, %r93;
	mov.u32 	%r781, %r92;
	@%p193 bra 	$L__BB5_52;
	setp.lt.s32 	%p194, %r92, %r879;
	mov.u64 	%rd276, %rd327;
	mov.u32 	%r780, %r878;
	mov.u32 	%r781, %r879;
	@%p194 bra 	$L__BB5_52;
	setp.lt.s64 	%p195, %rd327, %rd49;
	min.s64 	%rd276, %rd327, %rd49;
	selp.b32 	%r780, %r878, %r93, %p195;
	selp.b32 	%r781, %r879, %r92, %p195;
$L__BB5_52:
	ld.shared.v2.u32 	{%r98, %r99}, [_ZN6thrust24THRUST_300001_SM_1000_NS8cuda_cub4core6detail5shmemE+40];
	ld.shared.u64 	%rd52, [_ZN6thrust24THRUST_300001_SM_1000_NS8cuda_cub4core6detail5shmemE+48];
	setp.lt.s32 	%p196, %r781, %r98;
	mov.u64 	%rd277, %rd52;
	mov.u32 	%r782, %r99;
	mov.u32 	%r783, %r98;
	@%p196 bra 	$L__BB5_55;
	setp.lt.s32 	%p197, %r98, %r781;
	mov.u64 	%rd277, %rd276;
	mov.u32 	%r782, %r780;
	mov.u32 	%r783, %r781;
	@%p197 bra 	$L__BB5_55;
	setp.lt.s64 	%p198, %rd276, %rd52;
	min.s64 	%rd277, %rd276, %rd52;
	selp.b32 	%r782, %r780, %r99, %p198;
	selp.b32 	%r783, %r781, %r98, %p198;
$L__BB5_55:
	ld.shared.v2.u32 	{%r104, %r105}, [_ZN6thrust24THRUST_300001_SM_1000_NS8cuda_cub4core6detail5shmemE+56];
	ld.shared.u64 	%rd55, [_ZN6thrust24THRUST_300001_SM_1000_NS8cuda_cub4core6detail5shmemE+64];
	setp.lt.s32 	%p199, %r783, %r104;
	mov.u64 	%rd278, %rd55;
	mov.u32 	%r784, %r105;
	mov.u32 	%r785, %r104;
	@%p199 bra 	$L__BB5_58;
	setp.lt.s32 	%p200, %r104, %r783;
	mov.u64 	%rd278, %rd277;
	mov.u32 	%r784, %r782;
	mov.u32 	%r785, %r783;
	@%p200 bra 	$L__BB5_58;
	setp.lt.s64 	%p201, %rd277, %rd55;
	min.s64 	%rd278, %rd277, %rd55;
	selp.b32 	%r784, %r782, %r105, %p201;
	selp.b32 	%r785, %r783, %r104, %p201;
$L__BB5_58:
	ld.shared.v2.u32 	{%r110, %r111}, [_ZN6thrust24THRUST_300001_SM_1000_NS8cuda_cub4core6detail5shmemE+72];
	ld.shared.u64 	%rd58, [_ZN6thrust24THRUST_300001_SM_1000_NS8cuda_cub4core6detail5shmemE+80];
	setp.lt.s32 	%p202, %r785, %r110;
	mov.u64 	%rd279, %rd58;
	mov.u32 	%r786, %r111;
	mov.u32 	%r787, %r110;
	@%p202 bra 	$L__BB5_61;
	setp.lt.s32 	%p203, %r110, %r785;
	mov.u64 	%rd279, %rd278;
	mov.u32 	%r786, %r784;
	mov.u32 	%r787, %r785;
	@%p203 bra 	$L__BB5_61;
	setp.lt.s64 	%p204, %rd278, %rd58;
	min.s64 	%rd279, %rd278, %rd58;
	selp.b32 	%r786, %r784, %r111, %p204;
	selp.b32 	%r787, %r785, %r110, %p204;
$L__BB5_61:
	ld.shared.v2.u32 	{%r116, %r117}, [_ZN6thrust24THRUST_300001_SM_1000_NS8cuda_cub4core6detail5shmemE+88];
	ld.shared.u64 	%rd61, [_ZN6thrust24THRUST_300001_SM_1000_NS8cuda_cub4core6detail5shmemE+96];
	setp.lt.s32 	%p205, %r787, %r116;
	mov.u64 	%rd280, %rd61;
	mov.u32 	%r788, %r117;
	mov.u32 	%r789, %r116;
	@%p205 bra 	$L__BB5_64;
	setp.lt.s32 	%p206, %r116, %r787;
	mov.u64 	%rd280, %rd279;
	mov.u32 	%r788, %r786;
	mov.u32 	%r789, %r787;
	@%p206 bra 	$L__BB5_64;
	setp.lt.s64 	%p207, %rd279, %rd61;
	min.s64 	%rd280, %rd279, %rd61;
	selp.b32 	%r788, %r786, %r117, %p207;
	selp.b32 	%r789, %r787, %r116, %p207;
$L__BB5_64:
	ld.shared.v2.u32 	{%r122, %r123}, [_ZN6thrust24THRUST_300001_SM_1000_NS8cuda_cub4core6detail5shmemE+104];
	ld.shared.u64 	%rd64, [_ZN6thrust24THRUST_300001_SM_1000_NS8cuda_cub4core6detail5shmemE+112];
	setp.lt.s32 	%p208, %r789, %r122;
	mov.u64 	%rd281, %rd64;
	mov.u32 	%r790, %r123;
	mov.u32 	%r791, %r122;
	@%p208 bra 	$L__BB5_67;
	setp.lt.s32 	%p209, %r122, %r789;
	mov.u64 	%rd281, %rd280;
	mov.u32 	%r790, %r788;
	mov.u32 	%r791, %r789;
	@%p209 bra 	$L__BB5_67;
	setp.lt.s64 	%p210, %rd280, %rd64;
	min.s64 	%rd281, %rd280, %rd64;
	selp.b32 	%r790, %r788, %r123, %p210;
	selp.b32 	%r791, %r789, %r122, %p210;
$L__BB5_67:
	ld.shared.v2.u32 	{%r128, %r129}, [_ZN6thrust24THRUST_300001_SM_1000_NS8cuda_cub4core6detail5shmemE+120];
	ld.shared.u64 	%rd67, [_ZN6thrust24THRUST_300001_SM_1000_NS8cuda_cub4core6detail5shmemE+128];
	setp.lt.s32 	%p211, %r791, %r128;
	mov.u64 	%rd327, %rd67;
	mov.u32 	%r878, %r129;
	mov.u32 	%r879, %r128;
	@%p211 bra 	$L__BB5_211;
	setp.lt.s32 	%p212, %r128, %r791;
	mov.u64 	%rd327, %rd281;
	mov.u32 	%r878, %r790;
	mov.u32 	%r879, %r791;
	@%p212 bra 	$L__BB5_211;
	setp.lt.s64 	%p213, %rd281, %rd67;
	min.s64 	%rd327, %rd281, %rd67;
	selp.b32 	%r878, %r790, %r129, %p213;
	selp.b32 	%r879, %r791, %r128, %p213;
	bra.uni 	$L__BB5_211;
$L__BB5_70:
	// begin inline asm
	mov.u32 %r524, %laneid;
	// end inline asm
	and.b32  	%r545, %r4, 992;
	add.s32 	%r546, %r545, 32;
	setp.gt.s32 	%p120, %r546, %r3;
	not.b32 	%r547, %r545;
	add.s32 	%r548, %r3, %r547;
	selp.b32 	%r543, %r548, 31, %p120;
	mov.b32 	%r542, 1;
	mov.b32 	%r544, -1;
	// begin inline asm
	shfl.sync.down.b32 %r525, %r767, %r542, %r543, %r544;
	// end inline asm
	// begin inline asm
	shfl.sync.down.b32 %r530, %r766, %r542, %r543, %r544;
	// end inline asm
	mov.b64 	{%r536, %r541}, %rd269;
	// begin inline asm
	shfl.sync.down.b32 %r535, %r536, %r542, %r543, %r544;
	// end inline asm
	// begin inline asm
	shfl.sync.down.b32 %r540, %r541, %r542, %r543, %r544;
	// end inline asm
	mov.b64 	%rd69, {%r535, %r540};
	setp.ge.s32 	%p121, %r524, %r543;
	mov.u64 	%rd282, %rd269;
	mov.u32 	%r792, %r766;
	mov.u32 	%r793, %r767;
	@%p121 bra 	$L__BB5_74;
	setp.lt.s32 	%p122, %r767, %r525;
	mov.u64 	%rd282, %rd69;
	mov.u32 	%r792, %r530;
	mov.u32 	%r793, %r525;
	@%p122 bra 	$L__BB5_74;
	setp.lt.s32 	%p123, %r525, %r767;
	mov.u64 	%rd282, %rd269;
	mov.u32 	%r792, %r766;
	mov.u32 	%r793, %r767;
	@%p123 bra 	$L__BB5_74;
	setp.lt.s64 	%p124, %rd269, %rd69;
	min.s64 	%rd282, %rd269, %rd69;
	selp.b32 	%r792, %r766, %r530, %p124;
	selp.b32 	%r793, %r767, %r525, %p124;
$L__BB5_74:
	mov.b32 	%r566, 2;
	mov.b32 	%r568, -1;
	// begin inline asm
	shfl.sync.down.b32 %r549, %r793, %r566, %r543, %r568;
	// end inline asm
	// begin inline asm
	shfl.sync.down.b32 %r554, %r792, %r566, %r543, %r568;
	// end inline asm
	mov.b64 	{%r560, %r565}, %rd282;
	// begin inline asm
	shfl.sync.down.b32 %r559, %r560, %r566, %r543, %r568;
	// end inline asm
	// begin inline asm
	shfl.sync.down.b32 %r564, %r565, %r566, %r543, %r568;
	// end inline asm
	mov.b64 	%rd72, {%r559, %r564};
	add.s32 	%r569, %r524, 2;
	setp.gt.s32 	%p125, %r569, %r543;
	mov.u64 	%rd283, %rd282;
	mov.u32 	%r794, %r792;
	mov.u32 	%r795, %r793;
	@%p125 bra 	$L__BB5_78;
	setp.lt.s32 	%p126, %r793, %r549;
	mov.u64 	%rd283, %rd72;
	mov.u32 	%r794, %r554;
	mov.u32 	%r795, %r549;
	@%p126 bra 	$L__BB5_78;
	setp.lt.s32 	%p127, %r549, %r793;
	mov.u64 	%rd283, %rd282;
	mov.u32 	%r794, %r792;
	mov.u32 	%r795, %r793;
	@%p127 bra 	$L__BB5_78;
	setp.lt.s64 	%p128, %rd282, %rd72;
	min.s64 	%rd283, %rd282, %rd72;
	selp.b32 	%r794, %r792, %r554, %p128;
	selp.b32 	%r795, %r793, %r549, %p128;
$L__BB5_78:
	mov.b32 	%r587, 4;
	mov.b32 	%r589, -1;
	// begin inline asm
	shfl.sync.down.b32 %r570, %r795, %r587, %r543, %r589;
	// end inline asm
	// begin inline asm
	shfl.sync.down.b32 %r575, %r794, %r587, %r543, %r589;
	// end inline asm
	mov.b64 	{%r581, %r586}, %rd283;
	// begin inline asm
	shfl.sync.down.b32 %r580, %r581, %r587, %r543, %r589;
	// end inline asm
	// begin inline asm
	shfl.sync.down.b32 %r585, %r586, %r587, %r543, %r589;
	// end inline asm
	mov.b64 	%rd75, {%r580, %r585};
	add.s32 	%r590, %r524, 4;
	setp.gt.s32 	%p129, %r590, %r543;
	mov.u64 	%rd284, %rd283;
	mov.u32 	%r796, %r794;
	mov.u32 	%r797, %r795;
	@%p129 bra 	$L__BB5_82;
	setp.lt.s32 	%p130, %r795, %r570;
	mov.u64 	%rd284, %rd75;
	mov.u32 	%r796, %r575;
	mov.u32 	%r797, %r570;
	@%p130 bra 	$L__BB5_82;
	setp.lt.s32 	%p131, %r570, %r795;
	mov.u64 	%rd284, %rd283;
	mov.u32 	%r796, %r794;
	mov.u32 	%r797, %r795;
	@%p131 bra 	$L__BB5_82;
	setp.lt.s64 	%p132, %rd283, %rd75;
	min.s64 	%rd284, %rd283, %rd75;
	selp.b32 	%r796, %r794, %r575, %p132;
	selp.b32 	%r797, %r795, %r570, %p132;
$L__BB5_82:
	mov.b32 	%r608, 8;
	mov.b32 	%r610, -1;
	// begin inline asm
	shfl.sync.down.b32 %r591, %r797, %r608, %r543, %r610;
	// end inline asm
	// begin inline asm
	shfl.sync.down.b32 %r596, %r796, %r608, %r543, %r610;
	// end inline asm
	mov.b64 	{%r602, %r607}, %rd284;
	// begin inline asm
	shfl.sync.down.b32 %r601, %r602, %r608, %r543, %r610;
	// end inline asm
	// begin inline asm
	shfl.sync.down.b32 %r606, %r607, %r608, %r543, %r610;
	// end inline asm
	mov.b64 	%rd78, {%r601, %r606};
	add.s32 	%r611, %r524, 8;
	setp.gt.s32 	%p133, %r611, %r543;
	mov.u64 	%rd285, %rd284;
	mov.u32 	%r798, %r796;
	mov.u32 	%r799, %r797;
	@%p133 bra 	$L__BB5_86;
	setp.lt.s32 	%p134, %r797, %r591;
	mov.u64 	%rd285, %rd78;
	mov.u32 	%r798, %r596;
	mov.u32 	%r799, %r591;
	@%p134 bra 	$L__BB5_86;
	setp.lt.s32 	%p135, %r591, %r797;
	mov.u64 	%rd285, %rd284;
	mov.u32 	%r798, %r796;
	mov.u32 	%r799, %r797;
	@%p135 bra 	$L__BB5_86;
	setp.lt.s64 	%p136, %rd284, %rd78;
	min.s64 	%rd285, %rd284, %rd78;
	selp.b32 	%r798, %r796, %r596, %p136;
	selp.b32 	%r799, %r797, %r591, %p136;
$L__BB5_86:
	mov.b32 	%r629, 16;
	mov.b32 	%r631, -1;
	// begin inline asm
	shfl.sync.down.b32 %r612, %r799, %r629, %r543, %r631;
	// end inline asm
	// begin inline asm
	shfl.sync.down.b32 %r617, %r798, %r629, %r543, %r631;
	// end inline asm
	mov.b64 	{%r623, %r628}, %rd285;
	// begin inline asm
	shfl.sync.down.b32 %r622, %r623, %r629, %r543, %r631;
	// end inline asm
	// begin inline asm
	shfl.sync.down.b32 %r627, %r628, %r629, %r543, %r631;
	// end inline asm
	mov.b64 	%rd81, {%r622, %r627};
	add.s32 	%r632, %r524, 16;
	setp.gt.s32 	%p137, %r632, %r543;
	mov.u64 	%rd327, %rd285;
	mov.u32 	%r878, %r798;
	mov.u32 	%r879, %r799;
	@%p137 bra 	$L__BB5_90;
	setp.lt.s32 	%p138, %r799, %r612;
	mov.u64 	%rd327, %rd81;
	mov.u32 	%r878, %r617;
	mov.u32 	%r879, %r612;
	@%p138 bra 	$L__BB5_90;
	setp.lt.s32 	%p139, %r612, %r799;
	mov.u64 	%rd327, %rd285;
	mov.u32 	%r878, %r798;
	mov.u32 	%r879, %r799;
	@%p139 bra 	$L__BB5_90;
	setp.lt.s64 	%p140, %rd285, %rd81;
	min.s64 	%rd327, %rd285, %rd81;
	selp.b32 	%r878, %r798, %r617, %p140;
	selp.b32 	%r879, %r799, %r612, %p140;
$L__BB5_90:
	setp.ne.s32 	%p141, %r524, 0;
	@%p141 bra 	$L__BB5_92;
	shr.u32 	%r633, %r4, 1;
	and.b32  	%r634, %r633, 496;
	mov.u32 	%r635, _ZN6thrust24THRUST_300001_SM_1000_NS8cuda_cub4core6detail5shmemE;
	add.s32 	%r636, %r635, %r634;
	st.shared.v2.u32 	[%r636+8], {%r879, %r878};
	st.shared.u64 	[%r636+16], %rd327;
$L__BB5_92:
	bar.sync 	0;
	setp.ne.s32 	%p142, %r4, 0;
	@%p142 bra 	$L__BB5_211;
	setp.lt.s32 	%p143, %r3, 33;
	mov.u32 	%r802, %r879;
	mov.u32 	%r803, %r878;
	mov.u64 	%rd287, %rd327;
	@%p143 bra 	$L__BB5_97;
	ld.shared.v2.u32 	{%r164, %r165}, [_ZN6thrust24THRUST_300001_SM_1000_NS8cuda_cub4core6detail5shmemE+24];
	ld.shared.u64 	%rd84, [_ZN6thrust24THRUST_300001_SM_1000_NS8cuda_cub4core6detail5shmemE+32];
	setp.lt.s32 	%p144, %r879, %r164;
	mov.u32 	%r802, %r164;
	mov.u32 	%r803, %r165;
	mov.u64 	%rd287, %rd84;
	@%p144 bra 	$L__BB5_97;
	setp.lt.s32 	%p145, %r164, %r879;
	mov.u32 	%r802, %r879;
	mov.u32 	%r803, %r878;
	mov.u64 	%rd287, %rd327;
	@%p145 bra 	$L__BB5_97;
	setp.lt.s64 	%p146, %rd327, %rd84;
	min.s64 	%rd287, %rd327, %rd84;
	selp.b32 	%r803, %r878, %r165, %p146;
	selp.b32 	%r802, %r879, %r164, %p146;
$L__BB5_97:
	setp.lt.s32 	%p147, %r3, 65;
	mov.u32 	%r804, %r802;
	mov.u32 	%r805, %r803;
	mov.u64 	%rd288, %rd287;
	@%p147 bra 	$L__BB5_101;
	ld.shared.v2.u32 	{%r170, %r171}, [_ZN6thrust24THRUST_300001_SM_1000_NS8cuda_cub4core6detail5shmemE+40];
	ld.shared.u64 	%rd87, [_ZN6thrust24THRUST_300001_SM_1000_NS8cuda_cub4core6detail5shmemE+48];
	setp.lt.s32 	%p148, %r802, %r170;
	mov.u32 	%r804, %r170;
	mov.u32 	%r805, %r171;
	mov.u64 	%rd288, %rd87;
	@%p148 bra 	$L__BB5_101;
	setp.lt.s32 	%p149, %r170, %r802;
	mov.u32 	%r804, %r802;
	mov.u32 	%r805, %r803;
	mov.u64 	%rd288, %rd287;
	@%p149 bra 	$L__BB5_101;
	setp.lt.s64 	%p150, %rd287, %rd87;
	min.s64 	%rd288, %rd287, %rd87;
	selp.b32 	%r805, %r803, %r171, %p150;
	selp.b32 	%r804, %r802, %r170, %p150;
$L__BB5_101:
	setp.lt.s32 	%p151, %r3, 97;
	mov.u32 	%r806, %r804;
	mov.u32 	%r807, %r805;
	mov.u64 	%rd289, %rd288;
	@%p151 bra 	$L__BB5_105;
	ld.shared.v2.u32 	{%r176, %r177}, [_ZN6thrust24THRUST_300001_SM_1000_NS8cuda_cub4core6detail5shmemE+56];
	ld.shared.u64 	%rd90, [_ZN6thrust24THRUST_300001_SM_1000_NS8cuda_cub4core6detail5shmemE+64];
	setp.lt.s32 	%p152, %r804, %r176;
	mov.u32 	%r806, %r176;
	mov.u32 	%r807, %r177;
	mov.u64 	%rd289, %rd90;
	@%p152 bra 	$L__BB5_105;
	setp.lt.s32 	%p153, %r176, %r804;
	mov.u32 	%r806, %r804;
	mov.u32 	%r807, %r805;
	mov.u64 	%rd289, %rd288;
	@%p153 bra 	$L__BB5_105;
	setp.lt.s64 	%p154, %rd288, %rd90;
	min.s64 	%rd289, %rd288, %rd90;
	selp.b32 	%r807, %r805, %r177, %p154;
	selp.b32 	%r806, %r804, %r176, %p154;
$L__BB5_105:
	setp.lt.s32 	%p155, %r3, 129;
	mov.u32 	%r808, %r806;
	mov.u32 	%r809, %r807;
	mov.u64 	%rd290, %rd289;
	@%p155 bra 	$L__BB5_109;
	ld.shared.v2.u32 	{%r182, %r183}, [_ZN6thrust24THRUST_300001_SM_1000_NS8cuda_cub4core6detail5shmemE+72];
	ld.shared.u64 	%rd93, [_ZN6thrust24THRUST_300001_SM_1000_NS8cuda_cub4core6detail5shmemE+80];
	setp.lt.s32 	%p156, %r806, %r182;
	mov.u32 	%r808, %r182;
	mov.u32 	%r809, %r183;
	mov.u64 	%rd290, %rd93;
	@%p156 bra 	$L__BB5_109;
	setp.lt.s32 	%p157, %r182, %r806;
	mov.u32 	%r808, %r806;
	mov.u32 	%r809, %r807;
	mov.u64 	%rd290, %rd289;
	@%p157 bra 	$L__BB5_109;
	setp.lt.s64 	%p158, %rd289, %rd93;
	min.s64 	%rd290, %rd289, %rd93;
	selp.b32 	%r809, %r807, %r183, %p158;
	selp.b32 	%r808, %r806, %r182, %p158;
$L__BB5_109:
	setp.lt.s32 	%p159, %r3, 161;
	mov.u32 	%r810, %r808;
	mov.u32 	%r811, %r809;
	mov.u64 	%rd291, %rd290;
	@%p159 bra 	$L__BB5_113;
	ld.shared.v2.u32 	{%r188, %r189}, [_ZN6thrust24THRUST_300001_SM_1000_NS8cuda_cub4core6detail5shmemE+88];
	ld.shared.u64 	%rd96, [_ZN6thrust24THRUST_300001_SM_1000_NS8cuda_cub4core6detail5shmemE+96];
	setp.lt.s32 	%p160, %r808, %r188;
	mov.u32 	%r810, %r188;
	mov.u32 	%r811, %r189;
	mov.u64 	%rd291, %rd96;
	@%p160 bra 	$L__BB5_113;
	setp.lt.s32 	%p161, %r188, %r808;
	mov.u32 	%r810, %r808;
	mov.u32 	%r811, %r809;
	mov.u64 	%rd291, %rd290;
	@%p161 bra 	$L__BB5_113;
	setp.lt.s64 	%p162, %rd290, %rd96;
	min.s64 	%rd291, %rd290, %rd96;
	selp.b32 	%r811, %r809, %r189, %p162;
	selp.b32 	%r810, %r808, %r188, %p162;
$L__BB5_113:
	setp.lt.s32 	%p163, %r3, 193;
	mov.u32 	%r812, %r810;
	mov.u32 	%r813, %r811;
	mov.u64 	%rd292, %rd291;
	@%p163 bra 	$L__BB5_117;
	ld.shared.v2.u32 	{%r194, %r195}, [_ZN6thrust24THRUST_300001_SM_1000_NS8cuda_cub4core6detail5shmemE+104];
	ld.shared.u64 	%rd99, [_ZN6thrust24THRUST_300001_SM_1000_NS8cuda_cub4core6detail5shmemE+112];
	setp.lt.s32 	%p164, %r810, %r194;
	mov.u32 	%r812, %r194;
	mov.u32 	%r813, %r195;
	mov.u64 	%rd292, %rd99;
	@%p164 bra 	$L__BB5_117;
	setp.lt.s32 	%p165, %r194, %r810;
	mov.u32 	%r812, %r810;
	mov.u32 	%r813, %r811;
	mov.u64 	%rd292, %rd291;
	@%p165 bra 	$L__BB5_117;
	setp.lt.s64 	%p166, %rd291, %rd99;
	min.s64 	%rd292, %rd291, %rd99;
	selp.b32 	%r813, %r811, %r195, %p166;
	selp.b32 	%r812, %r810, %r194, %p166;
$L__BB5_117:
	setp.lt.s32 	%p167, %r3, 225;
	mov.u64 	%rd327, %rd292;
	mov.u32 	%r878, %r813;
	mov.u32 	%r879, %r812;
	@%p167 bra 	$L__BB5_211;
	ld.shared.v2.u32 	{%r200, %r201}, [_ZN6thrust24THRUST_300001_SM_1000_NS8cuda_cub4core6detail5shmemE+120];
	ld.shared.u64 	%rd102, [_ZN6thrust24THRUST_300001_SM_1000_NS8cuda_cub4core6detail5shmemE+128];
	setp.lt.s32 	%p168, %r812, %r200;
	mov.u64 	%rd327, %rd102;
	mov.u32 	%r878, %r201;
	mov.u32 	%r879, %r200;
	@%p168 bra 	$L__BB5_211;
	setp.lt.s32 	%p169, %r200, %r812;
	mov.u64 	%rd327, %rd292;
	mov.u32 	%r878, %r813;
	mov.u32 	%r879, %r812;
	@%p169 bra 	$L__BB5_211;
	setp.lt.s64 	%p170, %rd292, %rd102;
	min.s64 	%rd327, %rd292, %rd102;
	selp.b32 	%r878, %r813, %r201, %p170;
	selp.b32 	%r879, %r812, %r200, %p170;
	bra.uni 	$L__BB5_211;
$L__BB5_121:
	mov.u32 	%r204, %tid.x;
	add.s64 	%rd104, %rd199, %rd4;
	cvt.u64.u32 	%rd105, %r204;
	add.s64 	%rd204, %rd105, %rd4;
	shl.b64 	%rd205, %rd204, 3;
	add.s64 	%rd106, %rd2, %rd205;
	ld.global.u32 	%r205, [%rd106];
	ld.global.u32 	%r814, [%rd106+2048];
	ld.global.u32 	%r207, [%rd106+4096];
	ld.global.u32 	%r208, [%rd106+4100];
	ld.global.u32 	%r209, [%rd106+6144];
	ld.global.u32 	%r210, [%rd106+6148];
	or.b32  	%r384, %r204, 1024;
	cvt.u64.u32 	%rd107, %r384;
	add.s64 	%rd315, %rd104, %rd107;
	ld.global.u32 	%r855, [%rd106+8192];
	ld.global.u32 	%r854, [%rd106+8196];
	setp.ge.s32 	%p2, %r205, %r814;
	@%p2 bra 	$L__BB5_123;
	add.s32 	%r385, %r204, 256;
	cvt.u64.u32 	%rd293, %r385;
	ld.global.u32 	%r815, [%rd106+2052];
	bra.uni 	$L__BB5_124;
$L__BB5_123:
	ld.global.u32 	%r815, [%rd106+4];
	mov.u32 	%r814, %r205;
	mov.u64 	%rd293, %rd105;
$L__BB5_124:
	setp.lt.s32 	%p3, %r814, %r207;
	max.s32 	%r386, %r814, %r207;
	selp.b32 	%r387, %r208, %r815, %p3;
	add.s32 	%r388, %r204, 512;
	cvt.u64.u32 	%rd206, %r388;
	selp.b64 	%rd207, %rd206, %rd293, %p3;
	setp.lt.s32 	%p4, %r386, %r209;
	max.s32 	%r217, %r386, %r209;
	selp.b32 	%r218, %r210, %r387, %p4;
	add.s32 	%r389, %r204, 768;
	cvt.u64.u32 	%rd208, %r389;
	selp.b64 	%rd111, %rd208, %rd207, %p4;
	setp.lt.s32 	%p5, %r217, %r855;
	@%p5 bra 	$L__BB5_126;
	setp.lt.s32 	%p6, %r855, %r217;
	setp.lt.u64 	%p7, %rd111, %rd107;
	or.pred  	%p8, %p6, %p7;
	selp.b32 	%r855, %r217, %r855, %p8;
	selp.b32 	%r854, %r218, %r854, %p8;
	add.s64 	%rd211, %rd104, %rd111;
	selp.b64 	%rd315, %rd211, %rd315, %p8;
$L__BB5_126:
	setp.le.u64 	%p9, %rd201, %rd5;
	@%p9 bra 	$L__BB5_167;
	setp.ne.s32 	%p10, %r204, 0;
	@%p10 bra 	$L__BB5_129;
	atom.global.add.u64 	%rd212, [%rd1+8], 1280;
	add.s64 	%rd213, %rd212, %rd5;
	st.shared.u64 	[_ZN6thrust24THRUST_300001_SM_1000_NS8cuda_cub4core6detail5shmemE+152], %rd213;
$L__BB5_129:
	bar.sync 	0;
	ld.shared.u64 	%rd303, [_ZN6thrust24THRUST_300001_SM_1000_NS8cuda_cub4core6detail5shmemE+152];
	add.s64 	%rd214, %rd303, 1280;
	setp.gt.s64 	%p11, %rd214, %rd201;
	@%p11 bra 	$L__BB5_144;
	mov.u32 	%r818, %r855;
	mov.u32 	%r819, %r854;
	mov.u64 	%rd296, %rd315;
$L__BB5_131:
	add.s64 	%rd215, %rd303, %rd105;
	cvta.to.global.u64 	%rd216, %rd198;
	shl.b64 	%rd217, %rd215, 3;
	add.s64 	%rd218, %rd216, %rd217;
	add.s64 	%rd297, %rd215, %rd199;
	ld.global.u32 	%r820, [%rd218];
	ld.global.u32 	%r821, [%rd218+4];
	add.s64 	%rd298, %rd297, 256;
	ld.global.u32 	%r822, [%rd218+2048];
	ld.global.u32 	%r823, [%rd218+2052];
	add.s64 	%rd299, %rd297, 512;
	ld.global.u32 	%r824, [%rd218+4096];
	ld.global.u32 	%r825, [%rd218+4100];
	add.s64 	%rd300, %rd297, 768;
	ld.global.u32 	%r826, [%rd218+6144];
	ld.global.u32 	%r827, [%rd218+6148];
	add.s64 	%rd315, %rd297, 1024;
	ld.global.u32 	%r855, [%rd218+8192];
	ld.global.u32 	%r854, [%rd218+8196];
	setp.lt.s32 	%p12, %r818, %r820;
	@%p12 bra 	$L__BB5_133;
	setp.lt.s32 	%p13, %r820, %r818;
	setp.lt.s64 	%p14, %rd296, %rd297;
	or.pred  	%p15, %p13, %p14;
	selp.b32 	%r820, %r818, %r820, %p15;
	selp.b32 	%r821, %r819, %r821, %p15;
	selp.b64 	%rd297, %rd296, %rd297, %p15;
$L__BB5_133:
	setp.lt.s32 	%p16, %r820, %r822;
	@%p16 bra 	$L__BB5_135;
	setp.lt.s32 	%p17, %r822, %r820;
	setp.lt.s64 	%p18, %rd297, %rd298;
	or.pred  	%p19, %p17, %p18;
	selp.b32 	%r822, %r820, %r822, %p19;
	selp.b32 	%r823, %r821, %r823, %p19;
	selp.b64 	%rd298, %rd297, %rd298, %p19;
$L__BB5_135:
	setp.lt.s32 	%p20, %r822, %r824;
	@%p20 bra 	$L__BB5_137;
	setp.lt.s32 	%p21, %r824, %r822;
	setp.lt.s64 	%p22, %rd298, %rd299;
	or.pred  	%p23, %p21, %p22;
	selp.b32 	%r824, %r822, %r824, %p23;
	selp.b32 	%r825, %r823, %r825, %p23;
	selp.b64 	%rd299, %rd298, %rd299, %p23;
$L__BB5_137:
	setp.lt.s32 	%p24, %r824, %r826;
	@%p24 bra 	$L__BB5_139;
	setp.lt.s32 	%p25, %r826, %r824;
	setp.lt.s64 	%p26, %rd299, %rd300;
	or.pred  	%p27, %p25, %p26;
	selp.b32 	%r826, %r824, %r826, %p27;
	selp.b32 	%r827, %r825, %r827, %p27;
	selp.b64 	%rd300, %rd299, %rd300, %p27;
$L__BB5_139:
	setp.lt.s32 	%p28, %r826, %r855;
	@%p28 bra 	$L__BB5_141;
	setp.lt.s32 	%p29, %r855, %r826;
	setp.lt.s64 	%p30, %rd300, %rd315;
	or.pred  	%p31, %p29, %p30;
	selp.b32 	%r855, %r826, %r855, %p31;
	selp.b32 	%r854, %r827, %r854, %p31;
	selp.b64 	%rd315, %rd300, %rd315, %p31;
$L__BB5_141:
	setp.ne.s32 	%p32, %r204, 0;
	bar.sync 	0;
	@%p32 bra 	$L__BB5_143;
	atom.global.add.u64 	%rd219, [%rd1+8], 1280;
	add.s64 	%rd220, %rd219, %rd5;
	st.shared.u64 	[_ZN6thrust24THRUST_300001_SM_1000_NS8cuda_cub4core6detail5shmemE+152], %rd220;
$L__BB5_143:
	bar.sync 	0;
	ld.shared.u64 	%rd303, [_ZN6thrust24THRUST_300001_SM_1000_NS8cuda_cub4core6detail5shmemE+152];
	add.s64 	%rd221, %rd303, 1280;
	setp.le.s64 	%p33, %rd221, %rd201;
	mov.u32 	%r818, %r855;
	mov.u32 	%r819, %r854;
	mov.u64 	%rd296, %rd315;
	@%p33 bra 	$L__BB5_131;
$L__BB5_144:
	setp.le.s64 	%p34, %rd201, %rd303;
	@%p34 bra 	$L__BB5_167;
	cvt.u32.u64 	%r390, %rd303;
	cvt.u32.u64 	%r391, %rd201;
	sub.s32 	%r257, %r391, %r390;
	setp.ge.s32 	%p35, %r204, %r257;
	@%p35 bra 	$L__BB5_167;
	cvta.to.global.u64 	%rd135, %rd198;
	not.b32 	%r394, %r204;
	add.s32 	%r395, %r394, %r391;
	sub.s32 	%r258, %r395, %r390;
	and.b32  	%r397, %r258, 768;
	setp.eq.s32 	%p36, %r397, 768;
	mov.u32 	%r838, %r204;
	@%p36 bra 	$L__BB5_152;
	add.s64 	%rd223, %rd303, %rd105;
	add.s64 	%rd305, %rd223, %rd199;
	shl.b64 	%rd224, %rd223, 3;
	add.s64 	%rd225, %rd224, %rd135;
	add.s64 	%rd304, %rd225, 4;
	shr.u32 	%r398, %r258, 8;
	add.s32 	%r399, %r398, 1;
	and.b32  	%r400, %r399, 3;
	neg.s32 	%r832, %r400;
	mov.u32 	%r838, %r204;
$L__BB5_148:
	.pragma "nounroll";
	mov.u64 	%rd140, %rd315;
	mov.u32 	%r263, %r854;
	mov.u32 	%r262, %r855;
	ld.global.u32 	%r264, [%rd304+-4];
	ld.global.u32 	%r265, [%rd304];
	setp.lt.s32 	%p37, %r262, %r264;
	mov.u32 	%r855, %r264;
	mov.u32 	%r854, %r265;
	mov.u64 	%rd315, %rd305;
	@%p37 bra 	$L__BB5_151;
	setp.lt.s32 	%p38, %r264, %r262;
	mov.u32 	%r855, %r262;
	mov.u32 	%r854, %r263;
	mov.u64 	%rd315, %rd140;
	@%p38 bra 	$L__BB5_151;
	setp.lt.s64 	%p39, %rd140, %rd305;
	selp.b32 	%r855, %r262, %r264, %p39;
	selp.b32 	%r854, %r263, %r265, %p39;
	min.s64 	%rd315, %rd140, %rd305;
$L__BB5_151:
	add.s32 	%r838, %r838, 256;
	add.s64 	%rd305, %rd305, 256;
	add.s64 	%rd304, %rd304, 2048;
	add.s32 	%r832, %r832, 1;
	setp.ne.s32 	%p40, %r832, 0;
	@%p40 bra 	$L__BB5_148;
$L__BB5_152:
	setp.lt.u32 	%p41, %r258, 768;
	@%p41 bra 	$L__BB5_167;
	add.s32 	%r843, %r838, 512;
$L__BB5_154:
	mov.u32 	%r278, %r843;
	add.s32 	%r401, %r278, -512;
	cvt.u64.u32 	%rd226, %r401;
	add.s64 	%rd227, %rd303, %rd226;
	shl.b64 	%rd228, %rd227, 3;
	add.s64 	%rd148, %rd135, %rd228;
	add.s64 	%rd149, %rd227, %rd199;
	ld.global.u32 	%r281, [%rd148];
	ld.global.u32 	%r282, [%rd148+4];
	setp.lt.s32 	%p42, %r855, %r281;
	mov.u32 	%r846, %r281;
	mov.u32 	%r847, %r282;
	mov.u64 	%rd311, %rd149;
	@%p42 bra 	$L__BB5_157;
	setp.lt.s32 	%p43, %r281, %r855;
	mov.u32 	%r846, %r855;
	mov.u32 	%r847, %r854;
	mov.u64 	%rd311, %rd315;
	@%p43 bra 	$L__BB5_157;
	setp.lt.s64 	%p44, %rd315, %rd149;
	selp.b32 	%r846, %r855, %r281, %p44;
	selp.b32 	%r847, %r854, %r282, %p44;
	min.s64 	%rd311, %rd315, %rd149;
$L__BB5_157:
	add.s32 	%r402, %r278, -256;
	cvt.u64.u32 	%rd229, %r402;
	add.s64 	%rd230, %rd303, %rd229;
	add.s64 	%rd152, %rd230, %rd199;
	ld.global.u32 	%r287, [%rd148+2048];
	ld.global.u32 	%r288, [%rd148+2052];
	setp.lt.s32 	%p45, %r846, %r287;
	mov.u32 	%r848, %r287;
	mov.u32 	%r849, %r288;
	mov.u64 	%rd312, %rd152;
	@%p45 bra 	$L__BB5_160;
	setp.lt.s32 	%p46, %r287, %r846;
	mov.u32 	%r848, %r846;
	mov.u32 	%r849, %r847;
	mov.u64 	%rd312, %rd311;
	@%p46 bra 	$L__BB5_160;
	setp.lt.s64 	%p47, %rd311, %rd152;
	selp.b32 	%r848, %r846, %r287, %p47;
	selp.b32 	%r849, %r847, %r288, %p47;
	min.s64 	%rd312, %rd311, %rd152;
$L__BB5_160:
	cvt.u64.u32 	%rd231, %r278;
	add.s64 	%rd232, %rd303, %rd231;
	add.s64 	%rd155, %rd232, %rd199;
	ld.global.u32 	%r293, [%rd148+4096];
	ld.global.u32 	%r294, [%rd148+4100];
	setp.lt.s32 	%p48, %r848, %r293;
	mov.u32 	%r850, %r293;
	mov.u32 	%r851, %r294;
	mov.u64 	%rd313, %rd155;
	@%p48 bra 	$L__BB5_163;
	setp.lt.s32 	%p49, %r293, %r848;
	mov.u32 	%r850, %r848;
	mov.u32 	%r851, %r849;
	mov.u64 	%rd313, %rd312;
	@%p49 bra 	$L__BB5_163;
	setp.lt.s64 	%p50, %rd312, %rd155;
	selp.b32 	%r850, %r848, %r293, %p50;
	selp.b32 	%r851, %r849, %r294, %p50;
	min.s64 	%rd313, %rd312, %rd155;
$L__BB5_163:
	add.s32 	%r403, %r278, 256;
	cvt.u64.u32 	%rd233, %r403;
	add.s64 	%rd234, %rd303, %rd233;
	add.s64 	%rd158, %rd234, %rd199;
	ld.global.u32 	%r299, [%rd148+6144];
	ld.global.u32 	%r300, [%rd148+6148];
	setp.lt.s32 	%p51, %r850, %r299;
	mov.u32 	%r855, %r299;
	mov.u32 	%r854, %r300;
	mov.u64 	%rd315, %rd158;
	@%p51 bra 	$L__BB5_166;
	setp.lt.s32 	%p52, %r299, %r850;
	mov.u32 	%r855, %r850;
	mov.u32 	%r854, %r851;
	mov.u64 	%rd315, %rd313;
	@%p52 bra 	$L__BB5_166;
	setp.lt.s64 	%p53, %rd313, %rd158;
	selp.b32 	%r855, %r850, %r299, %p53;
	selp.b32 	%r854, %r851, %r300, %p53;
	min.s64 	%rd315, %rd313, %rd158;
$L__BB5_166:
	add.s32 	%r843, %r278, 1024;
	add.s32 	%r404, %r278, 512;
	setp.lt.s32 	%p54, %r404, %r257;
	@%p54 bra 	$L__BB5_154;
$L__BB5_167:
	// begin inline asm
	mov.u32 %r405, %laneid;
	// end inline asm
	mov.b32 	%r423, 1;
	mov.b32 	%r424, 31;
	mov.b32 	%r425, -1;
	// begin inline asm
	shfl.sync.down.b32 %r406, %r855, %r423, %r424, %r425;
	// end inline asm
	// begin inline asm
	shfl.sync.down.b32 %r411, %r854, %r423, %r424, %r425;
	// end inline asm
	mov.b64 	{%r417, %r422}, %rd315;
	// begin inline asm
	shfl.sync.down.b32 %r416, %r417, %r423, %r424, %r425;
	// end inline asm
	// begin inline asm
	shfl.sync.down.b32 %r421, %r422, %r423, %r424, %r425;
	// end inline asm
	mov.b64 	%rd162, {%r416, %r421};
	setp.gt.s32 	%p55, %r405, 30;
	mov.u32 	%r856, %r855;
	mov.u32 	%r857, %r854;
	mov.u64 	%rd316, %rd315;
	@%p55 bra 	$L__BB5_171;
	setp.lt.s32 	%p56, %r855, %r406;
	mov.u32 	%r856, %r406;
	mov.u32 	%r857, %r411;
	mov.u64 	%rd316, %rd162;
	@%p56 bra 	$L__BB5_171;
	setp.lt.s32 	%p57, %r406, %r855;
	mov.u32 	%r856, %r855;
	mov.u32 	%r857, %r854;
	mov.u64 	%rd316, %rd315;
	@%p57 bra 	$L__BB5_171;
	setp.lt.s64 	%p58, %rd315, %rd162;
	selp.b32 	%r856, %r855, %r406, %p58;
	selp.b32 	%r857, %r854, %r411, %p58;
	min.s64 	%rd316, %rd315, %rd162;
$L__BB5_171:
	mov.b32 	%r443, 2;
	mov.b32 	%r444, 31;
	mov.b32 	%r445, -1;
	// begin inline asm
	shfl.sync.down.b32 %r426, %r856, %r443, %r444, %r445;
	// end inline asm
	// begin inline asm
	shfl.sync.down.b32 %r431, %r857, %r443, %r444, %r445;
	// end inline asm
	mov.b64 	{%r437, %r442}, %rd316;
	// begin inline asm
	shfl.sync.down.b32 %r436, %r437, %r443, %r444, %r445;
	// end inline asm
	// begin inline asm
	shfl.sync.down.b32 %r441, %r442, %r443, %r444, %r445;
	// end inline asm
	mov.b64 	%rd165, {%r436, %r441};
	setp.gt.s32 	%p59, %r405, 29;
	mov.u32 	%r858, %r856;
	mov.u32 	%r859, %r857;
	mov.u64 	%rd317, %rd316;
	@%p59 bra 	$L__BB5_175;
	setp.lt.s32 	%p60, %r856, %r426;
	mov.u32 	%r858, %r426;
	mov.u32 	%r859, %r431;
	mov.u64 	%rd317, %rd165;
	@%p60 bra 	$L__BB5_175;
	setp.lt.s32 	%p61, %r426, %r856;
	mov.u32 	%r858, %r856;
	mov.u32 	%r859, %r857;
	mov.u64 	%rd317, %rd316;
	@%p61 bra 	$L__BB5_175;
	setp.lt.s64 	%p62, %rd316, %rd165;
	selp.b32 	%r858, %r856, %r426, %p62;
	selp.b32 	%r859, %r857, %r431, %p62;
	min.s64 	%rd317, %rd316, %rd165;
$L__BB5_175:
	mov.b32 	%r463, 4;
	mov.b32 	%r464, 31;
	mov.b32 	%r465, -1;
	// begin inline asm
	shfl.sync.down.b32 %r446, %r858, %r463, %r464, %r465;
	// end inline asm
	// begin inline asm
	shfl.sync.down.b32 %r451, %r859, %r463, %r464, %r465;
	// end inline asm
	mov.b64 	{%r457, %r462}, %rd317;
	// begin inline asm
	shfl.sync.down.b32 %r456, %r457, %r463, %r464, %r465;
	// end inline asm
	// begin inline asm
	shfl.sync.down.b32 %r461, %r462, %r463, %r464, %r465;
	// end inline asm
	mov.b64 	%rd168, {%r456, %r461};
	setp.gt.s32 	%p63, %r405, 27;
	mov.u32 	%r860, %r858;
	mov.u32 	%r861, %r859;
	mov.u64 	%rd318, %rd317;
	@%p63 bra 	$L__BB5_179;
	setp.lt.s32 	%p64, %r858, %r446;
	mov.u32 	%r860, %r446;
	mov.u32 	%r861, %r451;
	mov.u64 	%rd318, %rd168;
	@%p64 bra 	$L__BB5_179;
	setp.lt.s32 	%p65, %r446, %r858;
	mov.u32 	%r860, %r858;
	mov.u32 	%r861, %r859;
	mov.u64 	%rd318, %rd317;
	@%p65 bra 	$L__BB5_179;
	setp.lt.s64 	%p66, %rd317, %rd168;
	selp.b32 	%r860, %r858, %r446, %p66;
	selp.b32 	%r861, %r859, %r451, %p66;
	min.s64 	%rd318, %rd317, %rd168;
$L__BB5_179:
	mov.b32 	%r483, 8;
	mov.b32 	%r484, 31;
	mov.b32 	%r485, -1;
	// begin inline asm
	shfl.sync.down.b32 %r466, %r860, %r483, %r484, %r485;
	// end inline asm
	// begin inline asm
	shfl.sync.down.b32 %r471, %r861, %r483, %r484, %r485;
	// end inline asm
	mov.b64 	{%r477, %r482}, %rd318;
	// begin inline asm
	shfl.sync.down.b32 %r476, %r477, %r483, %r484, %r485;
	// end inline asm
	// begin inline asm
	shfl.sync.down.b32 %r481, %r482, %r483, %r484, %r485;
	// end inline asm
	mov.b64 	%rd171, {%r476, %r481};
	setp.gt.s32 	%p67, %r405, 23;
	mov.u32 	%r862, %r860;
	mov.u32 	%r863, %r861;
	mov.u64 	%rd319, %rd318;
	@%p67 bra 	$L__BB5_183;
	setp.lt.s32 	%p68, %r860, %r466;
	mov.u32 	%r862, %r466;
	mov.u32 	%r863, %r471;
	mov.u64 	%rd319, %rd171;
	@%p68 bra 	$L__BB5_183;
	setp.lt.s32 	%p69, %r466, %r860;
	mov.u32 	%r862, %r860;
	mov.u32 	%r863, %r861;
	mov.u64 	%rd319, %rd318;
	@%p69 bra 	$L__BB5_183;
	setp.lt.s64 	%p70, %rd318, %rd171;
	selp.b32 	%r862, %r860, %r466, %p70;
	selp.b32 	%r863, %r861, %r471, %p70;
	min.s64 	%rd319, %rd318, %rd171;
$L__BB5_183:
	mov.b32 	%r503, 16;
	mov.b32 	%r504, 31;
	mov.b32 	%r505, -1;
	// begin inline asm
	shfl.sync.down.b32 %r486, %r862, %r503, %r504, %r505;
	// end inline asm
	// begin inline asm
	shfl.sync.down.b32 %r491, %r863, %r503, %r504, %r505;
	// end inline asm
	mov.b64 	{%r497, %r502}, %rd319;
	// begin inline asm
	shfl.sync.down.b32 %r496, %r497, %r503, %r504, %r505;
	// end inline asm
	// begin inline asm
	shfl.sync.down.b32 %r501, %r502, %r503, %r504, %r505;
	// end inline asm
	mov.b64 	%rd174, {%r496, %r501};
	setp.gt.s32 	%p71, %r405, 15;
	mov.u32 	%r879, %r862;
	mov.u32 	%r878, %r863;
	mov.u64 	%rd327, %rd319;
	@%p71 bra 	$L__BB5_187;
	setp.lt.s32 	%p72, %r862, %r486;
	mov.u32 	%r879, %r486;
	mov.u32 	%r878, %r491;
	mov.u64 	%rd327, %rd174;
	@%p72 bra 	$L__BB5_187;
	setp.lt.s32 	%p73, %r486, %r862;
	mov.u32 	%r879, %r862;
	mov.u32 	%r878, %r863;
	mov.u64 	%rd327, %rd319;
	@%p73 bra 	$L__BB5_187;
	setp.lt.s64 	%p74, %rd319, %rd174;
	selp.b32 	%r879, %r862, %r486, %p74;
	selp.b32 	%r878, %r863, %r491, %p74;
	min.s64 	%rd327, %rd319, %rd174;
$L__BB5_187:
	setp.ne.s32 	%p75, %r405, 0;
	@%p75 bra 	$L__BB5_189;
	shr.u32 	%r506, %r204, 1;
	and.b32  	%r507, %r506, 496;
	mov.u32 	%r508, _ZN6thrust24THRUST_300001_SM_1000_NS8cuda_cub4core6detail5shmemE;
	add.s32 	%r509, %r508, %r507;
	st.shared.v2.u32 	[%r509+8], {%r879, %r878};
	st.shared.u64 	[%r509+16], %rd327;
$L__BB5_189:
	bar.sync 	0;
	setp.ne.s32 	%p76, %r204, 0;
	@%p76 bra 	$L__BB5_211;
	ld.shared.v2.u32 	{%r339, %r340}, [_ZN6thrust24THRUST_300001_SM_1000_NS8cuda_cub4core6detail5shmemE+24];
	ld.shared.u64 	%rd177, [_ZN6thrust24THRUST_300001_SM_1000_NS8cuda_cub4core6detail5shmemE+32];
	setp.lt.s32 	%p77, %r879, %r339;
	mov.u32 	%r866, %r339;
	mov.u32 	%r867, %r340;
	mov.u64 	%rd321, %rd177;
	@%p77 bra 	$L__BB5_193;
	setp.lt.s32 	%p78, %r339, %r879;
	mov.u32 	%r866, %r879;
	mov.u32 	%r867, %r878;
	mov.u64 	%rd321, %rd327;
	@%p78 bra 	$L__BB5_193;
	setp.lt.s64 	%p79, %rd327, %rd177;
	selp.b32 	%r866, %r879, %r339, %p79;
	selp.b32 	%r867, %r878, %r340, %p79;
	min.s64 	%rd321, %rd327, %rd177;
$L__BB5_193:
	ld.shared.v2.u32 	{%r345, %r346}, [_ZN6thrust24THRUST_300001_SM_1000_NS8cuda_cub4core6detail5shmemE+40];
	ld.shared.u64 	%rd180, [_ZN6thrust24THRUST_300001_SM_1000_NS8cuda_cub4core6detail5shmemE+48];
	setp.lt.s32 	%p80, %r866, %r345;
	mov.u32 	%r868, %r345;
	mov.u32 	%r869, %r346;
	mov.u64 	%rd322, %rd180;
	@%p80 bra 	$L__BB5_196;
	setp.lt.s32 	%p81, %r345, %r866;
	mov.u32 	%r868, %r866;
	mov.u32 	%r869, %r867;
	mov.u64 	%rd322, %rd321;
	@%p81 bra 	$L__BB5_196;
	setp.lt.s64 	%p82, %rd321, %rd180;
	selp.b32 	%r868, %r866, %r345, %p82;
	selp.b32 	%r869, %r867, %r346, %p82;
	min.s64 	%rd322, %rd321, %rd180;
$L__BB5_196:
	ld.shared.v2.u32 	{%r351, %r352}, [_ZN6thrust24THRUST_300001_SM_1000_NS8cuda_cub4core6detail5shmemE+56];
	ld.shared.u64 	%rd183, [_ZN6thrust24THRUST_300001_SM_1000_NS8cuda_cub4core6detail5shmemE+64];
	setp.lt.s32 	%p83, %r868, %r351;
	mov.u32 	%r870, %r351;
	mov.u32 	%r871, %r352;
	mov.u64 	%rd323, %rd183;
	@%p83 bra 	$L__BB5_199;
	setp.lt.s32 	%p84, %r351, %r868;
	mov.u32 	%r870, %r868;
	mov.u32 	%r871, %r869;
	mov.u64 	%rd323, %rd322;
	@%p84 bra 	$L__BB5_199;
	setp.lt.s64 	%p85, %rd322, %rd183;
	selp.b32 	%r870, %r868, %r351, %p85;
	selp.b32 	%r871, %r869, %r352, %p85;
	min.s64 	%rd323, %rd322, %rd183;
$L__BB5_199:
	ld.shared.v2.u32 	{%r357, %r358}, [_ZN6thrust24THRUST_300001_SM_1000_NS8cuda_cub4core6detail5shmemE+72];
	ld.shared.u64 	%rd186, [_ZN6thrust24THRUST_300001_SM_1000_NS8cuda_cub4core6detail5shmemE+80];
	setp.lt.s32 	%p86, %r870, %r357;
	mov.u32 	%r872, %r357;
	mov.u32 	%r873, %r358;
	mov.u64 	%rd324, %rd186;
	@%p86 bra 	$L__BB5_202;
	setp.lt.s32 	%p87, %r357, %r870;
	mov.u32 	%r872, %r870;
	mov.u32 	%r873, %r871;
	mov.u64 	%rd324, %rd323;
	@%p87 bra 	$L__BB5_202;
	setp.lt.s64 	%p88, %rd323, %rd186;
	selp.b32 	%r872, %r870, %r357, %p88;
	selp.b32 	%r873, %r871, %r358, %p88;
	min.s64 	%rd324, %rd323, %rd186;
$L__BB5_202:
	ld.shared.v2.u32 	{%r363, %r364}, [_ZN6thrust24THRUST_300001_SM_1000_NS8cuda_cub4core6detail5shmemE+88];
	ld.shared.u64 	%rd189, [_ZN6thrust24THRUST_300001_SM_1000_NS8cuda_cub4core6detail5shmemE+96];
	setp.lt.s32 	%p89, %r872, %r363;
	mov.u32 	%r874, %r363;
	mov.u32 	%r875, %r364;
	mov.u64 	%rd325, %rd189;
	@%p89 bra 	$L__BB5_205;
	setp.lt.s32 	%p90, %r363, %r872;
	mov.u32 	%r874, %r872;
	mov.u32 	%r875, %r873;
	mov.u64 	%rd325, %rd324;
	@%p90 bra 	$L__BB5_205;
	setp.lt.s64 	%p91, %rd324, %rd189;
	selp.b32 	%r874, %r872, %r363, %p91;
	selp.b32 	%r875, %r873, %r364, %p91;
	min.s64 	%rd325, %rd324, %rd189;
$L__BB5_205:
	ld.shared.v2.u32 	{%r369, %r370}, [_ZN6thrust24THRUST_300001_SM_1000_NS8cuda_cub4core6detail5shmemE+104];
	ld.shared.u64 	%rd192, [_ZN6thrust24THRUST_300001_SM_1000_NS8cuda_cub4core6detail5shmemE+112];
	setp.lt.s32 	%p92, %r874, %r369;
	mov.u32 	%r876, %r369;
	mov.u32 	%r877, %r370;
	mov.u64 	%rd326, %rd192;
	@%p92 bra 	$L__BB5_208;
	setp.lt.s32 	%p93, %r369, %r874;
	mov.u32 	%r876, %r874;
	mov.u32 	%r877, %r875;
	mov.u64 	%rd326, %rd325;
	@%p93 bra 	$L__BB5_208;
	setp.lt.s64 	%p94, %rd325, %rd192;
	selp.b32 	%r876, %r874, %r369, %p94;
	selp.b32 	%r877, %r875, %r370, %p94;
	min.s64 	%rd326, %rd325, %rd192;
$L__BB5_208:
	ld.shared.v2.u32 	{%r375, %r376}, [_ZN6thrust24THRUST_300001_SM_1000_NS8cuda_cub4core6detail5shmemE+120];
	ld.shared.u64 	%rd195, [_ZN6thrust24THRUST_300001_SM_1000_NS8cuda_cub4core6detail5shmemE+128];
	setp.lt.s32 	%p95, %r876, %r375;
	mov.u64 	%rd327, %rd195;
	mov.u32 	%r878, %r376;
	mov.u32 	%r879, %r375;
	@%p95 bra 	$L__BB5_211;
	setp.lt.s32 	%p96, %r375, %r876;
	mov.u64 	%rd327, %rd326;
	mov.u32 	%r878, %r877;
	mov.u32 	%r879, %r876;
	@%p96 bra 	$L__BB5_211;
	setp.lt.s64 	%p97, %rd326, %rd195;
	selp.b32 	%r879, %r876, %r375, %p97;
	selp.b32 	%r878, %r877, %r376, %p97;
	min.s64 	%rd327, %rd326, %rd195;
$L__BB5_211:
	mov.u32 	%r742, %tid.x;
	setp.ne.s32 	%p214, %r742, 0;
	@%p214 bra 	$L__BB5_213;
	ld.param.u64 	%rd257, [_ZN6thrust24THRUST_300001_SM_1000_NS8cuda_cub4core6detail13_kernel_agentINS1_8__reduce11ReduceAgentINS0_12zip_iteratorIN4cuda3std3__45tupleIJNS0_10device_ptrI4typeEENS0_17counting_iteratorIlNS0_11use_defaultESG_SG_EEEEEEEPNSB_IJSD_lEEESK_lNS1_9__extrema9arg_max_fISD_l10comparatorEEEEJSJ_SL_lN3cub18CUB_300001_SM_100013GridEvenShareIlEENSS_9GridQueueIyEESP_EEEvDpT0__param_1];
	cvta.to.global.u64 	%rd254, %rd257;
	mul.wide.u32 	%rd255, %r1, 16;
	add.s64 	%rd256, %rd254, %rd255;
	st.global.u32 	[%rd256], %r879;
	st.global.u32 	[%rd256+4], %r878;
	st.global.u64 	[%rd256+8], %rd327;
$L__BB5_213:
	ret;

}
	// .globl	_ZN6thrust24THRUST_300001_SM_1000_NS8cuda_cub4core6detail13_kernel_agentINS1_8__reduce10DrainAgentIlEEJN3cub18CUB_300001_SM_10009GridQueueIyEElEEEvDpT0_
.visible .entry _ZN6thrust24THRUST_300001_SM_1000_NS8cuda_cub4core6detail13_kernel_agentINS1_8__reduce10DrainAgentIlEEJN3cub18CUB_300001_SM_10009GridQueueIyEElEEEvDpT0_(
	.param .align 8 .b8 _ZN6thrust24THRUST_300001_SM_1000_NS8cuda_cub4core6detail13_kernel_agentINS1_8__reduce10DrainAgentIlEEJN3cub18CUB_300001_SM_10009GridQueueIyEElEEEvDpT0__param_0[8],
	.param .u64 _ZN6thrust24THRUST_300001_SM_1000_NS8cuda_cub4core6detail13_kernel_agentINS1_8__reduce10DrainAgentIlEEJN3cub18CUB_300001_SM_10009GridQueueIyEElEEEvDpT0__param_1
)
.maxntid 1
{
	.reg .b64 	%rd<5>;

	ld.param.u64 	%rd1, [_ZN6thrust24THRUST_300001_SM_1000_NS8cuda_cub4core6detail13_kernel_agentINS1_8__reduce10DrainAgentIlEEJN3cub18CUB_300001_SM_10009GridQueueIyEElEEEvDpT0__param_0];
	ld.param.u64 	%rd2, [_ZN6thrust24THRUST_300001_SM_1000_NS8cuda_cub4core6detail13_kernel_agentINS1_8__reduce10DrainAgentIlEEJN3cub18CUB_300001_SM_10009GridQueueIyEElEEEvDpT0__param_1];
	cvta.to.global.u64 	%rd3, %rd1;
	st.global.u64 	[%rd3], %rd2;
	mov.b64 	%rd4, 0;
	st.global.u64 	[%rd3+8], %rd4;
	ret;

}
	// .globl	_ZN6thrust24THRUST_300001_SM_1000_NS8cuda_cub4core6detail13_kernel_agentINS1_8__reduce11ReduceAgentIPN4cuda3std3__45tupleIJ4typelEEESD_SC_lNS1_9__extrema9arg_max_fISB_l10comparatorEEEEJSD_SD_iSH_EEEvDpT0_
.visible .entry _ZN6thrust24THRUST_300001_SM_1000_NS8cuda_cub4core6detail13_kernel_agentINS1_8__reduce11ReduceAgentIPN4cuda3std3__45tupleIJ4typelEEESD_SC_lNS1_9__extrema9arg_max_fISB_l10comparatorEEEEJSD_SD_iSH_EEEvDpT0_(
	.param .u64 .ptr .align 1 _ZN6thrust24THRUST_300001_SM_1000_NS8cuda_cub4core6detail13_kernel_agentINS1_8__reduce11ReduceAgentIPN4cuda3std3__45tupleIJ4typelEEESD_SC_lNS1_9__extrema9arg_max_fISB_l10comparatorEEEEJSD_SD_iSH_EEEvDpT0__param_0,
	.param .u64 .ptr .align 1 _ZN6thrust24THRUST_300001_SM_1000_NS8cuda_cub4core6detail13_kernel_agentINS1_8__reduce11ReduceAgentIPN4cuda3std3__45tupleIJ4typelEEESD_SC_lNS1_9__extrema9arg_max_fISB_l10comparatorEEEEJSD_SD_iSH_EEEvDpT0__param_1,
	.param .u32 _ZN6thrust24THRUST_300001_SM_1000_NS8cuda_cub4core6detail13_kernel_agentINS1_8__reduce11ReduceAgentIPN4cuda3std3__45tupleIJ4typelEEESD_SC_lNS1_9__extrema9arg_max_fISB_l10comparatorEEEEJSD_SD_iSH_EEEvDpT0__param_2,
	.param .align 1 .b8 _ZN6thrust24THRUST_300001_SM_1000_NS8cuda_cub4core6detail13_kernel_agentINS1_8__reduce11ReduceAgentIPN4cuda3std3__45tupleIJ4typelEEESD_SC_lNS1_9__extrema9arg_max_fISB_l10comparatorEEEEJSD_SD_iSH_EEEvDpT0__param_3[1]
)
.maxntid 256
{
	.reg .pred 	%p<264>;
	.reg .b32 	%r<954>;
	.reg .b64 	%rd<478>;

	ld.param.u64 	%rd237, [_ZN6thrust24THRUST_300001_SM_1000_NS8cuda_cub4core6detail13_kernel_agentINS1_8__reduce11ReduceAgentIPN4cuda3std3__45tupleIJ4typelEEESD_SC_lNS1_9__extrema9arg_max_fISB_l10comparatorEEEEJSD_SD_iSH_EEEvDpT0__param_0];
	ld.param.u32 	%r449, [_ZN6thrust24THRUST_300001_SM_1000_NS8cuda_cub4core6detail13_kernel_agentINS1_8__reduce11ReduceAgentIPN4cuda3std3__45tupleIJ4typelEEESD_SC_lNS1_9__extrema9arg_max_fISB_l10comparatorEEEEJSD_SD_iSH_EEEvDpT0__param_2];
	cvt.s64.s32 	%rd1, %r449;
	setp.eq.s32 	%p1, %r449, 0;
	@%p1 bra 	$L__BB7_234;
	setp.gt.s32 	%p2, %r449, 1279;
	@%p2 bra 	$L__BB7_121;
	mov.u32 	%r1, %tid.x;
	setp.ge.s32 	%p147, %r1, %r449;
	mov.b32 	%r812, 0;
	mov.b64 	%rd401, 0;
	mov.u32 	%r813, %r812;
	mov.u32 	%r798, %r1;
	@%p147 bra 	$L__BB7_4;
	mul.wide.u32 	%rd365, %r1, 16;
	add.s64 	%rd362, %rd237, %rd365;
	// begin inline asm
	ld.global.nc.u64 %rd361, [%rd362];
	// end inline asm
	mov.b64 	{%r813, %r812}, %rd361;
	add.s64 	%rd364, %rd362, 8;
	// begin inline asm
	ld.global.nc.u64 %rd401, [%rd364];
	// end inline asm
	add.s32 	%r798, %r1, 256;
$L__BB7_4:
	setp.ge.s32 	%p148, %r798, %r449;
	@%p148 bra 	$L__BB7_25;
	not.b32 	%r565, %r798;
	add.s32 	%r8, %r449, %r565;
	and.b32  	%r566, %r8, 768;
	setp.eq.s32 	%p149, %r566, 768;
	@%p149 bra 	$L__BB7_11;
	mul.wide.u32 	%rd367, %r798, 16;
	add.s64 	%rd392, %rd237, %rd367;
	shr.u32 	%r567, %r8, 8;
	add.s32 	%r568, %r567, 1;
	and.b32  	%r569, %r568, 3;
	neg.s32 	%r792, %r569;
$L__BB7_7:
	.pragma "nounroll";
	mov.u64 	%rd6, %rd401;
	mov.u32 	%r13, %r812;
	mov.u32 	%r12, %r813;
	// begin inline asm
	ld.global.nc.u64 %rd368, [%rd392];
	// end inline asm
	mov.b64 	{%r14, %r15}, %rd368;
	add.s64 	%rd371, %rd392, 8;
	// begin inline asm
	ld.global.nc.u64 %rd370, [%rd371];
	// end inline asm
	setp.lt.s32 	%p150, %r12, %r14;
	mov.u64 	%rd401, %rd370;
	mov.u32 	%r812, %r15;
	mov.u32 	%r813, %r14;
	@%p150 bra 	$L__BB7_10;
	setp.lt.s32 	%p151, %r14, %r12;
	mov.u64 	%rd401, %rd6;
	mov.u32 	%r812, %r13;
	mov.u32 	%r813, %r12;
	@%p151 bra 	$L__BB7_10;
	setp.lt.s64 	%p152, %rd6, %rd370;
	min.s64 	%rd401, %rd6, %rd370;
	selp.b32 	%r812, %r13, %r15, %p152;
	selp.b32 	%r813, %r12, %r14, %p152;
$L__BB7_10:
	add.s32 	%r798, %r798, 256;
	add.s64 	%rd392, %rd392, 4096;
	add.s32 	%r792, %r792, 1;
	setp.ne.s32 	%p153, %r792, 0;
	@%p153 bra 	$L__BB7_7;
$L__BB7_11:
	setp.lt.u32 	%p154, %r8, 768;
	@%p154 bra 	$L__BB7_25;
$L__BB7_12:
	mul.wide.s32 	%rd376, %r798, 16;
	add.s64 	%rd373, %rd237, %rd376;
	// begin inline asm
	ld.global.nc.u64 %rd372, [%rd373];
	// end inline asm
	mov.b64 	{%r30, %r31}, %rd372;
	add.s64 	%rd375, %rd373, 8;
	// begin inline asm
	ld.global.nc.u64 %rd374, [%rd375];
	// end inline asm
	setp.lt.s32 	%p155, %r813, %r30;
	mov.u64 	%rd398, %rd374;
	mov.u32 	%r806, %r31;
	mov.u32 	%r807, %r30;
	@%p155 bra 	$L__BB7_15;
	setp.lt.s32 	%p156, %r30, %r813;
	mov.u64 	%rd398, %rd401;
	mov.u32 	%r806, %r812;
	mov.u32 	%r807, %r813;
	@%p156 bra 	$L__BB7_15;
	setp.lt.s64 	%p157, %rd401, %rd374;
	min.s64 	%rd398, %rd401, %rd374;
	selp.b32 	%r806, %r812, %r31, %p157;
	selp.b32 	%r807, %r813, %r30, %p157;
$L__BB7_15:
	add.s64 	%rd378, %rd373, 4096;
	// begin inline asm
	ld.global.nc.u64 %rd377, [%rd378];
	// end inline asm
	mov.b64 	{%r36, %r37}, %rd377;
	add.s64 	%rd380, %rd373, 4104;
	// begin inline asm
	ld.global.nc.u64 %rd379, [%rd380];
	// end inline asm
	setp.lt.s32 	%p158, %r807, %r36;
	mov.u64 	%rd399, %rd379;
	mov.u32 	%r808, %r37;
	mov.u32 	%r809, %r36;
	@%p158 bra 	$L__BB7_18;
	setp.lt.s32 	%p159, %r36, %r807;
	mov.u64 	%rd399, %rd398;
	mov.u32 	%r808, %r806;
	mov.u32 	%r809, %r807;
	@%p159 bra 	$L__BB7_18;
	setp.lt.s64 	%p160, %rd398, %rd379;
	min.s64 	%rd399, %rd398, %rd379;
	selp.b32 	%r808, %r806, %r37, %p160;
	selp.b32 	%r809, %r807, %r36, %p160;
$L__BB7_18:
	add.s64 	%rd382, %rd373, 8192;
	// begin inline asm
	ld.global.nc.u64 %rd381, [%rd382];
	// end inline asm
	mov.b64 	{%r42, %r43}, %rd381;
	add.s64 	%rd384, %rd373, 8200;
	// begin inline asm
	ld.global.nc.u64 %rd383, [%rd384];
	// end inline asm
	setp.lt.s32 	%p161, %r809, %r42;
	mov.u64 	%rd400, %rd383;
	mov.u32 	%r810, %r43;
	mov.u32 	%r811, %r42;
	@%p161 bra 	$L__BB7_21;
	setp.lt.s32 	%p162, %r42, %r809;
	mov.u64 	%rd400, %rd399;
	mov.u32 	%r810, %r808;
	mov.u32 	%r811, %r809;
	@%p162 bra 	$L__BB7_21;
	setp.lt.s64 	%p163, %rd399, %rd383;
	min.s64 	%rd400, %rd399, %rd383;
	selp.b32 	%r810, %r808, %r43, %p163;
	selp.b32 	%r811, %r809, %r42, %p163;
$L__BB7_21:
	add.s64 	%rd386, %rd373, 12288;
	// begin inline asm
	ld.global.nc.u64 %rd385, [%rd386];
	// end inline asm
	mov.b64 	{%r48, %r49}, %rd385;
	add.s64 	%rd388, %rd373, 12296;
	// begin inline asm
	ld.global.nc.u64 %rd387, [%rd388];
	// end inline asm
	setp.lt.s32 	%p164, %r811, %r48;
	mov.u64 	%rd401, %rd387;
	mov.u32 	%r812, %r49;
	mov.u32 	%r813, %r48;
	@%p164 bra 	$L__BB7_24;
	setp.lt.s32 	%p165, %r48, %r811;
	mov.u64 	%rd401, %rd400;
	mov.u32 	%r812, %r810;
	mov.u32 	%r813, %r811;
	@%p165 bra 	$L__BB7_24;
	setp.lt.s64 	%p166, %rd400, %rd387;
	min.s64 	%rd401, %rd400, %rd387;
	selp.b32 	%r812, %r810, %r49, %p166;
	selp.b32 	%r813, %r811, %r48, %p166;
$L__BB7_24:
	add.s32 	%r798, %r798, 1024;
	setp.lt.s32 	%p167, %r798, %r449;
	@%p167 bra 	$L__BB7_12;
$L__BB7_25:
	setp.lt.s32 	%p168, %r449, 256;
	@%p168 bra 	$L__BB7_70;
	// begin inline asm
	mov.u32 %r683, %laneid;
	// end inline asm
	mov.b32 	%r701, 1;
	mov.b32 	%r702, 31;
	mov.b32 	%r703, -1;
	// begin inline asm
	shfl.sync.down.b32 %r684, %r813, %r701, %r702, %r703;
	// end inline asm
	// begin inline asm
	shfl.sync.down.b32 %r689, %r812, %r701, %r702, %r703;
	// end inline asm
	mov.b64 	{%r695, %r700}, %rd401;
	// begin inline asm
	shfl.sync.down.b32 %r694, %r695, %r701, %r702, %r703;
	// end inline asm
	// begin inline asm
	shfl.sync.down.b32 %r699, %r700, %r701, %r702, %r703;
	// end inline asm
	mov.b64 	%rd28, {%r694, %r699};
	setp.gt.s32 	%p220, %r683, 30;
	mov.u64 	%rd403, %rd401;
	mov.u32 	%r816, %r812;
	mov.u32 	%r817, %r813;
	@%p220 bra 	$L__BB7_30;
	setp.lt.s32 	%p221, %r813, %r684;
	mov.u64 	%rd403, %rd28;
	mov.u32 	%r816, %r689;
	mov.u32 	%r817, %r684;
	@%p221 bra 	$L__BB7_30;
	setp.lt.s32 	%p222, %r684, %r813;
	mov.u64 	%rd403, %rd401;
	mov.u32 	%r816, %r812;
	mov.u32 	%r817, %r813;
	@%p222 bra 	$L__BB7_30;
	setp.lt.s64 	%p223, %rd401, %rd28;
	min.s64 	%rd403, %rd401, %rd28;
	selp.b32 	%r816, %r812, %r689, %p223;
	selp.b32 	%r817, %r813, %r684, %p223;
$L__BB7_30:
	mov.b32 	%r721, 2;
	mov.b32 	%r722, 31;
	mov.b32 	%r723, -1;
	// begin inline asm
	shfl.sync.down.b32 %r704, %r817, %r721, %r722, %r723;
	// end inline asm
	// begin inline asm
	shfl.sync.down.b32 %r709, %r816, %r721, %r722, %r723;
	// end inline asm
	mov.b64 	{%r715, %r720}, %rd403;
	// begin inline asm
	shfl.sync.down.b32 %r714, %r715, %r721, %r722, %r723;
	// end inline asm
	// begin inline asm
	shfl.sync.down.b32 %r719, %r720, %r721, %r722, %r723;
	// end inline asm
	mov.b64 	%rd31, {%r714, %r719};
	setp.gt.s32 	%p224, %r683, 29;
	mov.u64 	%rd404, %rd403;
	mov.u32 	%r818, %r816;
	mov.u32 	%r819, %r817;
	@%p224 bra 	$L__BB7_34;
	setp.lt.s32 	%p225, %r817, %r704;
	mov.u64 	%rd404, %rd31;
	mov.u32 	%r818, %r709;
	mov.u32 	%r819, %r704;
	@%p225 bra 	$L__BB7_34;
	setp.lt.s32 	%p226, %r704, %r817;
	mov.u64 	%rd404, %rd403;
	mov.u32 	%r818, %r816;
	mov.u32 	%r819, %r817;
	@%p226 bra 	$L__BB7_34;
	setp.lt.s64 	%p227, %rd403, %rd31;
	min.s64 	%rd404, %rd403, %rd31;
	selp.b32 	%r818, %r816, %r709, %p227;
	selp.b32 	%r819, %r817, %r704, %p227;
$L__BB7_34:
	mov.b32 	%r741, 4;
	mov.b32 	%r742, 31;
	mov.b32 	%r743, -1;
	// begin inline asm
	shfl.sync.down.b32 %r724, %r819, %r741, %r742, %r743;
	// end inline asm
	// begin inline asm
	shfl.sync.down.b32 %r729, %r818, %r741, %r742, %r743;
	// end inline asm
	mov.b64 	{%r735, %r740}, %rd404;
	// begin inline asm
	shfl.sync.down.b32 %r734, %r735, %r741, %r742, %r743;
	// end inline asm
	// begin inline asm
	shfl.sync.down.b32 %r739, %r740, %r741, %r742, %r743;
	// end inline asm
	mov.b64 	%rd34, {%r734, %r739};
	setp.gt.s32 	%p228, %r683, 27;
	mov.u64 	%rd405, %rd404;
	mov.u32 	%r820, %r818;
	mov.u32 	%r821, %r819;
	@%p228 bra 	$L__BB7_38;
	setp.lt.s32 	%p229, %r819, %r724;
	mov.u64 	%rd405, %rd34;
	mov.u32 	%r820, %r729;
	mov.u32 	%r821, %r724;
	@%p229 bra 	$L__BB7_38;
	setp.lt.s32 	%p230, %r724, %r819;
	mov.u64 	%rd405, %rd404;
	mov.u32 	%r820, %r818;
	mov.u32 	%r821, %r819;
	@%p230 bra 	$L__BB7_38;
	setp.lt.s64 	%p231, %rd404, %rd34;
	min.s64 	%rd405, %rd404, %rd34;
	selp.b32 	%r820, %r818, %r729, %p231;
	selp.b32 	%r821, %r819, %r724, %p231;
$L__BB7_38:
	mov.b32 	%r761, 8;
	mov.b32 	%r762, 31;
	mov.b32 	%r763, -1;
	// begin inline asm
	shfl.sync.down.b32 %r744, %r821, %r761, %r762, %r763;
	// end inline asm
	// begin inline asm
	shfl.sync.down.b32 %r749, %r820, %r761, %r762, %r763;
	// end inline asm
	mov.b64 	{%r755, %r760}, %rd405;
	// begin inline asm
	shfl.sync.down.b32 %r754, %r755, %r761, %r762, %r763;
	// end inline asm
	// begin inline asm
	shfl.sync.down.b32 %r759, %r760, %r761, %r762, %r763;
	// end inline asm
	mov.b64 	%rd37, {%r754, %r759};
	setp.gt.s32 	%p232, %r683, 23;
	mov.u64 	%rd406, %rd405;
	mov.u32 	%r822, %r820;
	mov.u32 	%r823, %r821;
	@%p232 bra 	$L__BB7_42;
	setp.lt.s32 	%p233, %r821, %r744;
	mov.u64 	%rd406, %rd37;
	mov.u32 	%r822, %r749;
	mov.u32 	%r823, %r744;
	@%p233 bra 	$L__BB7_42;
	setp.lt.s32 	%p234, %r744, %r821;
	mov.u64 	%rd406, %rd405;
	mov.u32 	%r822, %r820;
	mov.u32 	%r823, %r821;
	@%p234 bra 	$L__BB7_42;
	setp.lt.s64 	%p235, %rd405, %rd37;
	min.s64 	%rd406, %rd405, %rd37;
	selp.b32 	%r822, %r820, %r749, %p235;
	selp.b32 	%r823, %r821, %r744, %p235;
$L__BB7_42:
	mov.b32 	%r781, 16;
	mov.b32 	%r782, 31;
	mov.b32 	%r783, -1;
	// begin inline asm
	shfl.sync.down.b32 %r764, %r823, %r781, %r782, %r783;
	// end inline asm
	// begin inline asm
	shfl.sync.down.b32 %r769, %r822, %r781, %r782, %r783;
	// end inline asm
	mov.b64 	{%r775, %r780}, %rd406;
	// begin inline asm
	shfl.sync.down.b32 %r774, %r775, %r781, %r782, %r783;
	// end inline asm
	// begin inline asm
	shfl.sync.down.b32 %r779, %r780, %r781, %r782, %r783;
	// end inline asm
	mov.b64 	%rd40, {%r774, %r779};
	setp.gt.s32 	%p236, %r683, 15;
	mov.u64 	%rd477, %rd406;
	mov.u32 	%r952, %r822;
	mov.u32 	%r953, %r823;
	@%p236 bra 	$L__BB7_46;
	setp.lt.s32 	%p237, %r823, %r764;
	mov.u64 	%rd477, %rd40;
	mov.u32 	%r952, %r769;
	mov.u32 	%r953, %r764;
	@%p237 bra 	$L__BB7_46;
	setp.lt.s32 	%p238, %r764, %r823;
	mov.u64 	%rd477, %rd406;
	mov.u32 	%r952, %r822;
	mov.u32 	%r953, %r823;
	@%p238 bra 	$L__BB7_46;
	setp.lt.s64 	%p239, %rd406, %rd40;
	min.s64 	%rd477, %rd406, %rd40;
	selp.b32 	%r952, %r822, %r769, %p239;
	selp.b32 	%r953, %r823, %r764, %p239;
$L__BB7_46:
	setp.ne.s32 	%p240, %r683, 0;
	@%p240 bra 	$L__BB7_48;
	shr.u32 	%r784, %r1, 1;
	and.b32  	%r785, %r784, 496;
	mov.u32 	%r786, _ZN6thrust24THRUST_300001_SM_1000_NS8cuda_cub4core6detail5shmemE;
	add.s32 	%r787, %r786, %r785;
	st.shared.v2.u32 	[%r787+8], {%r953, %r952};
	st.shared.u64 	[%r787+16], %rd477;
$L__BB7_48:
	bar.sync 	0;
	setp.ne.s32 	%p241, %r1, 0;
	@%p241 bra 	$L__BB7_232;
	ld.shared.v2.u32 	{%r88, %r89}, [_ZN6thrust24THRUST_300001_SM_1000_NS8cuda_cub4core6detail5shmemE+24];
	ld.shared.u64 	%rd43, [_ZN6thrust24THRUST_300001_SM_1000_NS8cuda_cub4core6detail5shmemE+32];
	setp.lt.s32 	%p242, %r953, %r88;
	mov.u64 	%rd408, %rd43;
	mov.u32 	%r826, %r89;
	mov.u32 	%r827, %r88;
	@%p242 bra 	$L__BB7_52;
	setp.lt.s32 	%p243, %r88, %r953;
	mov.u64 	%rd408, %rd477;
	mov.u32 	%r826, %r952;
	mov.u32 	%r827, %r953;
	@%p243 bra 	$L__BB7_52;
	setp.lt.s64 	%p244, %rd477, %rd43;
	min.s64 	%rd408, %rd477, %rd43;
	selp.b32 	%r826, %r952, %r89, %p244;
	selp.b32 	%r827, %r953, %r88, %p244;
$L__BB7_52:
	ld.shared.v2.u32 	{%r94, %r95}, [_ZN6thrust24THRUST_300001_SM_1000_NS8cuda_cub4core6detail5shmemE+40];
	ld.shared.u64 	%rd46, [_ZN6thrust24THRUST_300001_SM_1000_NS8cuda_cub4core6detail5shmemE+48];
	setp.lt.s32 	%p245, %r827, %r94;
	mov.u64 	%rd409, %rd46;
	mov.u32 	%r828, %r95;
	mov.u32 	%r829, %r94;
	@%p245 bra 	$L__BB7_55;
	setp.lt.s32 	%p246, %r94, %r827;
	mov.u64 	%rd409, %rd408;
	mov.u32 	%r828, %r826;
	mov.u32 	%r829, %r827;
	@%p246 bra 	$L__BB7_55;
	setp.lt.s64 	%p247, %rd408, %rd46;
	min.s64 	%rd409, %rd408, %rd46;
	selp.b32 	%r828, %r826, %r95, %p247;
	selp.b32 	%r829, %r827, %r94, %p247;
$L__BB7_55:
	ld.shared.v2.u32 	{%r100, %r101}, [_ZN6thrust24THRUST_300001_SM_1000_NS8cuda_cub4core6detail5shmemE+56];
	ld.shared.u64 	%rd49, [_ZN6thrust24THRUST_300001_SM_1000_NS8cuda_cub4core6detail5shmemE+64];
	setp.lt.s32 	%p248, %r829, %r100;
	mov.u64 	%rd410, %rd49;
	mov.u32 	%r830, %r101;
	mov.u32 	%r831, %r100;
	@%p248 bra 	$L__BB7_58;
	setp.lt.s32 	%p249, %r100, %r829;
	mov.u64 	%rd410, %rd409;
	mov.u32 	%r830, %r828;
	mov.u32 	%r831, %r829;
	@%p249 bra 	$L__BB7_58;
	setp.lt.s64 	%p250, %rd409, %rd49;
	min.s64 	%rd410, %rd409, %rd49;
	selp.b32 	%r830, %r828, %r101, %p250;
	selp.b32 	%r831, %r829, %r100, %p250;
$L__BB7_58:
	ld.shared.v2.u32 	{%r106, %r107}, [_ZN6thrust24THRUST_300001_SM_1000_NS8cuda_cub4core6detail5shmemE+72];
	ld.shared.u64 	%rd52, [_ZN6thrust24THRUST_300001_SM_1000_NS8cuda_cub4core6detail5shmemE+80];
	setp.lt.s32 	%p251, %r831, %r106;
	mov.u64 	%rd411, %rd52;
	mov.u32 	%r832, %r107;
	mov.u32 	%r833, %r106;
	@%p251 bra 	$L__BB7_61;
	setp.lt.s32 	%p252, %r106, %r831;
	mov.u64 	%rd411, %rd410;
	mov.u32 	%r832, %r830;
	mov.u32 	%r833, %r831;
	@%p252 bra 	$L__BB7_61;
	setp.lt.s64 	%p253, %rd410, %rd52;
	min.s64 	%rd411, %rd410, %rd52;
	selp.b32 	%r832, %r830, %r107, %p253;
	selp.b32 	%r833, %r831, %r106, %p253;
$L__BB7_61:
	ld.shared.v2.u32 	{%r112, %r113}, [_ZN6thrust24THRUST_300001_SM_1000_NS8cuda_cub4core6detail5shmemE+88];
	ld.shared.u64 	%rd55, [_ZN6thrust24THRUST_300001_SM_1000_NS8cuda_cub4core6detail5shmemE+96];
	setp.lt.s32 	%p254, %r833, %r112;
	mov.u64 	%rd412, %rd55;
	mov.u32 	%r834, %r113;
	mov.u32 	%r835, %r112;
	@%p254 bra 	$L__BB7_64;
	setp.lt.s32 	%p255, %r112, %r833;
	mov.u64 	%rd412, %rd411;
	mov.u32 	%r834, %r832;
	mov.u32 	%r835, %r833;
	@%p255 bra 	$L__BB7_64;
	setp.lt.s64 	%p256, %rd411, %rd55;
	min.s64 	%rd412, %rd411, %rd55;
	selp.b32 	%r834, %r832, %r113, %p256;
	selp.b32 	%r835, %r833, %r112, %p256;
$L__BB7_64:
	ld.shared.v2.u32 	{%r118, %r119}, [_ZN6thrust24THRUST_300001_SM_1000_NS8cuda_cub4core6detail5shmemE+104];
	ld.shared.u64 	%rd58, [_ZN6thrust24THRUST_300001_SM_1000_NS8cuda_cub4core6detail5shmemE+112];
	setp.lt.s32 	%p257, %r835, %r118;
	mov.u64 	%rd413, %rd58;
	mov.u32 	%r836, %r119;
	mov.u32 	%r837, %r118;
	@%p257 bra 	$L__BB7_67;
	setp.lt.s32 	%p258, %r118, %r835;
	mov.u64 	%rd413, %rd412;
	mov.u32 	%r836, %r834;
	mov.u32 	%r837, %r835;
	@%p258 bra 	$L__BB7_67;
	setp.lt.s64 	%p259, %rd412, %rd58;
	min.s64 	%rd413, %rd412, %rd58;
	selp.b32 	%r836, %r834, %r119, %p259;
	selp.b32 	%r837, %r835, %r118, %p259;
$L__BB7_67:
	ld.shared.v2.u32 	{%r124, %r125}, [_ZN6thrust24THRUST_300001_SM_1000_NS8cuda_cub4core6detail5shmemE+120];
	ld.shared.u64 	%rd61, [_ZN6thrust24THRUST_300001_SM_1000_NS8cuda_cub4core6detail5shmemE+128];
	setp.lt.s32 	%p260, %r837, %r124;
	mov.u64 	%rd477, %rd61;
	mov.u32 	%r952, %r125;
	mov.u32 	%r953, %r124;
	@%p260 bra 	$L__BB7_232;
	setp.lt.s32 	%p261, %r124, %r837;
	mov.u64 	%rd477, %rd413;
	mov.u32 	%r952, %r836;
	mov.u32 	%r953, %r837;
	@%p261 bra 	$L__BB7_232;
	setp.lt.s64 	%p262, %rd413, %rd61;
	min.s64 	%rd477, %rd413, %rd61;
	selp.b32 	%r952, %r836, %r125, %p262;
	selp.b32 	%r953, %r837, %r124, %p262;
	bra.uni 	$L__BB7_232;
$L__BB7_70:
	// begin inline asm
	mov.u32 %r570, %laneid;
	// end inline asm
	and.b32  	%r591, %r1, 992;
	add.s32 	%r592, %r591, 32;
	setp.gt.s32 	%p169, %r592, %r449;
	not.b32 	%r593, %r591;
	add.s32 	%r594, %r449, %r593;
	selp.b32 	%r589, %r594, 31, %p169;
	mov.b32 	%r588, 1;
	mov.b32 	%r590, -1;
	// begin inline asm
	shfl.sync.down.b32 %r571, %r813, %r588, %r589, %r590;
	// end inline asm
	// begin inline asm
	shfl.sync.down.b32 %r576, %r812, %r588, %r589, %r590;
	// end inline asm
	mov.b64 	{%r582, %r587}, %rd401;
	// begin inline asm
	shfl.sync.down.b32 %r581, %r582, %r588, %r589, %r590;
	// end inline asm
	// begin inline asm
	shfl.sync.down.b32 %r586, %r587, %r588, %r589, %r590;
	// end inline asm
	mov.b64 	%rd63, {%r581, %r586};
	setp.ge.s32 	%p170, %r570, %r589;
	mov.u64 	%rd414, %rd401;
	mov.u32 	%r838, %r812;
	mov.u32 	%r839, %r813;
	@%p170 bra 	$L__BB7_74;
	setp.lt.s32 	%p171, %r813, %r571;
	mov.u64 	%rd414, %rd63;
	mov.u32 	%r838, %r576;
	mov.u32 	%r839, %r571;
	@%p171 bra 	$L__BB7_74;
	setp.lt.s32 	%p172, %r571, %r813;
	mov.u64 	%rd414, %rd401;
	mov.u32 	%r838, %r812;
	mov.u32 	%r839, %r813;
	@%p172 bra 	$L__BB7_74;
	setp.lt.s64 	%p173, %rd401, %rd63;
	min.s64 	%rd414, %rd401, %rd63;
	selp.b32 	%r838, %r812, %r576, %p173;
	selp.b32 	%r839, %r813, %r571, %p173;
$L__BB7_74:
	mov.b32 	%r612, 2;
	mov.b32 	%r614, -1;
	// begin inline asm
	shfl.sync.down.b32 %r595, %r839, %r612, %r589, %r614;
	// end inline asm
	// begin inline asm
	shfl.sync.down.b32 %r600, %r838, %r612, %r589, %r614;
	// end inline asm
	mov.b64 	{%r606, %r611}, %rd414;
	// begin inline asm
	shfl.sync.down.b32 %r605, %r606, %r612, %r589, %r614;
	// end inline asm
	// begin inline asm
	shfl.sync.down.b32 %r610, %r611, %r612, %r589, %r614;
	// end inline asm
	mov.b64 	%rd66, {%r605, %r610};
	add.s32 	%r615, %r570, 2;
	setp.gt.s32 	%p174, %r615, %r589;
	mov.u64 	%rd415, %rd414;
	mov.u32 	%r840, %r838;
	mov.u32 	%r841, %r839;
	@%p174 bra 	$L__BB7_78;
	setp.lt.s32 	%p175, %r839, %r595;
	mov.u64 	%rd415, %rd66;
	mov.u32 	%r840, %r600;
	mov.u32 	%r841, %r595;
	@%p175 bra 	$L__BB7_78;
	setp.lt.s32 	%p176, %r595, %r839;
	mov.u64 	%rd415, %rd414;
	mov.u32 	%r840, %r838;
	mov.u32 	%r841, %r839;
	@%p176 bra 	$L__BB7_78;
	setp.lt.s64 	%p177, %rd414, %rd66;
	min.s64 	%rd415, %rd414, %rd66;
	selp.b32 	%r840, %r838, %r600, %p177;
	selp.b32 	%r841, %r839, %r595, %p177;
$L__BB7_78:
	mov.b32 	%r633, 4;
	mov.b32 	%r635, -1;
	// begin inline asm
	shfl.sync.down.b32 %r616, %r841, %r633, %r589, %r635;
	// end inline asm
	// begin inline asm
	shfl.sync.down.b32 %r621, %r840, %r633, %r589, %r635;
	// end inline asm
	mov.b64 	{%r627, %r632}, %rd415;
	// begin inline asm
	shfl.sync.down.b32 %r626, %r627, %r633, %r589, %r635;
	// end inline asm
	// begin inline asm
	shfl.sync.down.b32 %r631, %r632, %r633, %r589, %r635;
	// end inline asm
	mov.b64 	%rd69, {%r626, %r631};
	add.s32 	%r636, %r570, 4;
	setp.gt.s32 	%p178, %r636, %r589;
	mov.u64 	%rd416, %rd415;
	mov.u32 	%r842, %r840;
	mov.u32 	%r843, %r841;
	@%p178 bra 	$L__BB7_82;
	setp.lt.s32 	%p179, %r841, %r616;
	mov.u64 	%rd416, %rd69;
	mov.u32 	%r842, %r621;
	mov.u32 	%r843, %r616;
	@%p179 bra 	$L__BB7_82;
	setp.lt.s32 	%p180, %r616, %r841;
	mov.u64 	%rd416, %rd415;
	mov.u32 	%r842, %r840;
	mov.u32 	%r843, %r841;
	@%p180 bra 	$L__BB7_82;
	setp.lt.s64 	%p181, %rd415, %rd69;
	min.s64 	%rd416, %rd415, %rd69;
	selp.b32 	%r842, %r840, %r621, %p181;
	selp.b32 	%r843, %r841, %r616, %p181;
$L__BB7_82:
	mov.b32 	%r654, 8;
	mov.b32 	%r656, -1;
	// begin inline asm
	shfl.sync.down.b32 %r637, %r843, %r654, %r589, %r656;
	// end inline asm
	// begin inline asm
	shfl.sync.down.b32 %r642, %r842, %r654, %r589, %r656;
	// end inline asm
	mov.b64 	{%r648, %r653}, %rd416;
	// begin inline asm
	shfl.sync.down.b32 %r647, %r648, %r654, %r589, %r656;
	// end inline asm
	// begin inline asm
	shfl.sync.down.b32 %r652, %r653, %r654, %r589, %r656;
	// end inline asm
	mov.b64 	%rd72, {%r647, %r652};
	add.s32 	%r657, %r570, 8;
	setp.gt.s32 	%p182, %r657, %r589;
	mov.u64 	%rd417, %rd416;
	mov.u32 	%r844, %r842;
	mov.u32 	%r845, %r843;
	@%p182 bra 	$L__BB7_86;
	setp.lt.s32 	%p183, %r843, %r637;
	mov.u64 	%rd417, %rd72;
	mov.u32 	%r844, %r642;
	mov.u32 	%r845, %r637;
	@%p183 bra 	$L__BB7_86;
	setp.lt.s32 	%p184, %r637, %r843;
	mov.u64 	%rd417, %rd416;
	mov.u32 	%r844, %r842;
	mov.u32 	%r845, %r843;
	@%p184 bra 	$L__BB7_86;
	setp.lt.s64 	%p185, %rd416, %rd72;
	min.s64 	%rd417, %rd416, %rd72;
	selp.b32 	%r844, %r842, %r642, %p185;
	selp.b32 	%r845, %r843, %r637, %p185;
$L__BB7_86:
	mov.b32 	%r675, 16;
	mov.b32 	%r677, -1;
	// begin inline asm
	shfl.sync.down.b32 %r658, %r845, %r675, %r589, %r677;
	// end inline asm
	// begin inline asm
	shfl.sync.down.b32 %r663, %r844, %r675, %r589, %r677;
	// end inline asm
	mov.b64 	{%r669, %r674}, %rd417;
	// begin inline asm
	shfl.sync.down.b32 %r668, %r669, %r675, %r589, %r677;
	// end inline asm
	// begin inline asm
	shfl.sync.down.b32 %r673, %r674, %r675, %r589, %r677;
	// end inline asm
	mov.b64 	%rd75, {%r668, %r673};
	add.s32 	%r678, %r570, 16;
	setp.gt.s32 	%p186, %r678, %r589;
	mov.u64 	%rd477, %rd417;
	mov.u32 	%r952, %r844;
	mov.u32 	%r953, %r845;
	@%p186 bra 	$L__BB7_90;
	setp.lt.s32 	%p187, %r845, %r658;
	mov.u64 	%rd477, %rd75;
	mov.u32 	%r952, %r663;
	mov.u32 	%r953, %r658;
	@%p187 bra 	$L__BB7_90;
	setp.lt.s32 	%p188, %r658, %r845;
	mov.u64 	%rd477, %rd417;
	mov.u32 	%r952, %r844;
	mov.u32 	%r953, %r845;
	@%p188 bra 	$L__BB7_90;
	setp.lt.s64 	%p189, %rd417, %rd75;
	min.s64 	%rd477, %rd417, %rd75;
	selp.b32 	%r952, %r844, %r663, %p189;
	selp.b32 	%r953, %r845, %r658, %p189;
$L__BB7_90:
	setp.ne.s32 	%p190, %r570, 0;
	@%p190 bra 	$L__BB7_92;
	shr.u32 	%r679, %r1, 1;
	and.b32  	%r680, %r679, 496;
	mov.u32 	%r681, _ZN6thrust24THRUST_300001_SM_1000_NS8cuda_cub4core6detail5shmemE;
	add.s32 	%r682, %r681, %r680;
	st.shared.v2.u32 	[%r682+8], {%r953, %r952};
	st.shared.u64 	[%r682+16], %rd477;
$L__BB7_92:
	bar.sync 	0;
	setp.ne.s32 	%p191, %r1, 0;
	@%p191 bra 	$L__BB7_232;
	setp.lt.s32 	%p192, %r449, 33;
	mov.u32 	%r848, %r953;
	mov.u32 	%r849, %r952;
	mov.u64 	%rd419, %rd477;
	@%p192 bra 	$L__BB7_97;
	ld.shared.v2.u32 	{%r160, %r161}, [_ZN6thrust24THRUST_300001_SM_1000_NS8cuda_cub4core6detail5shmemE+24];
	ld.shared.u64 	%rd78, [_ZN6thrust24THRUST_300001_SM_1000_NS8cuda_cub4core6detail5shmemE+32];
	setp.lt.s32 	%p193, %r953, %r160;
	mov.u32 	%r848, %r160;
	mov.u32 	%r849, %r161;
	mov.u64 	%rd419, %rd78;
	@%p193 bra 	$L__BB7_97;
	setp.lt.s32 	%p194, %r160, %r953;
	mov.u32 	%r848, %r953;
	mov.u32 	%r849, %r952;
	mov.u64 	%rd419, %rd477;
	@%p194 bra 	$L__BB7_97;
	setp.lt.s64 	%p195, %rd477, %rd78;
	min.s64 	%rd419, %rd477, %rd78;
	selp.b32 	%r849, %r952, %r161, %p195;
	selp.b32 	%r848, %r953, %r160, %p195;
$L__BB7_97:
	setp.lt.s32 	%p196, %r449, 65;
	mov.u32 	%r850, %r848;
	mov.u32 	%r851, %r849;
	mov.u64 	%rd420, %rd419;
	@%p196 bra 	$L__BB7_101;
	ld.shared.v2.u32 	{%r166, %r167}, [_ZN6thrust24THRUST_300001_SM_1000_NS8cuda_cub4core6detail5shmemE+40];
	ld.shared.u64 	%rd81, [_ZN6thrust24THRUST_300001_SM_1000_NS8cuda_cub4core6detail5shmemE+48];
	setp.lt.s32 	%p197, %r848, %r166;
	mov.u32 	%r850, %r166;
	mov.u32 	%r851, %r167;
	mov.u64 	%rd420, %rd81;
	@%p197 bra 	$L__BB7_101;
	setp.lt.s32 	%p198, %r166, %r848;
	mov.u32 	%r850, %r848;
	mov.u32 	%r851, %r849;
	mov.u64 	%rd420, %rd419;
	@%p198 bra 	$L__BB7_101;
	setp.lt.s64 	%p199, %rd419, %rd81;
	min.s64 	%rd420, %rd419, %rd81;
	selp.b32 	%r851, %r849, %r167, %p199;
	selp.b32 	%r850, %r848, %r166, %p199;
$L__BB7_101:
	setp.lt.s32 	%p200, %r449, 97;
	mov.u32 	%r852, %r850;
	mov.u32 	%r853, %r851;
	mov.u64 	%rd421, %rd420;
	@%p200 bra 	$L__BB7_105;
	ld.shared.v2.u32 	{%r172, %r173}, [_ZN6thrust24THRUST_300001_SM_1000_NS8cuda_cub4core6detail5shmemE+56];
	ld.shared.u64 	%rd84, [_ZN6thrust24THRUST_300001_SM_1000_NS8cuda_cub4core6detail5shmemE+64];
	setp.lt.s32 	%p201, %r850, %r172;
	mov.u32 	%r852, %r172;
	mov.u32 	%r853, %r173;
	mov.u64 	%rd421, %rd84;
	@%p201 bra 	$L__BB7_105;
	setp.lt.s32 	%p202, %r172, %r850;
	mov.u32 	%r852, %r850;
	mov.u32 	%r853, %r851;
	mov.u64 	%rd421, %rd420;
	@%p202 bra 	$L__BB7_105;
	setp.lt.s64 	%p203, %rd420, %rd84;
	min.s64 	%rd421, %rd420, %rd84;
	selp.b32 	%r853, %r851, %r173, %p203;
	selp.b32 	%r852, %r850, %r172, %p203;
$L__BB7_105:
	setp.lt.s32 	%p204, %r449, 129;
	mov.u32 	%r854, %r852;
	mov.u32 	%r855, %r853;
	mov.u64 	%rd422, %rd421;
	@%p204 bra 	$L__BB7_109;
	ld.shared.v2.u32 	{%r178, %r179}, [_ZN6thrust24THRUST_300001_SM_1000_NS8cuda_cub4core6detail5shmemE+72];
	ld.shared.u64 	%rd87, [_ZN6thrust24THRUST_300001_SM_1000_NS8cuda_cub4core6detail5shmemE+80];
	setp.lt.s32 	%p205, %r852, %r178;
	mov.u32 	%r854, %r178;
	mov.u32 	%r855, %r179;
	mov.u64 	%rd422, %rd87;
	@%p205 bra 	$L__BB7_109;
	setp.lt.s32 	%p206, %r178, %r852;
	mov.u32 	%r854, %r852;
	mov.u32 	%r855, %r853;
	mov.u64 	%rd422, %rd421;
	@%p206 bra 	$L__BB7_109;
	setp.lt.s64 	%p207, %rd421, %rd87;
	min.s64 	%rd422, %rd421, %rd87;
	selp.b32 	%r855, %r853, %r179, %p207;
	selp.b32 	%r854, %r852, %r178, %p207;
$L__BB7_109:
	setp.lt.s32 	%p208, %r449, 161;
	mov.u32 	%r856, %r854;
	mov.u32 	%r857, %r855;
	mov.u64 	%rd423, %rd422;
	@%p208 bra 	$L__BB7_113;
	ld.shared.v2.u32 	{%r184, %r185}, [_ZN6thrust24THRUST_300001_SM_1000_NS8cuda_cub4core6detail5shmemE+88];
	ld.shared.u64 	%rd90, [_ZN6thrust24THRUST_300001_SM_1000_NS8cuda_cub4core6detail5shmemE+96];
	setp.lt.s32 	%p209, %r854, %r184;
	mov.u32 	%r856, %r184;
	mov.u32 	%r857, %r185;
	mov.u64 	%rd423, %rd90;
	@%p209 bra 	$L__BB7_113;
	setp.lt.s32 	%p210, %r184, %r854;
	mov.u32 	%r856, %r854;
	mov.u32 	%r857, %r855;
	mov.u64 	%rd423, %rd422;
	@%p210 bra 	$L__BB7_113;
	setp.lt.s64 	%p211, %rd422, %rd90;
	min.s64 	%rd423, %rd422, %rd90;
	selp.b32 	%r857, %r855, %r185, %p211;
	selp.b32 	%r856, %r854, %r184, %p211;
$L__BB7_113:
	setp.lt.s32 	%p212, %r449, 193;
	mov.u32 	%r858, %r856;
	mov.u32 	%r859, %r857;
	mov.u64 	%rd424, %rd423;
	@%p212 bra 	$L__BB7_117;
	ld.shared.v2.u32 	{%r190, %r191}, [_ZN6thrust24THRUST_300001_SM_1000_NS8cuda_cub4core6detail5shmemE+104];
	ld.shared.u64 	%rd93, [_ZN6thrust24THRUST_300001_SM_1000_NS8cuda_cub4core6detail5shmemE+112];
	setp.lt.s32 	%p213, %r856, %r190;
	mov.u32 	%r858, %r190;
	mov.u32 	%r859, %r191;
	mov.u64 	%rd424, %rd93;
	@%p213 bra 	$L__BB7_117;
	setp.lt.s32 	%p214, %r190, %r856;
	mov.u32 	%r858, %r856;
	mov.u32 	%r859, %r857;
	mov.u64 	%rd424, %rd423;
	@%p214 bra 	$L__BB7_117;
	setp.lt.s64 	%p215, %rd423, %rd93;
	min.s64 	%rd424, %rd423, %rd93;
	selp.b32 	%r859, %r857, %r191, %p215;
	selp.b32 	%r858, %r856, %r190, %p215;
$L__BB7_117:
	setp.lt.s32 	%p216, %r449, 225;
	mov.u64 	%rd477, %rd424;
	mov.u32 	%r952, %r859;
	mov.u32 	%r953, %r858;
	@%p216 bra 	$L__BB7_232;
	ld.shared.v2.u32 	{%r196, %r197}, [_ZN6thrust24THRUST_300001_SM_1000_NS8cuda_cub4core6detail5shmemE+120];
	ld.shared.u64 	%rd96, [_ZN6thrust24THRUST_300001_SM_1000_NS8cuda_cub4core6detail5shmemE+128];
	setp.lt.s32 	%p217, %r858, %r196;
	mov.u64 	%rd477, %rd96;
	mov.u32 	%r952, %r197;
	mov.u32 	%r953, %r196;
	@%p217 bra 	$L__BB7_232;
	setp.lt.s32 	%p218, %r196, %r858;
	mov.u64 	%rd477, %rd424;
	mov.u32 	%r952, %r859;
	mov.u32 	%r953, %r858;
	@%p218 bra 	$L__BB7_232;
	setp.lt.s64 	%p219, %rd424, %rd96;
	min.s64 	%rd477, %rd424, %rd96;
	selp.b32 	%r952, %r859, %r197, %p219;
	selp.b32 	%r953, %r858, %r196, %p219;
	bra.uni 	$L__BB7_232;
$L__BB7_121:
	mov.u32 	%r200, %tid.x;
	cvt.u64.u32 	%rd98, %r200;
	mul.wide.u32 	%rd259, %r200, 16;
	add.s64 	%rd240, %rd237, %rd259;
	// begin inline asm
	ld.global.nc.u64 %rd239, [%rd240];
	// end inline asm
	mov.b64 	{%r202, %r201}, %rd239;
	add.s64 	%rd242, %rd240, 8;
	// begin inline asm
	ld.global.nc.u64 %rd241, [%rd242];
	// end inline asm
	add.s64 	%rd244, %rd240, 4096;
	// begin inline asm
	ld.global.nc.u64 %rd243, [%rd244];
	// end inline asm
	mov.b64 	{%r861, %r860}, %rd243;
	add.s64 	%rd246, %rd240, 4104;
	// begin inline asm
	ld.global.nc.u64 %rd425, [%rd246];
	// end inline asm
	add.s64 	%rd248, %rd240, 8192;
	// begin inline asm
	ld.global.nc.u64 %rd247, [%rd248];
	// end inline asm
	mov.b64 	{%r863, %r862}, %rd247;
	add.s64 	%rd250, %rd240, 8200;
	// begin inline asm
	ld.global.nc.u64 %rd426, [%rd250];
	// end inline asm
	add.s64 	%rd252, %rd240, 12288;
	// begin inline asm
	ld.global.nc.u64 %rd251, [%rd252];
	// end inline asm
	mov.b64 	{%r865, %r864}, %rd251;
	add.s64 	%rd254, %rd240, 12296;
	// begin inline asm
	ld.global.nc.u64 %rd427, [%rd254];
	// end inline asm
	add.s64 	%rd256, %rd240, 16384;
	// begin inline asm
	ld.global.nc.u64 %rd255, [%rd256];
	// end inline asm
	mov.b64 	{%r927, %r926}, %rd255;
	add.s64 	%rd258, %rd240, 16392;
	// begin inline asm
	ld.global.nc.u64 %rd464, [%rd258];
	// end inline asm
	setp.lt.s32 	%p3, %r202, %r861;
	@%p3 bra 	$L__BB7_123;
	setp.lt.s32 	%p4, %r861, %r202;
	setp.lt.s64 	%p5, %rd241, %rd425;
	or.pred  	%p6, %p4, %p5;
	selp.b64 	%rd425, %rd241, %rd425, %p6;
	selp.b32 	%r860, %r201, %r860, %p6;
	selp.b32 	%r861, %r202, %r861, %p6;
$L__BB7_123:
	setp.lt.s32 	%p7, %r861, %r863;
	@%p7 bra 	$L__BB7_125;
	setp.lt.s32 	%p8, %r863, %r861;
	setp.lt.s64 	%p9, %rd425, %rd426;
	or.pred  	%p10, %p8, %p9;
	selp.b64 	%rd426, %rd425, %rd426, %p10;
	selp.b32 	%r862, %r860, %r862, %p10;
	selp.b32 	%r863, %r861, %r863, %p10;
$L__BB7_125:
	setp.lt.s32 	%p11, %r863, %r865;
	@%p11 bra 	$L__BB7_127;
	setp.lt.s32 	%p12, %r865, %r863;
	setp.lt.s64 	%p13, %rd426, %rd427;
	or.pred  	%p14, %p12, %p13;
	selp.b64 	%rd427, %rd426, %rd427, %p14;
	selp.b32 	%r864, %r862, %r864, %p14;
	selp.b32 	%r865, %r863, %r865, %p14;
$L__BB7_127:
	setp.lt.s32 	%p15, %r865, %r927;
	@%p15 bra 	$L__BB7_129;
	setp.lt.s32 	%p16, %r927, %r865;
	setp.lt.s64 	%p17, %rd427, %rd464;
	or.pred  	%p18, %p16, %p17;
	selp.b64 	%rd464, %rd427, %rd464, %p18;
	selp.b32 	%r926, %r864, %r926, %p18;
	selp.b32 	%r927, %r865, %r927, %p18;
$L__BB7_129:
	setp.lt.u32 	%p19, %r449, 2560;
	mov.b64 	%rd443, 1280;
	@%p19 bra 	$L__BB7_165;
	add.s64 	%rd263, %rd1, -2560;
	mul.hi.u64 	%rd264, %rd263, -3689348814741910323;
	shr.u64 	%rd113, %rd264, 10;
	setp.lt.u64 	%p20, %rd263, 1280;
	mov.b64 	%rd443, 1280;
	@%p20 bra 	$L__BB7_153;
	add.s64 	%rd266, %rd113, 1;
	and.b64  	%rd429, %rd266, 36028797018963966;
	shl.b64 	%rd267, %rd98, 4;
	add.s64 	%rd268, %rd267, %rd237;
	add.s64 	%rd430, %rd268, 57352;
	mov.b64 	%rd443, 1280;
$L__BB7_132:
	add.s64 	%rd270, %rd430, -36872;
	// begin inline asm
	ld.global.nc.u64 %rd269, [%rd270];
	// end inline asm
	mov.b64 	{%r871, %r870}, %rd269;
	add.s64 	%rd272, %rd430, -36864;
	// begin inline asm
	ld.global.nc.u64 %rd433, [%rd272];
	// end inline asm
	add.s64 	%rd274, %rd430, -32776;
	// begin inline asm
	ld.global.nc.u64 %rd273, [%rd274];
	// end inline asm
	mov.b64 	{%r873, %r872}, %rd273;
	add.s64 	%rd276, %rd430, -32768;
	// begin inline asm
	ld.global.nc.u64 %rd434, [%rd276];
	// end inline asm
	add.s64 	%rd278, %rd430, -28680;
	// begin inline asm
	ld.global.nc.u64 %rd277, [%rd278];
	// end inline asm
	mov.b64 	{%r875, %r874}, %rd277;
	add.s64 	%rd280, %rd430, -28672;
	// begin inline asm
	ld.global.nc.u64 %rd435, [%rd280];
	// end inline asm
	add.s64 	%rd282, %rd430, -24584;
	// begin inline asm
	ld.global.nc.u64 %rd281, [%rd282];
	// end inline asm
	mov.b64 	{%r877, %r876}, %rd281;
	add.s64 	%rd284, %rd430, -24576;
	// begin inline asm
	ld.global.nc.u64 %rd436, [%rd284];
	// end inline asm
	add.s64 	%rd286, %rd430, -20488;
	// begin inline asm
	ld.global.nc.u64 %rd285, [%rd286];
	// end inline asm
	mov.b64 	{%r879, %r878}, %rd285;
	add.s64 	%rd288, %rd430, -20480;
	// begin inline asm
	ld.global.nc.u64 %rd437, [%rd288];
	// end inline asm
	setp.lt.s32 	%p21, %r927, %r871;
	@%p21 bra 	$L__BB7_134;
	setp.lt.s32 	%p22, %r871, %r927;
	setp.lt.s64 	%p23, %rd464, %rd433;
	or.pred  	%p24, %p22, %p23;
	selp.b64 	%rd433, %rd464, %rd433, %p24;
	selp.b32 	%r870, %r926, %r870, %p24;
	selp.b32 	%r871, %r927, %r871, %p24;
$L__BB7_134:
	setp.lt.s32 	%p25, %r871, %r873;
	@%p25 bra 	$L__BB7_136;
	setp.lt.s32 	%p26, %r873, %r871;
	setp.lt.s64 	%p27, %rd433, %rd434;
	or.pred  	%p28, %p26, %p27;
	selp.b64 	%rd434, %rd433, %rd434, %p28;
	selp.b32 	%r872, %r870, %r872, %p28;
	selp.b32 	%r873, %r871, %r873, %p28;
$L__BB7_136:
	setp.lt.s32 	%p29, %r873, %r875;
	@%p29 bra 	$L__BB7_138;
	setp.lt.s32 	%p30, %r875, %r873;
	setp.lt.s64 	%p31, %rd434, %rd435;
	or.pred  	%p32, %p30, %p31;
	selp.b64 	%rd435, %rd434, %rd435, %p32;
	selp.b32 	%r874, %r872, %r874, %p32;
	selp.b32 	%r875, %r873, %r875, %p32;
$L__BB7_138:
	setp.lt.s32 	%p33, %r875, %r877;
	@%p33 bra 	$L__BB7_140;
	setp.lt.s32 	%p34, %r877, %r875;
	setp.lt.s64 	%p35, %rd435, %rd436;
	or.pred  	%p36, %p34, %p35;
	selp.b64 	%rd436, %rd435, %rd436, %p36;
	selp.b32 	%r876, %r874, %r876, %p36;
	selp.b32 	%r877, %r875, %r877, %p36;
$L__BB7_140:
	setp.lt.s32 	%p37, %r877, %r879;
	@%p37 bra 	$L__BB7_142;
	setp.lt.s32 	%p38, %r879, %r877;
	setp.lt.s64 	%p39, %rd436, %rd437;
	or.pred  	%p40, %p38, %p39;
	selp.b64 	%rd437, %rd436, %rd437, %p40;
	selp.b32 	%r878, %r876, %r878, %p40;
	selp.b32 	%r879, %r877, %r879, %p40;
$L__BB7_142:
	add.s64 	%rd290, %rd430, -16392;
	// begin inline asm
	ld.global.nc.u64 %rd289, [%rd290];
	// end inline asm
	mov.b64 	{%r881, %r880}, %rd289;
	add.s64 	%rd292, %rd430, -16384;
	// begin inline asm
	ld.global.nc.u64 %rd438, [%rd292];
	// end inline asm
	add.s64 	%rd294, %rd430, -12296;
	// begin inline asm
	ld.global.nc.u64 %rd293, [%rd294];
	// end inline asm
	mov.b64 	{%r883, %r882}, %rd293;
	add.s64 	%rd296, %rd430, -12288;
	// begin inline asm
	ld.global.nc.u64 %rd439, [%rd296];
	// end inline asm
	add.s64 	%rd298, %rd430, -8200;
	// begin inline asm
	ld.global.nc.u64 %rd297, [%rd298];
	// end inline asm
	mov.b64 	{%r885, %r884}, %rd297;
	add.s64 	%rd300, %rd430, -8192;
	// begin inline asm
	ld.global.nc.u64 %rd440, [%rd300];
	// end inline asm
	add.s64 	%rd302, %rd430, -4104;
	// begin inline asm
	ld.global.nc.u64 %rd301, [%rd302];
	// end inline asm
	mov.b64 	{%r887, %r886}, %rd301;
	add.s64 	%rd304, %rd430, -4096;
	// begin inline asm
	ld.global.nc.u64 %rd441, [%rd304];
	// end inline asm
	add.s64 	%rd306, %rd430, -8;
	// begin inline asm
	ld.global.nc.u64 %rd305, [%rd306];
	// end inline asm
	mov.b64 	{%r927, %r926}, %rd305;
	// begin inline asm
	ld.global.nc.u64 %rd464, [%rd430];
	// end inline asm
	setp.lt.s32 	%p41, %r879, %r881;
	@%p41 bra 	$L__BB7_144;
	setp.lt.s32 	%p42, %r881, %r879;
	setp.lt.s64 	%p43, %rd437, %rd438;
	or.pred  	%p44, %p42, %p43;
	selp.b64 	%rd438, %rd437, %rd438, %p44;
	selp.b32 	%r880, %r878, %r880, %p44;
	selp.b32 	%r881, %r879, %r881, %p44;
$L__BB7_144:
	setp.lt.s32 	%p45, %r881, %r883;
	@%p45 bra 	$L__BB7_146;
	setp.lt.s32 	%p46, %r883, %r881;
	setp.lt.s64 	%p47, %rd438, %rd439;
	or.pred  	%p48, %p46, %p47;
	selp.b64 	%rd439, %rd438, %rd439, %p48;
	selp.b32 	%r882, %r880, %r882, %p48;
	selp.b32 	%r883, %r881, %r883, %p48;
$L__BB7_146:
	setp.lt.s32 	%p49, %r883, %r885;
	@%p49 bra 	$L__BB7_148;
	setp.lt.s32 	%p50, %r885, %r883;
	setp.lt.s64 	%p51, %rd439, %rd440;
	or.pred  	%p52, %p50, %p51;
	selp.b64 	%rd440, %rd439, %rd440, %p52;
	selp.b32 	%r884, %r882, %r884, %p52;
	selp.b32 	%r885, %r883, %r885, %p52;
$L__BB7_148:
	setp.lt.s32 	%p53, %r885, %r887;
	@%p53 bra 	$L__BB7_150;
	setp.lt.s32 	%p54, %r887, %r885;
	setp.lt.s64 	%p55, %rd440, %rd441;
	or.pred  	%p56, %p54, %p55;
	selp.b64 	%rd441, %rd440, %rd441, %p56;
	selp.b32 	%r886, %r884, %r886, %p56;
	selp.b32 	%r887, %r885, %r887, %p56;
$L__BB7_150:
	setp.lt.s32 	%p57, %r887, %r927;
	@%p57 bra 	$L__BB7_152;
	setp.lt.s32 	%p58, %r927, %r887;
	setp.lt.s64 	%p59, %rd441, %rd464;
	or.pred  	%p60, %p58, %p59;
	selp.b64 	%rd464, %rd441, %rd464, %p60;
	selp.b32 	%r926, %r886, %r926, %p60;
	selp.b32 	%r927, %r887, %r927, %p60;
$L__BB7_152:
	add.s64 	%rd443, %rd443, 2560;
	add.s64 	%rd430, %rd430, 40960;
	add.s64 	%rd429, %rd429, -2;
	setp.ne.s64 	%p61, %rd429, 0;
	@%p61 bra 	$L__BB7_132;
$L__BB7_153:
	and.b64  	%rd309, %rd113, 1;
	setp.eq.b64 	%p62, %rd309, 1;
	@%p62 bra 	$L__BB7_165;
	shl.b64 	%rd330, %rd443, 4;
	add.s64 	%rd311, %rd240, %rd330;
	// begin inline asm
	ld.global.nc.u64 %rd310, [%rd311];
	// end inline asm
	mov.b64 	{%r895, %r894}, %rd310;
	add.s64 	%rd313, %rd311, 8;
	// begin inline asm
	ld.global.nc.u64 %rd447, [%rd313];
	// end inline asm
	add.s64 	%rd315, %rd311, 4096;
	// begin inline asm
	ld.global.nc.u64 %rd314, [%rd315];
	// end inline asm
	mov.b64 	{%r897, %r896}, %rd314;
	add.s64 	%rd317, %rd311, 4104;
	// begin inline asm
	ld.global.nc.u64 %rd448, [%rd317];
	// end inline asm
	add.s64 	%rd319, %rd311, 8192;
	// begin inline asm
	ld.global.nc.u64 %rd318, [%rd319];
	// end inline asm
	mov.b64 	{%r899, %r898}, %rd318;
	add.s64 	%rd321, %rd311, 8200;
	// begin inline asm
	ld.global.nc.u64 %rd449, [%rd321];
	// end inline asm
	add.s64 	%rd323, %rd311, 12288;
	// begin inline asm
	ld.global.nc.u64 %rd322, [%rd323];
	// end inline asm
	mov.b64 	{%r901, %r900}, %rd322;
	add.s64 	%rd325, %rd311, 12296;
	// begin inline asm
	ld.global.nc.u64 %rd450, [%rd325];
	// end inline asm
	add.s64 	%rd327, %rd311, 16384;
	// begin inline asm
	ld.global.nc.u64 %rd326, [%rd327];
	// end inline asm
	mov.b64 	{%r903, %r902}, %rd326;
	add.s64 	%rd329, %rd311, 16392;
	// begin inline asm
	ld.global.nc.u64 %rd451, [%rd329];
	// end inline asm
	setp.lt.s32 	%p63, %r927, %r895;
	@%p63 bra 	$L__BB7_156;
	setp.lt.s32 	%p64, %r895, %r927;
	setp.lt.s64 	%p65, %rd464, %rd447;
	or.pred  	%p66, %p64, %p65;
	selp.b64 	%rd447, %rd464, %rd447, %p66;
	selp.b32 	%r894, %r926, %r894, %p66;
	selp.b32 	%r895, %r927, %r895, %p66;
$L__BB7_156:
	setp.lt.s32 	%p67, %r895, %r897;
	@%p67 bra 	$L__BB7_158;
	setp.lt.s32 	%p68, %r897, %r895;
	setp.lt.s64 	%p69, %rd447, %rd448;
	or.pred  	%p70, %p68, %p69;
	selp.b64 	%rd448, %rd447, %rd448, %p70;
	selp.b32 	%r896, %r894, %r896, %p70;
	selp.b32 	%r897, %r895, %r897, %p70;
$L__BB7_158:
	setp.lt.s32 	%p71, %r897, %r899;
	@%p71 bra 	$L__BB7_160;
	setp.lt.s32 	%p72, %r899, %r897;
	setp.lt.s64 	%p73, %rd448, %rd449;
	or.pred  	%p74, %p72, %p73;
	selp.b64 	%rd449, %rd448, %rd449, %p74;
	selp.b32 	%r898, %r896, %r898, %p74;
	selp.b32 	%r899, %r897, %r899, %p74;
$L__BB7_160:
	setp.lt.s32 	%p75, %r899, %r901;
	@%p75 bra 	$L__BB7_162;
	setp.lt.s32 	%p76, %r901, %r899;
	setp.lt.s64 	%p77, %rd449, %rd450;
	or.pred  	%p78, %p76, %p77;
	selp.b64 	%rd450, %rd449, %rd450, %p78;
	selp.b32 	%r900, %r898, %r900, %p78;
	selp.b32 	%r901, %r899, %r901, %p78;
$L__BB7_162:
	setp.lt.s32 	%p79, %r901, %r903;
	@%p79 bra 	$L__BB7_164;
	setp.lt.s32 	%p80, %r903, %r901;
	setp.lt.s64 	%p81, %rd450, %rd451;
	or.pred  	%p82, %p80, %p81;
	selp.b64 	%rd451, %rd450, %rd451, %p82;
	selp.b32 	%r902, %r900, %r902, %p82;
	selp.b32 	%r903, %r901, %r903, %p82;
$L__BB7_164:
	add.s64 	%rd443, %rd443, 1280;
	mov.u64 	%rd464, %rd451;
	mov.u32 	%r926, %r902;
	mov.u32 	%r927, %r903;
$L__BB7_165:
	cvt.s64.s32 	%rd331, %r449;
	setp.ge.s64 	%p83, %rd443, %rd331;
	@%p83 bra 	$L__BB7_188;
	cvt.u32.u64 	%r325, %rd443;
	sub.s32 	%r326, %r449, %r325;
	setp.ge.s32 	%p84, %r200, %r326;
	@%p84 bra 	$L__BB7_188;
	not.b32 	%r452, %r200;
	add.s32 	%r453, %r449, %r452;
	sub.s32 	%r327, %r453, %r325;
	and.b32  	%r454, %r327, 768;
	setp.eq.s32 	%p85, %r454, 768;
	mov.u32 	%r912, %r200;
	@%p85 bra 	$L__BB7_173;
	cvt.u64.u32 	%rd333, %r200;
	add.s64 	%rd334, %rd443, %rd333;
	shl.b64 	%rd335, %rd334, 4;
	add.s64 	%rd454, %rd237, %rd335;
	shr.u32 	%r455, %r327, 8;
	add.s32 	%r456, %r455, 1;
	and.b32  	%r457, %r456, 3;
	neg.s32 	%r906, %r457;
	mov.u32 	%r912, %r200;
$L__BB7_169:
	.pragma "nounroll";
	mov.u64 	%rd177, %rd464;
	mov.u32 	%r332, %r926;
	mov.u32 	%r331, %r927;
	// begin inline asm
	ld.global.nc.u64 %rd336, [%rd454];
	// end inline asm
	mov.b64 	{%r333, %r334}, %rd336;
	add.s64 	%rd339, %rd454, 8;
	// begin inline asm
	ld.global.nc.u64 %rd338, [%rd339];
	// end inline asm
	setp.lt.s32 	%p86, %r331, %r333;
	mov.u64 	%rd464, %rd338;
	mov.u32 	%r926, %r334;
	mov.u32 	%r927, %r333;
	@%p86 bra 	$L__BB7_172;
	setp.lt.s32 	%p87, %r333, %r331;
	mov.u64 	%rd464, %rd177;
	mov.u32 	%r926, %r332;
	mov.u32 	%r927, %r331;
	@%p87 bra 	$L__BB7_172;
	setp.lt.s64 	%p88, %rd177, %rd338;
	min.s64 	%rd464, %rd177, %rd338;
	selp.b32 	%r926, %r332, %r334, %p88;
	selp.b32 	%r927, %r331, %r333, %p88;
$L__BB7_172:
	add.s32 	%r912, %r912, 256;
	add.s64 	%rd454, %rd454, 4096;
	add.s32 	%r906, %r906, 1;
	setp.ne.s32 	%p89, %r906, 0;
	@%p89 bra 	$L__BB7_169;
$L__BB7_173:
	setp.lt.u32 	%p90, %r327, 768;
	@%p90 bra 	$L__BB7_188;
	cvt.u64.u32 	%rd340, %r912;
	add.s64 	%rd341, %rd443, %rd340;
	shl.b64 	%rd342, %rd341, 4;
	add.s64 	%rd343, %rd342, %rd237;
	add.s64 	%rd459, %rd343, 12296;
$L__BB7_175:
	add.s64 	%rd345, %rd459, -12296;
	// begin inline asm
	ld.global.nc.u64 %rd344, [%rd345];
	// end inline asm
	mov.b64 	{%r349, %r350}, %rd344;
	add.s64 	%rd347, %rd459, -12288;
	// begin inline asm
	ld.global.nc.u64 %rd346, [%rd347];
	// end inline asm
	setp.lt.s32 	%p91, %r927, %r349;
	mov.u64 	%rd461, %rd346;
	mov.u32 	%r920, %r350;
	mov.u32 	%r921, %r349;
	@%p91 bra 	$L__BB7_178;
	setp.lt.s32 	%p92, %r349, %r927;
	mov.u64 	%rd461, %rd464;
	mov.u32 	%r920, %r926;
	mov.u32 	%r921, %r927;
	@%p92 bra 	$L__BB7_178;
	setp.lt.s64 	%p93, %rd464, %rd346;
	min.s64 	%rd461, %rd464, %rd346;
	selp.b32 	%r920, %r926, %r350, %p93;
	selp.b32 	%r921, %r927, %r349, %p93;
$L__BB7_178:
	add.s64 	%rd349, %rd459, -8200;
	// begin inline asm
	ld.global.nc.u64 %rd348, [%rd349];
	// end inline asm
	mov.b64 	{%r355, %r356}, %rd348;
	add.s64 	%rd351, %rd459, -8192;
	// begin inline asm
	ld.global.nc.u64 %rd350, [%rd351];
	// end inline asm
	setp.lt.s32 	%p94, %r921, %r355;
	mov.u64 	%rd462, %rd350;
	mov.u32 	%r922, %r356;
	mov.u32 	%r923, %r355;
	@%p94 bra 	$L__BB7_181;
	setp.lt.s32 	%p95, %r355, %r921;
	mov.u64 	%rd462, %rd461;
	mov.u32 	%r922, %r920;
	mov.u32 	%r923, %r921;
	@%p95 bra 	$L__BB7_181;
	setp.lt.s64 	%p96, %rd461, %rd350;
	min.s64 	%rd462, %rd461, %rd350;
	selp.b32 	%r922, %r920, %r356, %p96;
	selp.b32 	%r923, %r921, %r355, %p96;
$L__BB7_181:
	add.s64 	%rd353, %rd459, -4104;
	// begin inline asm
	ld.global.nc.u64 %rd352, [%rd353];
	// end inline asm
	mov.b64 	{%r361, %r362}, %rd352;
	add.s64 	%rd355, %rd459, -4096;
	// begin inline asm
	ld.global.nc.u64 %rd354, [%rd355];
	// end inline asm
	setp.lt.s32 	%p97, %r923, %r361;
	mov.u64 	%rd463, %rd354;
	mov.u32 	%r924, %r362;
	mov.u32 	%r925, %r361;
	@%p97 bra 	$L__BB7_184;
	setp.lt.s32 	%p98, %r361, %r923;
	mov.u64 	%rd463, %rd462;
	mov.u32 	%r924, %r922;
	mov.u32 	%r925, %r923;
	@%p98 bra 	$L__BB7_184;
	setp.lt.s64 	%p99, %rd462, %rd354;
	min.s64 	%rd463, %rd462, %rd354;
	selp.b32 	%r924, %r922, %r362, %p99;
	selp.b32 	%r925, %r923, %r361, %p99;
$L__BB7_184:
	add.s64 	%rd357, %rd459, -8;
	// begin inline asm
	ld.global.nc.u64 %rd356, [%rd357];
	// end inline asm
	mov.b64 	{%r367, %r368}, %rd356;
	// begin inline asm
	ld.global.nc.u64 %rd358, [%rd459];
	// end inline asm
	setp.lt.s32 	%p100, %r925, %r367;
	mov.u64 	%rd464, %rd358;
	mov.u32 	%r926, %r368;
	mov.u32 	%r927, %r367;
	@%p100 bra 	$L__BB7_187;
	setp.lt.s32 	%p101, %r367, %r925;
	mov.u64 	%rd464, %rd463;
	mov.u32 	%r926, %r924;
	mov.u32 	%r927, %r925;
	@%p101 bra 	$L__BB7_187;
	setp.lt.s64 	%p102, %rd463, %rd358;
	min.s64 	%rd464, %rd463, %rd358;
	selp.b32 	%r926, %r924, %r368, %p102;
	selp.b32 	%r927, %r925, %r367, %p102;
$L__BB7_187:
	add.s32 	%r912, %r912, 1024;
	add.s64 	%rd459, %rd459, 16384;
	setp.lt.s32 	%p103, %r912, %r326;
	@%p103 bra 	$L__BB7_175;
$L__BB7_188:
	// begin inline asm
	mov.u32 %r458, %laneid;
	// end inline asm
	mov.b32 	%r476, 1;
	mov.b32 	%r477, 31;
	mov.b32 	%r478, -1;
	// begin inline asm
	shfl.sync.down.b32 %r459, %r927, %r476, %r477, %r478;
	// end inline asm
	// begin inline asm
	shfl.sync.down.b32 %r464, %r926, %r476, %r477, %r478;
	// end inline asm
	mov.b64 	{%r470, %r475}, %rd464;
	// begin inline asm
	shfl.sync.down.b32 %r469, %r470, %r476, %r477, %r478;
	// end inline asm
	// begin inline asm
	shfl.sync.down.b32 %r474, %r475, %r476, %r477, %r478;
	// end inline asm
	mov.b64 	%rd201, {%r469, %r474};
	setp.gt.s32 	%p104, %r458, 30;
	mov.u32 	%r930, %r927;
	mov.u32 	%r931, %r926;
	mov.u64 	%rd466, %rd464;
	@%p104 bra 	$L__BB7_192;
	setp.lt.s32 	%p105, %r927, %r459;
	mov.u32 	%r930, %r459;
	mov.u32 	%r931, %r464;
	mov.u64 	%rd466, %rd201;
	@%p105 bra 	$L__BB7_192;
	setp.lt.s32 	%p106, %r459, %r927;
	mov.u32 	%r930, %r927;
	mov.u32 	%r931, %r926;
	mov.u64 	%rd466, %rd464;
	@%p106 bra 	$L__BB7_192;
	setp.lt.s64 	%p107, %rd464, %rd201;
	selp.b32 	%r930, %r927, %r459, %p107;
	selp.b32 	%r931, %r926, %r464, %p107;
	min.s64 	%rd466, %rd464, %rd201;
$L__BB7_192:
	mov.b32 	%r496, 2;
	mov.b32 	%r497, 31;
	mov.b32 	%r498, -1;
	// begin inline asm
	shfl.sync.down.b32 %r479, %r930, %r496, %r497, %r498;
	// end inline asm
	// begin inline asm
	shfl.sync.down.b32 %r484, %r931, %r496, %r497, %r498;
	// end inline asm
	mov.b64 	{%r490, %r495}, %rd466;
	// begin inline asm
	shfl.sync.down.b32 %r489, %r490, %r496, %r497, %r498;
	// end inline asm
	// begin inline asm
	shfl.sync.down.b32 %r494, %r495, %r496, %r497, %r498;
	// end inline asm
	mov.b64 	%rd204, {%r489, %r494};
	setp.gt.s32 	%p108, %r458, 29;
	mov.u32 	%r932, %r930;
	mov.u32 	%r933, %r931;
	mov.u64 	%rd467, %rd466;
	@%p108 bra 	$L__BB7_196;
	setp.lt.s32 	%p109, %r930, %r479;
	mov.u32 	%r932, %r479;
	mov.u32 	%r933, %r484;
	mov.u64 	%rd467, %rd204;
	@%p109 bra 	$L__BB7_196;
	setp.lt.s32 	%p110, %r479, %r930;
	mov.u32 	%r932, %r930;
	mov.u32 	%r933, %r931;
	mov.u64 	%rd467, %rd466;
	@%p110 bra 	$L__BB7_196;
	setp.lt.s64 	%p111, %rd466, %rd204;
	selp.b32 	%r932, %r930, %r479, %p111;
	selp.b32 	%r933, %r931, %r484, %p111;
	min.s64 	%rd467, %rd466, %rd204;
$L__BB7_196:
	mov.b32 	%r516, 4;
	mov.b32 	%r517, 31;
	mov.b32 	%r518, -1;
	// begin inline asm
	shfl.sync.down.b32 %r499, %r932, %r516, %r517, %r518;
	// end inline asm
	// begin inline asm
	shfl.sync.down.b32 %r504, %r933, %r516, %r517, %r518;
	// end inline asm
	mov.b64 	{%r510, %r515}, %rd467;
	// begin inline asm
	shfl.sync.down.b32 %r509, %r510, %r516, %r517, %r518;
	// end inline asm
	// begin inline asm
	shfl.sync.down.b32 %r514, %r515, %r516, %r517, %r518;
	// end inline asm
	mov.b64 	%rd207, {%r509, %r514};
	setp.gt.s32 	%p112, %r458, 27;
	mov.u32 	%r934, %r932;
	mov.u32 	%r935, %r933;
	mov.u64 	%rd468, %rd467;
	@%p112 bra 	$L__BB7_200;
	setp.lt.s32 	%p113, %r932, %r499;
	mov.u32 	%r934, %r499;
	mov.u32 	%r935, %r504;
	mov.u64 	%rd468, %rd207;
	@%p113 bra 	$L__BB7_200;
	setp.lt.s32 	%p114, %r499, %r932;
	mov.u32 	%r934, %r932;
	mov.u32 	%r935, %r933;
	mov.u64 	%rd468, %rd467;
	@%p114 bra 	$L__BB7_200;
	setp.lt.s64 	%p115, %rd467, %rd207;
	selp.b32 	%r934, %r932, %r499, %p115;
	selp.b32 	%r935, %r933, %r504, %p115;
	min.s64 	%rd468, %rd467, %rd207;
$L__BB7_200:
	mov.b32 	%r536, 8;
	mov.b32 	%r537, 31;
	mov.b32 	%r538, -1;
	// begin inline asm
	shfl.sync.down.b32 %r519, %r934, %r536, %r537, %r538;
	// end inline asm
	// begin inline asm
	shfl.sync.down.b32 %r524, %r935, %r536, %r537, %r538;
	// end inline asm
	mov.b64 	{%r530, %r535}, %rd468;
	// begin inline asm
	shfl.sync.down.b32 %r529, %r530, %r536, %r537, %r538;
	// end inline asm
	// begin inline asm
	shfl.sync.down.b32 %r534, %r535, %r536, %r537, %r538;
	// end inline asm
	mov.b64 	%rd210, {%r529, %r534};
	setp.gt.s32 	%p116, %r458, 23;
	mov.u32 	%r936, %r934;
	mov.u32 	%r937, %r935;
	mov.u64 	%rd469, %rd468;
	@%p116 bra 	$L__BB7_204;
	setp.lt.s32 	%p117, %r934, %r519;
	mov.u32 	%r936, %r519;
	mov.u32 	%r937, %r524;
	mov.u64 	%rd469, %rd210;
	@%p117 bra 	$L__BB7_204;
	setp.lt.s32 	%p118, %r519, %r934;
	mov.u32 	%r936, %r934;
	mov.u32 	%r937, %r935;
	mov.u64 	%rd469, %rd468;
	@%p118 bra 	$L__BB7_204;
	setp.lt.s64 	%p119, %rd468, %rd210;
	selp.b32 	%r936, %r934, %r519, %p119;
	selp.b32 	%r937, %r935, %r524, %p119;
	min.s64 	%rd469, %rd468, %rd210;
$L__BB7_204:
	mov.b32 	%r556, 16;
	mov.b32 	%r557, 31;
	mov.b32 	%r558, -1;
	// begin inline asm
	shfl.sync.down.b32 %r539, %r936, %r556, %r557, %r558;
	// end inline asm
	// begin inline asm
	shfl.sync.down.b32 %r544, %r937, %r556, %r557, %r558;
	// end inline asm
	mov.b64 	{%r550, %r555}, %rd469;
	// begin inline asm
	shfl.sync.down.b32 %r549, %r550, %r556, %r557, %r558;
	// end inline asm
	// begin inline asm
	shfl.sync.down.b32 %r554, %r555, %r556, %r557, %r558;
	// end inline asm
	mov.b64 	%rd213, {%r549, %r554};
	setp.gt.s32 	%p120, %r458, 15;
	mov.u32 	%r953, %r936;
	mov.u32 	%r952, %r937;
	mov.u64 	%rd477, %rd469;
	@%p120 bra 	$L__BB7_208;
	setp.lt.s32 	%p121, %r936, %r539;
	mov.u32 	%r953, %r539;
	mov.u32 	%r952, %r544;
	mov.u64 	%rd477, %rd213;
	@%p121 bra 	$L__BB7_208;
	setp.lt.s32 	%p122, %r539, %r936;
	mov.u32 	%r953, %r936;
	mov.u32 	%r952, %r937;
	mov.u64 	%rd477, %rd469;
	@%p122 bra 	$L__BB7_208;
	setp.lt.s64 	%p123, %rd469, %rd213;
	selp.b32 	%r953, %r936, %r539, %p123;
	selp.b32 	%r952, %r937, %r544, %p123;
	min.s64 	%rd477, %rd469, %rd213;
$L__BB7_208:
	setp.ne.s32 	%p124, %r458, 0;
	@%p124 bra 	$L__BB7_210;
	shr.u32 	%r559, %r200, 1;
	and.b32  	%r560, %r559, 496;
	mov.u32 	%r561, _ZN6thrust24THRUST_300001_SM_1000_NS8cuda_cub4core6detail5shmemE;
	add.s32 	%r562, %r561, %r560;
	st.shared.v2.u32 	[%r562+8], {%r953, %r952};
	st.shared.u64 	[%r562+16], %rd477;
$L__BB7_210:
	bar.sync 	0;
	setp.ne.s32 	%p125, %r200, 0;
	@%p125 bra 	$L__BB7_232;
	ld.shared.v2.u32 	{%r407, %r408}, [_ZN6thrust24THRUST_300001_SM_1000_NS8cuda_cub4core6detail5shmemE+24];
	ld.shared.u64 	%rd216, [_ZN6thrust24THRUST_300001_SM_1000_NS8cuda_cub4core6detail5shmemE+32];
	setp.lt.s32 	%p126, %r953, %r407;
	mov.u32 	%r940, %r407;
	mov.u32 	%r941, %r408;
	mov.u64 	%rd471, %rd216;
	@%p126 bra 	$L__BB7_214;
	setp.lt.s32 	%p127, %r407, %r953;
	mov.u32 	%r940, %r953;
	mov.u32 	%r941, %r952;
	mov.u64 	%rd471, %rd477;
	@%p127 bra 	$L__BB7_214;
	setp.lt.s64 	%p128, %rd477, %rd216;
	selp.b32 	%r940, %r953, %r407, %p128;
	selp.b32 	%r941, %r952, %r408, %p128;
	min.s64 	%rd471, %rd477, %rd216;
$L__BB7_214:
	ld.shared.v2.u32 	{%r413, %r414}, [_ZN6thrust24THRUST_300001_SM_1000_NS8cuda_cub4core6detail5shmemE+40];
	ld.shared.u64 	%rd219, [_ZN6thrust24THRUST_300001_SM_1000_NS8cuda_cub4core6detail5shmemE+48];
	setp.lt.s32 	%p129, %r940, %r413;
	mov.u32 	%r942, %r413;
	mov.u32 	%r943, %r414;
	mov.u64 	%rd472, %rd219;
	@%p129 bra 	$L__BB7_217;
	setp.lt.s32 	%p130, %r413, %r940;
	mov.u32 	%r942, %r940;
	mov.u32 	%r943, %r941;
	mov.u64 	%rd472, %rd471;
	@%p130 bra 	$L__BB7_217;
	setp.lt.s64 	%p131, %rd471, %rd219;
	selp.b32 	%r942, %r940, %r413, %p131;
	selp.b32 	%r943, %r941, %r414, %p131;
	min.s64 	%rd472, %rd471, %rd219;
$L__BB7_217:
	ld.shared.v2.u32 	{%r419, %r420}, [_ZN6thrust24THRUST_300001_SM_1000_NS8cuda_cub4core6detail5shmemE+56];
	ld.shared.u64 	%rd222, [_ZN6thrust24THRUST_300001_SM_1000_NS8cuda_cub4core6detail5shmemE+64];
	setp.lt.s32 	%p132, %r942, %r419;
	mov.u32 	%r944, %r419;
	mov.u32 	%r945, %r420;
	mov.u64 	%rd473, %rd222;
	@%p132 bra 	$L__BB7_220;
	setp.lt.s32 	%p133, %r419, %r942;
	mov.u32 	%r944, %r942;
	mov.u32 	%r945, %r943;
	mov.u64 	%rd473, %rd472;
	@%p133 bra 	$L__BB7_220;
	setp.lt.s64 	%p134, %rd472, %rd222;
	selp.b32 	%r944, %r942, %r419, %p134;
	selp.b32 	%r945, %r943, %r420, %p134;
	min.s64 	%rd473, %rd472, %rd222;
$L__BB7_220:
	ld.shared.v2.u32 	{%r425, %r426}, [_ZN6thrust24THRUST_300001_SM_1000_NS8cuda_cub4core6detail5shmemE+72];
	ld.shared.u64 	%rd225, [_ZN6thrust24THRUST_300001_SM_1000_NS8cuda_cub4core6detail5shmemE+80];
	setp.lt.s32 	%p135, %r944, %r425;
	mov.u32 	%r946, %r425;
	mov.u32 	%r947, %r426;
	mov.u64 	%rd474, %rd225;
	@%p135 bra 	$L__BB7_223;
	setp.lt.s32 	%p136, %r425, %r944;
	mov.u32 	%r946, %r944;
	mov.u32 	%r947, %r945;
	mov.u64 	%rd474, %rd473;
	@%p136 bra 	$L__BB7_223;
	setp.lt.s64 	%p137, %rd473, %rd225;
	selp.b32 	%r946, %r944, %r425, %p137;
	selp.b32 	%r947, %r945, %r426, %p137;
	min.s64 	%rd474, %rd473, %rd225;
$L__BB7_223:
	ld.shared.v2.u32 	{%r431, %r432}, [_ZN6thrust24THRUST_300001_SM_1000_NS8cuda_cub4core6detail5shmemE+88];
	ld.shared.u64 	%rd228, [_ZN6thrust24THRUST_300001_SM_1000_NS8cuda_cub4core6detail5shmemE+96];
	setp.lt.s32 	%p138, %r946, %r431;
	mov.u32 	%r948, %r431;
	mov.u32 	%r949, %r432;
	mov.u64 	%rd475, %rd228;
	@%p138 bra 	$L__BB7_226;
	setp.lt.s32 	%p139, %r431, %r946;
	mov.u32 	%r948, %r946;
	mov.u32 	%r949, %r947;
	mov.u64 	%rd475, %rd474;
	@%p139 bra 	$L__BB7_226;
	setp.lt.s64 	%p140, %rd474, %rd228;
	selp.b32 	%r948, %r946, %r431, %p140;
	selp.b32 	%r949, %r947, %r432, %p140;
	min.s64 	%rd475, %rd474, %rd228;
$L__BB7_226:
	ld.shared.v2.u32 	{%r437, %r438}, [_ZN6thrust24THRUST_300001_SM_1000_NS8cuda_cub4core6detail5shmemE+104];
	ld.shared.u64 	%rd231, [_ZN6thrust24THRUST_300001_SM_1000_NS8cuda_cub4core6detail5shmemE+112];
	setp.lt.s32 	%p141, %r948, %r437;
	mov.u32 	%r950, %r437;
	mov.u32 	%r951, %r438;
	mov.u64 	%rd476, %rd231;
	@%p141 bra 	$L__BB7_229;
	setp.lt.s32 	%p142, %r437, %r948;
	mov.u32 	%r950, %r948;
	mov.u32 	%r951, %r949;
	mov.u64 	%rd476, %rd475;
	@%p142 bra 	$L__BB7_229;
	setp.lt.s64 	%p143, %rd475, %rd231;
	selp.b32 	%r950, %r948, %r437, %p143;
	selp.b32 	%r951, %r949, %r438, %p143;
	min.s64 	%rd476, %rd475, %rd231;
$L__BB7_229:
	ld.shared.v2.u32 	{%r443, %r444}, [_ZN6thrust24THRUST_300001_SM_1000_NS8cuda_cub4core6detail5shmemE+120];
	ld.shared.u64 	%rd234, [_ZN6thrust24THRUST_300001_SM_1000_NS8cuda_cub4core6detail5shmemE+128];
	setp.lt.s32 	%p144, %r950, %r443;
	mov.u64 	%rd477, %rd234;
	mov.u32 	%r952, %r444;
	mov.u32 	%r953, %r443;
	@%p144 bra 	$L__BB7_232;
	setp.lt.s32 	%p145, %r443, %r950;
	mov.u64 	%rd477, %rd476;
	mov.u32 	%r952, %r951;
	mov.u32 	%r953, %r950;
	@%p145 bra 	$L__BB7_232;
	setp.lt.s64 	%p146, %rd476, %rd234;
	selp.b32 	%r953, %r950, %r443, %p146;
	selp.b32 	%r952, %r951, %r444, %p146;
	min.s64 	%rd477, %rd476, %rd234;
$L__BB7_232:
	mov.u32 	%r788, %tid.x;
	setp.ne.s32 	%p263, %r788, 0;
	@%p263 bra 	$L__BB7_234;
	ld.param.u64 	%rd390, [_ZN6thrust24THRUST_300001_SM_1000_NS8cuda_cub4core6detail13_kernel_agentINS1_8__reduce11ReduceAgentIPN4cuda3std3__45tupleIJ4typelEEESD_SC_lNS1_9__extrema9arg_max_fISB_l10comparatorEEEEJSD_SD_iSH_EEEvDpT0__param_1];
	cvta.to.global.u64 	%rd389, %rd390;
	st.global.u32 	[%rd389], %r953;
	st.global.u32 	[%rd389+4], %r952;
	st.global.u64 	[%rd389+8], %rd477;
$L__BB7_234:
	ret;

}
	// .globl	_ZN3cub18CUB_300001_SM_10006detail11EmptyKernelIvEEvv
.visible .entry _ZN3cub18CUB_300001_SM_10006detail11EmptyKernelIvEEvv()
{


	ret;

}


// ===== COMPILED SASS (sm_100) =====

	.target	sm_100

	.elftype	@"ET_EXEC"


//--------------------- .note.nv.tkinfo           --------------------------
	.section	.note.nv.tkinfo,"",@"SHT_NOTE"
	.sectionflags	@"SHF_NOTE_NV_TKINFO"
	.tkinfo
        /*0018*/ 	.word	0x00000002
        /*0030*/ 	.string	""
        /*0030*/ 	.string	"ptxas"
        /*0030*/ 	.string	"Cuda compilation tools, release 13.0, V13.0.88"
        /*0030*/ 	.string	"Build cuda_13.0.r13.0/compiler.36424714_0"
        /*0030*/ 	.string	"-arch sm_100 -m 64 "



//--------------------- .note.nv.cuinfo           --------------------------
	.section	.note.nv.cuinfo,"",@"SHT_NOTE"
	.sectionflags	@"SHF_NOTE_NV_CUINFO"
        /*0018*/ 	.short	0x0002
        /*001a*/ 	.short	0x0064
        /*001c*/ 	.short	0x0082
	.zero		2


//--------------------- .nv.info                  --------------------------
	.section	.nv.info,"",@"SHT_CUDA_INFO"
	.align	4


	//----- nvinfo : EIATTR_REGCOUNT
	.align		4
        /*0000*/ 	.byte	0x04, 0x2f
        /*0002*/ 	.short	(.L_46 - .L_45)
	.align		4
.L_45:
        /*0004*/ 	.word	index@(_ZN6thrust24THRUST_300001_SM_1000_NS8cuda_cub4core6detail13_kernel_agentINS1_8__reduce11ReduceAgentINS0_12zip_iteratorIN4cuda3std3__45tupleIJNS0_10device_ptrI4typeEENS0_17counting_iteratorIlNS0_11use_defaultESG_SG_EEEEEEEPNSB_IJSD_lEEESK_iNS1_9__extrema9arg_max_fISD_l10comparatorEEEEJSJ_SL_iSP_EEEvDpT0_)
        /*0008*/ 	.word	0x00000020


	//----- nvinfo : EIATTR_FRAME_SIZE
	.align		4
.L_46:
        /*000c*/ 	.byte	0x04, 0x11
        /*000e*/ 	.short	(.L_48 - .L_47)
	.align		4
.L_47:
        /*0010*/ 	.word	index@(_ZN6thrust24THRUST_300001_SM_1000_NS8cuda_cub4core6detail13_kernel_agentINS1_8__reduce11ReduceAgentINS0_12zip_iteratorIN4cuda3std3__45tupleIJNS0_10device_ptrI4typeEENS0_17counting_iteratorIlNS0_11use_defaultESG_SG_EEEEEEEPNSB_IJSD_lEEESK_iNS1_9__extrema9arg_max_fISD_l10comparatorEEEEJSJ_SL_iSP_EEEvDpT0_)
        /*0014*/ 	.word	0x00000000


	//----- nvinfo : EIATTR_REGCOUNT
	.align		4
.L_48:
        /*0018*/ 	.byte	0x04, 0x2f
        /*001a*/ 	.short	(.L_50 - .L_49)
	.align		4
.L_49:
        /*001c*/ 	.word	index@(_ZN6thrust24THRUST_300001_SM_1000_NS8cuda_cub4core6detail13_kernel_agentINS1_8__reduce11ReduceAgentINS0_12zip_iteratorIN4cuda3std3__45tupleIJNS0_10device_ptrI4typeEENS0_17counting_iteratorIlNS0_11use_defaultESG_SG_EEEEEEEPNSB_IJSD_lEEESK_iNS1_9__extrema9arg_max_fISD_l10comparatorEEEEJSJ_SL_iN3cub18CUB_300001_SM_100013GridEvenShareIiEENSS_9GridQueueIjEESP_EEEvDpT0_)
        /*0020*/ 	.word	0x0000001f


	//----- nvinfo : EIATTR_FRAME_SIZE
	.align		4
.L_50:
        /*0024*/ 	.byte	0x04, 0x11
        /*0026*/ 	.short	(.L_52 - .L_51)
	.align		4
.L_51:
        /*0028*/ 	.word	index@(_ZN6thrust24THRUST_300001_SM_1000_NS8cuda_cub4core6detail13_kernel_agentINS1_8__reduce11ReduceAgentINS0_12zip_iteratorIN4cuda3std3__45tupleIJNS0_10device_ptrI4typeEENS0_17counting_iteratorIlNS0_11use_defaultESG_SG_EEEEEEEPNSB_IJSD_lEEESK_iNS1_9__extrema9arg_max_fISD_l10comparatorEEEEJSJ_SL_iN3cub18CUB_300001_SM_100013GridEvenShareIiEENSS_9GridQueueIjEESP_EEEvDpT0_)
        /*002c*/ 	.word	0x00000000


	//----- nvinfo : EIATTR_REGCOUNT
	.align		4
.L_52:
        /*0030*/ 	.byte	0x04, 0x2f
        /*0032*/ 	.short	(.L_54 - .L_53)
	.align		4
.L_53:
        /*0034*/ 	.word	index@(_ZN6thrust24THRUST_300001_SM_1000_NS8cuda_cub4core6detail13_kernel_agentINS1_8__reduce10DrainAgentIiEEJN3cub18CUB_300001_SM_10009GridQueueIjEEiEEEvDpT0_)
        /*0038*/ 	.word	0x00000008


	//----- nvinfo : EIATTR_FRAME_SIZE
	.align		4
.L_54:
        /*003c*/ 	.byte	0x04, 0x11
        /*003e*/ 	.short	(.L_56 - .L_55)
	.align		4
.L_55:
        /*0040*/ 	.word	index@(_ZN6thrust24THRUST_300001_SM_1000_NS8cuda_cub4core6detail13_kernel_agentINS1_8__reduce10DrainAgentIiEEJN3cub18CUB_300001_SM_10009GridQueueIjEEiEEEvDpT0_)
        /*0044*/ 	.word	0x00000000


	//----- nvinfo : EIATTR_REGCOUNT
	.align		4
.L_56:
        /*0048*/ 	.byte	0x04, 0x2f
        /*004a*/ 	.short	(.L_58 - .L_57)
	.align		4
.L_57:
        /*004c*/ 	.word	index@(_ZN6thrust24THRUST_300001_SM_1000_NS8cuda_cub4core6detail13_kernel_agentINS1_8__reduce11ReduceAgentIPN4cuda3std3__45tupleIJ4typelEEESD_SC_iNS1_9__extrema9arg_max_fISB_l10comparatorEEEEJSD_SD_iSH_EEEvDpT0_)
        /*0050*/ 	.word	0x00000020


	//----- nvinfo : EIATTR_FRAME_SIZE
	.align		4
.L_58:
        /*0054*/ 	.byte	0x04, 0x11
        /*0056*/ 	.short	(.L_60 - .L_59)
	.align		4
.L_59:
        /*0058*/ 	.word	index@(_ZN6thrust24THRUST_300001_SM_1000_NS8cuda_cub4core6detail13_kernel_agentINS1_8__reduce11ReduceAgentIPN4cuda3std3__45tupleIJ4typelEEESD_SC_iNS1_9__extrema9arg_max_fISB_l10comparatorEEEEJSD_SD_iSH_EEEvDpT0_)
        /*005c*/ 	.word	0x00000000


	//----- nvinfo : EIATTR_REGCOUNT
	.align		4
.L_60:
        /*0060*/ 	.byte	0x04, 0x2f
        /*0062*/ 	.short	(.L_62 - .L_61)
	.align		4
.L_61:
        /*0064*/ 	.word	index@(_ZN6thrust24THRUST_300001_SM_1000_NS8cuda_cub4core6detail13_kernel_agentINS1_8__reduce11ReduceAgentINS0_12zip_iteratorIN4cuda3std3__45tupleIJNS0_10device_ptrI4typeEENS0_17counting_iteratorIlNS0_11use_defaultESG_SG_EEEEEEEPNSB_IJSD_lEEESK_lNS1_9__extrema9arg_max_fISD_l10comparatorEEEEJSJ_SL_lSP_EEEvDpT0_)
        /*0068*/ 	.word	0x00000020


	//----- nvinfo : EIATTR_FRAME_SIZE
	.align		4
.L_62:
        /*006c*/ 	.byte	0x04, 0x11
        /*006e*/ 	.short	(.L_64 - .L_63)
	.align		4
.L_63:
        /*0070*/ 	.word	index@(_ZN6thrust24THRUST_300001_SM_1000_NS8cuda_cub4core6detail13_kernel_agentINS1_8__reduce11ReduceAgentINS0_12zip_iteratorIN4cuda3std3__45tupleIJNS0_10device_ptrI4typeEENS0_17counting_iteratorIlNS0_11use_defaultESG_SG_EEEEEEEPNSB_IJSD_lEEESK_lNS1_9__extrema9arg_max_fISD_l10comparatorEEEEJSJ_SL_lSP_EEEvDpT0_)
        /*0074*/ 	.word	0x00000000


	//----- nvinfo : EIATTR_REGCOUNT
	.align		4
.L_64:
        /*0078*/ 	.byte	0x04, 0x2f
        /*007a*/ 	.short	(.L_66 - .L_65)
	.align		4
.L_65:
        /*007c*/ 	.word	index@(_ZN6thrust24THRUST_300001_SM_1000_NS8cuda_cub4core6detail13_kernel_agentINS1_8__reduce11ReduceAgentINS0_12zip_iteratorIN4cuda3std3__45tupleIJNS0_10device_ptrI4typeEENS0_17counting_iteratorIlNS0_11use_defaultESG_SG_EEEEEEEPNSB_IJSD_lEEESK_lNS1_9__extrema9arg_max_fISD_l10comparatorEEEEJSJ_SL_lN3cub18CUB_300001_SM_100013GridEvenShareIlEENSS_9GridQueueIyEESP_EEEvDpT0_)
        /*0080*/ 	.word	0x00000020


	//----- nvinfo : EIATTR_FRAME_SIZE
	.align		4
.L_66:
        /*0084*/ 	.byte	0x04, 0x11
        /*0086*/ 	.short	(.L_68 - .L_67)
	.align		4
.L_67:
        /*0088*/ 	.word	index@(_ZN6thrust24THRUST_300001_SM_1000_NS8cuda_cub4core6detail13_kernel_agentINS1_8__reduce11ReduceAgentINS0_12zip_iteratorIN4cuda3std3__45tupleIJNS0_10device_ptrI4typeEENS0_17counting_iteratorIlNS0_11use_defaultESG_SG_EEEEEEEPNSB_IJSD_lEEESK_lNS1_9__extrema9arg_max_fISD_l10comparatorEEEEJSJ_SL_lN3cub18CUB_300001_SM_100013GridEvenShareIlEENSS_9GridQueueIyEESP_EEEvDpT0_)
        /*008c*/ 	.word	0x00000000


	//----- nvinfo : EIATTR_REGCOUNT
	.align		4
.L_68:
        /*0090*/ 	.byte	0x04, 0x2f
        /*0092*/ 	.short	(.L_70 - .L_69)
	.align		4
.L_69:
        /*0094*/ 	.word	index@(_ZN6thrust24THRUST_300001_SM_1000_NS8cuda_cub4core6detail13_kernel_agentINS1_8__reduce10DrainAgentIlEEJN3cub18CUB_300001_SM_10009GridQueueIyEElEEEvDpT0_)
        /*0098*/ 	.word	0x00000008


	//----- nvinfo : EIATTR_FRAME_SIZE
	.align		4
.L_70:
        /*009c*/ 	.byte	0x04, 0x11
        /*009e*/ 	.short	(.L_72 - .L_71)
	.align		4
.L_71:
        /*00a0*/ 	.word	index@(_ZN6thrust24THRUST_300001_SM_1000_NS8cuda_cub4core6detail13_kernel_agentINS1_8__reduce10DrainAgentIlEEJN3cub18CUB_300001_SM_10009GridQueueIyEElEEEvDpT0_)
        /*00a4*/ 	.word	0x00000000


	//----- nvinfo : EIATTR_REGCOUNT
	.align		4
.L_72:
        /*00a8*/ 	.byte	0x04, 0x2f
        /*00aa*/ 	.short	(.L_74 - .L_73)
	.align		4
.L_73:
        /*00ac*/ 	.word	index@(_ZN6thrust24THRUST_300001_SM_1000_NS8cuda_cub4core6detail13_kernel_agentINS1_8__reduce11ReduceAgentIPN4cuda3std3__45tupleIJ4typelEEESD_SC_lNS1_9__extrema9arg_max_fISB_l10comparatorEEEEJSD_SD_iSH_EEEvDpT0_)
        /*00b0*/ 	.word	0x00000026


	//----- nvinfo : EIATTR_FRAME_SIZE
	.align		4
.L_74:
        /*00b4*/ 	.byte	0x04, 0x11
        /*00b6*/ 	.short	(.L_76 - .L_75)
	.align		4
.L_75:
        /*00b8*/ 	.word	index@(_ZN6thrust24THRUST_300001_SM_1000_NS8cuda_cub4core6detail13_kernel_agentINS1_8__reduce11ReduceAgentIPN4cuda3std3__45tupleIJ4typelEEESD_SC_lNS1_9__extrema9arg_max_fISB_l10comparatorEEEEJSD_SD_iSH_EEEvDpT0_)
        /*00bc*/ 	.word	0x00000000


	//----- nvinfo : EIATTR_REGCOUNT
	.align		4
.L_76:
        /*00c0*/ 	.byte	0x04, 0x2f
        /*00c2*/ 	.short	(.L_78 - .L_77)
	.align		4
.L_77:
        /*00c4*/ 	.word	index@(_ZN3cub18CUB_300001_SM_10006detail11EmptyKernelIvEEvv)
        /*00c8*/ 	.word	0x00000004


	//----- nvinfo : EIATTR_FRAME_SIZE
	.align		4
.L_78:
        /*00cc*/ 	.byte	0x04, 0x11
        /*00ce*/ 	.short	(.L_80 - .L_79)
	.align		4
.L_79:
        /*00d0*/ 	.word	index@(_ZN3cub18CUB_300001_SM_10006detail11EmptyKernelIvEEvv)
        /*00d4*/ 	.word	0x00000000


	//----- nvinfo : EIATTR_MIN_STACK_SIZE
	.align		4
.L_80:
        /*00d8*/ 	.byte	0x04, 0x12
        /*00da*/ 	.short	(.L_82 - .L_81)
	.align		4
.L_81:
        /*00dc*/ 	.word	index@(_ZN3cub18CUB_300001_SM_10006detail11EmptyKernelIvEEvv)
        /*00e0*/ 	.word	0x00000000


	//----- nvinfo : EIATTR_MIN_STACK_SIZE
	.align		4
.L_82:
        /*00e4*/ 	.byte	0x04, 0x12
        /*00e6*/ 	.short	(.L_84 - .L_83)
	.align		4
.L_83:
        /*00e8*/ 	.word	index@(_ZN6thrust24THRUST_300001_SM_1000_NS8cuda_cub4core6detail13_kernel_agentINS1_8__reduce11ReduceAgentIPN4cuda3std3__45tupleIJ4typelEEESD_SC_lNS1_9__extrema9arg_max_fISB_l10comparatorEEEEJSD_SD_iSH_EEEvDpT0_)
        /*00ec*/ 	.word	0x00000000


	//----- nvinfo : EIATTR_MIN_STACK_SIZE
	.align		4
.L_84:
        /*00f0*/ 	.byte	0x04, 0x12
        /*00f2*/ 	.short	(.L_86 - .L_85)
	.align		4
.L_85:
        /*00f4*/ 	.word	index@(_ZN6thrust24THRUST_300001_SM_1000_NS8cuda_cub4core6detail13_kernel_agentINS1_8__reduce10DrainAgentIlEEJN3cub18CUB_300001_SM_10009GridQueueIyEElEEEvDpT0_)
        /*00f8*/ 	.word	0x00000000


	//----- nvinfo : EIATTR_MIN_STACK_SIZE
	.align		4
.L_86:
        /*00fc*/ 	.byte	0x04, 0x12
        /*00fe*/ 	.short	(.L_88 - .L_87)
	.align		4
.L_87:
        /*0100*/ 	.word	index@(_ZN6thrust24THRUST_300001_SM_1000_NS8cuda_cub4core6detail13_kernel_agentINS1_8__reduce11ReduceAgentINS0_12zip_iteratorIN4cuda3std3__45tupleIJNS0_10device_ptrI4typeEENS0_17counting_iteratorIlNS0_11use_defaultESG_SG_EEEEEEEPNSB_IJSD_lEEESK_lNS1_9__extrema9arg_max_fISD_l10comparatorEEEEJSJ_SL_lN3cub18CUB_300001_SM_100013GridEvenShareIlEENSS_9GridQueueIyEESP_EEEvDpT0_)
        /*0104*/ 	.word	0x00000000


	//----- nvinfo : EIATTR_MIN_STACK_SIZE
	.align		4
.L_88:
        /*0108*/ 	.byte	0x04, 0x12
        /*010a*/ 	.short	(.L_90 - .L_89)
	.align		4
.L_89:
        /*010c*/ 	.word	index@(_ZN6thrust24THRUST_300001_SM_1000_NS8cuda_cub4core6detail13_kernel_agentINS1_8__reduce11ReduceAgentINS0_12zip_iteratorIN4cuda3std3__45tupleIJNS0_10device_ptrI4typeEENS0_17counting_iteratorIlNS0_11use_defaultESG_SG_EEEEEEEPNSB_IJSD_lEEESK_lNS1_9__extrema9arg_max_fISD_l10comparatorEEEEJSJ_SL_lSP_EEEvDpT0_)
        /*0110*/ 	.word	0x00000000


	//----- nvinfo : EIATTR_MIN_STACK_SIZE
	.align		4
.L_90:
        /*0114*/ 	.byte	0x04, 0x12
        /*0116*/ 	.short	(.L_92 - .L_91)
	.align		4
.L_91:
        /*0118*/ 	.word	index@(_ZN6thrust24THRUST_300001_SM_1000_NS8cuda_cub4core6detail13_kernel_agentINS1_8__reduce11ReduceAgentIPN4cuda3std3__45tupleIJ4typelEEESD_SC_iNS1_9__extrema9arg_max_fISB_l10comparatorEEEEJSD_SD_iSH_EEEvDpT0_)
        /*011c*/ 	.word	0x00000000


	//----- nvinfo : EIATTR_MIN_STACK_SIZE
	.align		4
.L_92:
        /*0120*/ 	.byte	0x04, 0x12
        /*0122*/ 	.short	(.L_94 - .L_93)
	.align		4
.L_93:
        /*0124*/ 	.word	index@(_ZN6thrust24THRUST_300001_SM_1000_NS8cuda_cub4core6detail13_kernel_agentINS1_8__reduce10DrainAgentIiEEJN3cub18CUB_300001_SM_10009GridQueueIjEEiEEEvDpT0_)
        /*0128*/ 	.word	0x00000000


	//----- nvinfo : EIATTR_MIN_STACK_SIZE
	.align		4
.L_94:
        /*012c*/ 	.byte	0x04, 0x12
        /*012e*/ 	.short	(.L_96 - .L_95)
	.align		4
.L_95:
        /*0130*/ 	.word	index@(_ZN6thrust24THRUST_300001_SM_1000_NS8cuda_cub4core6detail13_kernel_agentINS1_8__reduce11ReduceAgentINS0_12zip_iteratorIN4cuda3std3__45tupleIJNS0_10device_ptrI4typeEENS0_17counting_iteratorIlNS0_11use_defaultESG_SG_EEEEEEEPNSB_IJSD_lEEESK_iNS1_9__extrema9arg_max_fISD_l10comparatorEEEEJSJ_SL_iN3cub18CUB_300001_SM_100013GridEvenShareIiEENSS_9GridQueueIjEESP_EEEvDpT0_)
        /*0134*/ 	.word	0x00000000


	//----- nvinfo : EIATTR_MIN_STACK_SIZE
	.align		4
.L_96:
        /*0138*/ 	.byte	0x04, 0x12
        /*013a*/ 	.short	(.L_98 - .L_97)
	.align		4
.L_97:
        /*013c*/ 	.word	index@(_ZN6thrust24THRUST_300001_SM_1000_NS8cuda_cub4core6detail13_kernel_agentINS1_8__reduce11ReduceAgentINS0_12zip_iteratorIN4cuda3std3__45tupleIJNS0_10device_ptrI4typeEENS0_17counting_iteratorIlNS0_11use_defaultESG_SG_EEEEEEEPNSB_IJSD_lEEESK_iNS1_9__extrema9arg_max_fISD_l10comparatorEEEEJSJ_SL_iSP_EEEvDpT0_)
        /*0140*/ 	.word	0x00000000
.L_98:


//--------------------- .nv.compat                --------------------------
	.section	.nv.compat,"",@"SHT_CUDA_COMPAT_INFO"
	.align	4
        /*0000*/ 	.byte	0x02, 0x09, 0x00, 0x00, 0x02, 0x02, 0x01, 0x00, 0x02, 0x05, 0x05, 0x00, 0x03, 0x07, 0x01, 0x01
        /*0010*/ 	.byte	0x02, 0x03, 0x00, 0x00, 0x02, 0x06, 0x01, 0x00, 0x04, 0x0b, 0x08, 0x00, 0x09, 0x00, 0x00, 0x00
        /*0020*/ 	.byte	0x00, 0x00, 0x00, 0x00


//--------------------- .nv.info._ZN3cub18CUB_300001_SM_10006detail11EmptyKernelIvEEvv --------------------------
	.section	.nv.info._ZN3cub18CUB_300001_SM_10006detail11EmptyKernelIvEEvv,"",@"SHT_CUDA_INFO"
	.sectionflags	@""
	.align	4


	//----- nvinfo : EIATTR_CUDA_API_VERSION
	.align		4
        /*0000*/ 	.byte	0x04, 0x37
        /*0002*/ 	.short	(.L_100 - .L_99)
.L_99:
        /*0004*/ 	.word	0x00000082


	//----- nvinfo : EIATTR_SPARSE_MMA_MASK
	.align		4
.L_100:
        /*0008*/ 	.byte	0x03, 0x50
        /*000a*/ 	.short	0x0000


	//----- nvinfo : EIATTR_MAXREG_COUNT
	.align		4
        /*000c*/ 	.byte	0x03, 0x1b
        /*000e*/ 	.short	0x00ff


	//----- nvinfo : EIATTR_MERCURY_ISA_VERSION
	.align		4
        /*0010*/ 	.byte	0x03, 0x5f
        /*0012*/ 	.short	0x0101


	//----- nvinfo : EIATTR_VRC_CTA_INIT_COUNT
	.align		4
        /*0014*/ 	.byte	0x02, 0x4a
	.zero		1
	.zero		1


	//----- nvinfo : EIATTR_EXIT_INSTR_OFFSETS
	.align		4
        /*0018*/ 	.byte	0x04, 0x1c
        /*001a*/ 	.short	(.L_102 - .L_101)


	//   ....[0]....
.L_101:
        /*001c*/ 	.word	0x00000010


	//----- nvinfo : EIATTR_SW_WAR
	.align		4
.L_102:
        /*0020*/ 	.byte	0x04, 0x36
        /*0022*/ 	.short	(.L_104 - .L_103)
.L_103:
        /*0024*/ 	.word	0x00000008
.L_104:


//--------------------- .nv.info._ZN6thrust24THRUST_300001_SM_1000_NS8cuda_cub4core6detail13_kernel_agentINS1_8__reduce11ReduceAgentIPN4cuda3std3__45tupleIJ4typelEEESD_SC_lNS1_9__extrema9arg_max_fISB_l10comparatorEEEEJSD_SD_iSH_EEEvDpT0_ --------------------------
	.section	.nv.info._ZN6thrust24THRUST_300001_SM_1000_NS8cuda_cub4core6detail13_kernel_agentINS1_8__reduce11ReduceAgentIPN4cuda3std3__45tupleIJ4typelEEESD_SC_lNS1_9__extrema9arg_max_fISB_l10comparatorEEEEJSD_SD_iSH_EEEvDpT0_,"",@"SHT_CUDA_INFO"
	.sectionflags	@""
	.align	4


	//----- nvinfo : EIATTR_CUDA_API_VERSION
	.align		4
        /*0000*/ 	.byte	0x04, 0x37
        /*0002*/ 	.short	(.L_106 - .L_105)
.L_105:
        /*0004*/ 	.word	0x00000082


	//----- nvinfo : EIATTR_KPARAM_INFO
	.align		4
.L_106:
        /*0008*/ 	.byte	0x04, 0x17
        /*000a*/ 	.short	(.L_108 - .L_107)
.L_107:
        /*000c*/ 	.word	0x00000000
        /*0010*/ 	.short	0x0003
        /*0012*/ 	.short	0x0014
        /*0014*/ 	.byte	0x00, 0xf0, 0x05, 0x00


	//----- nvinfo : EIATTR_KPARAM_INFO
	.align		4
.L_108:
        /*0018*/ 	.byte	0x04, 0x17
        /*001a*/ 	.short	(.L_110 - .L_109)
.L_109:
        /*001c*/ 	.word	0x00000000
        /*0020*/ 	.short	0x0002
        /*0022*/ 	.short	0x0010
        /*0024*/ 	.byte	0x00, 0xf0, 0x11, 0x00


	//----- nvinfo : EIATTR_KPARAM_INFO
	.align		4
.L_110:
        /*0028*/ 	.byte	0x04, 0x17
        /*002a*/ 	.short	(.L_112 - .L_111)
.L_111:
        /*002c*/ 	.word	0x00000000
        /*0030*/ 	.short	0x0001
        /*0032*/ 	.short	0x0008
        /*0034*/ 	.byte	0x00, 0xf5, 0x21, 0x00


	//----- nvinfo : EIATTR_KPARAM_INFO
	.align		4
.L_112:
        /*0038*/ 	.byte	0x04, 0x17
        /*003a*/ 	.short	(.L_114 - .L_113)
.L_113:
        /*003c*/ 	.word	0x00000000
        /*0040*/ 	.short	0x0000
        /*0042*/ 	.short	0x0000
        /*0044*/ 	.byte	0x00, 0xf5, 0x21, 0x00


	//----- nvinfo : EIATTR_SPARSE_MMA_MASK
	.align		4
.L_114:
        /*0048*/ 	.byte	0x03, 0x50
        /*004a*/ 	.short	0x0000


	//----- nvinfo : EIATTR_MAXREG_COUNT
	.align		4
        /*004c*/ 	.byte	0x03, 0x1b
        /*004e*/ 	.short	0x00ff


	//----- nvinfo : EIATTR_NUM_BARRIERS
	.align		4
        /*0050*/ 	.byte	0x02, 0x4c
        /*0052*/ 	.byte	0x01
	.zero		1


	//----- nvinfo : EIATTR_MERCURY_ISA_VERSION
	.align		4
        /*0054*/ 	.byte	0x03, 0x5f
        /*0056*/ 	.short	0x0101


	//----- nvinfo : EIATTR_COOP_GROUP_MASK_REGIDS
	.align		4
        /*0058*/ 	.byte	0x04, 0x29
        /*005a*/ 	.short	(.L_116 - .L_115)


	//   ....[0]....
.L_115:
        /*005c*/ 	.word	0xffffffff


	//   ....[1]....
        /*0060*/ 	.word	0xffffffff


	//   ....[2]....
        /*0064*/ 	.word	0xffffffff


	//   ....[3]....
        /*0068*/ 	.word	0xffffffff


	//   ....[4]....
        /*006c*/ 	.word	0xffffffff


	//   ....[5]....
        /*0070*/ 	.word	0xffffffff


	//   ....[6]....
        /*0074*/ 	.word	0xffffffff


	//   ....[7]....
        /*0078*/ 	.word	0xffffffff


	//   ....[8]....
        /*007c*/ 	.word	0xffffffff


	//   ....[9]....
        /*0080*/ 	.word	0xffffffff


	//   ....[10]....
        /*0084*/ 	.word	0xffffffff


	//   ....[11]....
        /*0088*/ 	.word	0xffffffff


	//   ....[12]....
        /*008c*/ 	.word	0xffffffff


	//   ....[13]....
        /*0090*/ 	.word	0xffffffff


	//   ....[14]....
        /*0094*/ 	.word	0xffffffff


	//   ....[15]....
        /*0098*/ 	.word	0xffffffff


	//   ....[16]....
        /*009c*/ 	.word	0xffffffff


	//   ....[17]....
        /*00a0*/ 	.word	0xffffffff


	//   ....[18]....
        /*00a4*/ 	.word	0xffffffff


	//   ....[19]....
        /*00a8*/ 	.word	0xffffffff


	//   ....[20]....
        /*00ac*/ 	.word	0xffffffff


	//   ....[21]....
        /*00b0*/ 	.word	0xffffffff


	//   ....[22]....
        /*00b4*/ 	.word	0xffffffff


	//   ....[23]....
        /*00b8*/ 	.word	0xffffffff


	//   ....[24]....
        /*00bc*/ 	.word	0xffffffff


	//   ....[25]....
        /*00c0*/ 	.word	0xffffffff


	//   ....[26]....
        /*00c4*/ 	.word	0xffffffff


	//   ....[27]....
        /*00c8*/ 	.word	0xffffffff


	//   ....[28]....
        /*00cc*/ 	.word	0xffffffff


	//   ....[29]....
        /*00d0*/ 	.word	0xffffffff


	//   ....[30]....
        /*00d4*/ 	.word	0xffffffff


	//   ....[31]....
        /*00d8*/ 	.word	0xffffffff


	//   ....[32]....
        /*00dc*/ 	.word	0xffffffff


	//   ....[33]....
        /*00e0*/ 	.word	0xffffffff


	//   ....[34]....
        /*00e4*/ 	.word	0xffffffff


	//   ....[35]....
        /*00e8*/ 	.word	0xffffffff


	//   ....[36]....
        /*00ec*/ 	.word	0xffffffff


	//   ....[37]....
        /*00f0*/ 	.word	0xffffffff


	//   ....[38]....
        /*00f4*/ 	.word	0xffffffff


	//   ....[39]....
        /*00f8*/ 	.word	0xffffffff


	//   ....[40]....
        /*00fc*/ 	.word	0xffffffff


	//   ....[41]....
        /*0100*/ 	.word	0xffffffff


	//   ....[42]....
        /*0104*/ 	.word	0xffffffff


	//   ....[43]....
        /*0108*/ 	.word	0xffffffff


	//   ....[44]....
        /*010c*/ 	.word	0xffffffff


	//   ....[45]....
        /*0110*/ 	.word	0xffffffff


	//   ....[46]....
        /*0114*/ 	.word	0xffffffff


	//   ....[47]....
        /*0118*/ 	.word	0xffffffff


	//   ....[48]....
        /*011c*/ 	.word	0xffffffff


	//   ....[49]....
        /*0120*/ 	.word	0xffffffff


	//   ....[50]....
        /*0124*/ 	.word	0xffffffff


	//   ....[51]....
        /*0128*/ 	.word	0xffffffff


	//   ....[52]....
        /*012c*/ 	.word	0xffffffff


	//   ....[53]....
        /*0130*/ 	.word	0xffffffff


	//   ....[54]....
        /*0134*/ 	.word	0xffffffff


	//   ....[55]....
        /*0138*/ 	.word	0xffffffff


	//   ....[56]....
        /*013c*/ 	.word	0xffffffff


	//   ....[57]....
        /*0140*/ 	.word	0xffffffff


	//   ....[58]....
        /*0144*/ 	.word	0xffffffff


	//   ....[59]....
        /*0148*/ 	.word	0xffffffff


	//----- nvinfo : EIATTR_COOP_GROUP_INSTR_OFFSETS
	.align		4
.L_116:
        /*014c*/ 	.byte	0x04, 0x28
        /*014e*/ 	.short	(.L_118 - .L_117)


	//   ....[0]....
.L_117:
        /*0150*/ 	.word	0x00000b50


	//   ....[1]....
        /*0154*/ 	.word	0x00000b80


	//   ....[2]....
        /*0158*/ 	.word	0x00000ba0


	//   ....[3]....
        /*015c*/ 	.word	0x00000bb0


	//   ....[4]....
        /*0160*/ 	.word	0x00000d40


	//   ....[5]....
        /*0164*/ 	.word	0x00000d80


	//   ....[6]....
        /*0168*/ 	.word	0x00000dc0


	//   ....[7]....
        /*016c*/ 	.word	0x00000df0


	//   ....[8]....
        /*0170*/ 	.word	0x00000f50


	//   ....[9]....
        /*0174*/ 	.word	0x00000f80


	//   ....[10]....
        /*0178*/ 	.word	0x00000fb0


	//   ....[11]....
        /*017c*/ 	.word	0x00000fd0


	//   ....[12]....
        /*0180*/ 	.word	0x00001130


	//   ....[13]....
        /*0184*/ 	.word	0x00001160


	//   ....[14]....
        /*0188*/ 	.word	0x00001190


	//   ....[15]....
        /*018c*/ 	.word	0x000011b0


	//   ....[16]....
        /*0190*/ 	.word	0x00001310


	//   ....[17]....
        /*0194*/ 	.word	0x00001340


	//   ....[18]....
        /*0198*/ 	.word	0x00001370


	//   ....[19]....
        /*019c*/ 	.word	0x00001390


	//   ....[20]....
        /*01a0*/ 	.word	0x000020e0


	//   ....[21]....
        /*01a4*/ 	.word	0x000020f0


	//   ....[22]....
        /*01a8*/ 	.word	0x00002100


	//   ....[23]....
        /*01ac*/ 	.word	0x00002190


	//   ....[24]....
        /*01b0*/ 	.word	0x00002320


	//   ....[25]....
        /*01b4*/ 	.word	0x00002360


	//   ....[26]....
        /*01b8*/ 	.word	0x00002390


	//   ....[27]....
        /*01bc*/ 	.word	0x000023b0


	//   ....[28]....
        /*01c0*/ 	.word	0x00002510


	//   ....[29]....
        /*01c4*/ 	.word	0x00002540


	//   ....[30]....
        /*01c8*/ 	.word	0x00002570


	//   ....[31]....
        /*01cc*/ 	.word	0x00002590


	//   ....[32]....
        /*01d0*/ 	.word	0x000026f0


	//   ....[33]....
        /*01d4*/ 	.word	0x00002720


	//   ....[34]....
        /*01d8*/ 	.word	0x00002750


	//   ....[35]....
        /*01dc*/ 	.word	0x00002770


	//   ....[36]....
        /*01e0*/ 	.word	0x000028d0


	//   ....[37]....
        /*01e4*/ 	.word	0x00002900


	//   ....[38]....
        /*01e8*/ 	.word	0x00002930


	//   ....[39]....
        /*01ec*/ 	.word	0x00002950


	//   ....[40]....
        /*01f0*/ 	.word	0x000053c0


	//   ....[41]....
        /*01f4*/ 	.word	0x000053f0


	//   ....[42]....
        /*01f8*/ 	.word	0x00005400


	//   ....[43]....
        /*01fc*/ 	.word	0x00005410


	//   ....[44]....
        /*0200*/ 	.word	0x000055e0


	//   ....[45]....
        /*0204*/ 	.word	0x00005610


	//   ....[46]....
        /*0208*/ 	.word	0x00005640


	//   ....[47]....
        /*020c*/ 	.word	0x00005660


	//   ....[48]....
        /*0210*/ 	.word	0x000057c0


	//   ....[49]....
        /*0214*/ 	.word	0x000057f0


	//   ....[50]....
        /*0218*/ 	.word	0x00005820


	//   ....[51]....
        /*021c*/ 	.word	0x00005840


	//   ....[52]....
        /*0220*/ 	.word	0x000059a0


	//   ....[53]....
        /*0224*/ 	.word	0x000059d0


	//   ....[54]....
        /*0228*/ 	.word	0x00005a00


	//   ....[55]....
        /*022c*/ 	.word	0x00005a20


	//   ....[56]....
        /*0230*/ 	.word	0x00005b80


	//   ....[57]....
        /*0234*/ 	.word	0x00005bb0


	//   ....[58]....
        /*0238*/ 	.word	0x00005be0


	//   ....[59]....
        /*023c*/ 	.word	0x00005c00


	//----- nvinfo : EIATTR_VRC_CTA_INIT_COUNT
	.align		4
.L_118:
        /*0240*/ 	.byte	0x02, 0x4a
	.zero		1
	.zero		1


	//----- nvinfo : EIATTR_EXIT_INSTR_OFFSETS
	.align		4
        /*0244*/ 	.byte	0x04, 0x1c
        /*0246*/ 	.short	(.L_120 - .L_119)


	//   ....[0]....
.L_119:
        /*0248*/ 	.word	0x00000030


	//   ....[1]....
        /*024c*/ 	.word	0x00006890


	//   ....[2]....
        /*0250*/ 	.word	0x000068f0


	//----- nvinfo : EIATTR_MAX_THREADS
	.align		4
.L_120:
        /*0254*/ 	.byte	0x04, 0x05
        /*0256*/ 	.short	(.L_122 - .L_121)
.L_121:
        /*0258*/ 	.word	0x00000100
        /*025c*/ 	.word	0x00000001
        /*0260*/ 	.word	0x00000001


	//----- nvinfo : EIATTR_CRS_STACK_SIZE
	.align		4
.L_122:
        /*0264*/ 	.byte	0x04, 0x1e
        /*0266*/ 	.short	(.L_124 - .L_123)
.L_123:
        /*0268*/ 	.word	0x00000000


	//----- nvinfo : EIATTR_CBANK_PARAM_SIZE
	.align		4
.L_124:
        /*026c*/ 	.byte	0x03, 0x19
        /*026e*/ 	.short	0x0015


	//----- nvinfo : EIATTR_PARAM_CBANK
	.align		4
        /*0270*/ 	.byte	0x04, 0x0a
        /*0272*/ 	.short	(.L_126 - .L_125)
	.align		4
.L_125:
        /*0274*/ 	.word	index@(.nv.constant0._ZN6thrust24THRUST_300001_SM_1000_NS8cuda_cub4core6detail13_kernel_agentINS1_8__reduce11ReduceAgentIPN4cuda3std3__45tupleIJ4typelEEESD_SC_lNS1_9__extrema9arg_max_fISB_l10comparatorEEEEJSD_SD_iSH_EEEvDpT0_)
        /*0278*/ 	.short	0x0380
        /*027a*/ 	.short	0x0015


	//----- nvinfo : EIATTR_SW_WAR
	.align		4
.L_126:
        /*027c*/ 	.byte	0x04, 0x36
        /*027e*/ 	.short	(.L_128 - .L_127)
.L_127:
        /*0280*/ 	.word	0x00000008
.L_128:


//--------------------- .nv.info._ZN6thrust24THRUST_300001_SM_1000_NS8cuda_cub4core6detail13_kernel_agentINS1_8__reduce10DrainAgentIlEEJN3cub18CUB_300001_SM_10009GridQueueIyEElEEEvDpT0_ --------------------------
	.section	.nv.info._ZN6thrust24THRUST_300001_SM_1000_NS8cuda_cub4core6detail13_kernel_agentINS1_8__reduce10DrainAgentIlEEJN3cub18CUB_300001_SM_10009GridQueueIyEElEEEvDpT0_,"",@"SHT_CUDA_INFO"
	.sectionflags	@""
	.align	4


	//----- nvinfo : EIATTR_CUDA_API_VERSION
	.align		4
        /*0000*/ 	.byte	0x04, 0x37
        /*0002*/ 	.short	(.L_130 - .L_129)
.L_129:
        /*0004*/ 	.word	0x00000082


	//----- nvinfo : EIATTR_KPARAM_INFO
	.align		4
.L_130:
        /*0008*/ 	.byte	0x04, 0x17
        /*000a*/ 	.short	(.L_132 - .L_131)
.L_131:
        /*000c*/ 	.word	0x00000000
        /*0010*/ 	.short	0x0001
        /*0012*/ 	.short	0x0008
        /*0014*/ 	.byte	0x00, 0xf0, 0x21, 0x00


	//----- nvinfo : EIATTR_KPARAM_INFO
	.align		4
.L_132:
        /*0018*/ 	.byte	0x04, 0x17
        /*001a*/ 	.short	(.L_134 - .L_133)
.L_133:
        /*001c*/ 	.word	0x00000000
        /*0020*/ 	.short	0x0000
        /*0022*/ 	.short	0x0000
        /*0024*/ 	.byte	0x00, 0xf0, 0x21, 0x00


	//----- nvinfo : EIATTR_SPARSE_MMA_MASK
	.align		4
.L_134:
        /*0028*/ 	.byte	0x03, 0x50
        /*002a*/ 	.short	0x0000


	//----- nvinfo : EIATTR_MAXREG_COUNT
	.align		4
        /*002c*/ 	.byte	0x03, 0x1b
        /*002e*/ 	.short	0x00ff


	//----- nvinfo : EIATTR_MERCURY_ISA_VERSION
	.align		4
        /*0030*/ 	.byte	0x03, 0x5f
        /*0032*/ 	.short	0x0101


	//----- nvinfo : EIATTR_VRC_CTA_INIT_COUNT
	.align		4
        /*0034*/ 	.byte	0x02, 0x4a
	.zero		1
	.zero		1


	//----- nvinfo : EIATTR_EXIT_INSTR_OFFSETS
	.align		4
        /*0038*/ 	.byte	0x04, 0x1c
        /*003a*/ 	.short	(.L_136 - .L_135)


	//   ....[0]....
.L_135:
        /*003c*/ 	.word	0x00000060


	//----- nvinfo : EIATTR_MAX_THREADS
	.align		4
.L_136:
        /*0040*/ 	.byte	0x04, 0x05
        /*0042*/ 	.short	(.L_138 - .L_137)
.L_137:
        /*0044*/ 	.word	0x00000001
        /*0048*/ 	.word	0x00000001
        /*004c*/ 	.word	0x00000001


	//----- nvinfo : EIATTR_CBANK_PARAM_SIZE
	.align		4
.L_138:
        /*0050*/ 	.byte	0x03, 0x19
        /*0052*/ 	.short	0x0010


	//----- nvinfo : EIATTR_PARAM_CBANK
	.align		4
        /*0054*/ 	.byte	0x04, 0x0a
        /*0056*/ 	.short	(.L_140 - .L_139)
	.align		4
.L_139:
        /*0058*/ 	.word	index@(.nv.constant0._ZN6thrust24THRUST_300001_SM_1000_NS8cuda_cub4core6detail13_kernel_agentINS1_8__reduce10DrainAgentIlEEJN3cub18CUB_300001_SM_10009GridQueueIyEElEEEvDpT0_)
        /*005c*/ 	.short	0x0380
        /*005e*/ 	.short	0x0010


	//----- nvinfo : EIATTR_SW_WAR
	.align		4
.L_140:
        /*0060*/ 	.byte	0x04, 0x36
        /*0062*/ 	.short	(.L_142 - .L_141)
.L_141:
        /*0064*/ 	.word	0x00000008
.L_142:


//--------------------- .nv.info._ZN6thrust24THRUST_300001_SM_1000_NS8cuda_cub4core6detail13_kernel_agentINS1_8__reduce11ReduceAgentINS0_12zip_iteratorIN4cuda3std3__45tupleIJNS0_10device_ptrI4typeEENS0_17counting_iteratorIlNS0_11use_defaultESG_SG_EEEEEEEPNSB_IJSD_lEEESK_lNS1_9__extrema9arg_max_fISD_l10comparatorEEEEJSJ_SL_lN3cub18CUB_300001_SM_100013GridEvenShareIlEENSS_9GridQueueIyEESP_EEEvDpT0_ --------------------------
	.section	.nv.info._ZN6thrust24THRUST_300001_SM_1000_NS8cuda_cub4core6detail13_kernel_agentINS1_8__reduce11ReduceAgentINS0_12zip_iteratorIN4cuda3std3__45tupleIJNS0_10device_ptrI4typeEENS0_17counting_iteratorIlNS0_11use_defaultESG_SG_EEEEEEEPNSB_IJSD_lEEESK_lNS1_9__extrema9arg_max_fISD_l10comparatorEEEEJSJ_SL_lN3cub18CUB_300001_SM_100013GridEvenShareIlEENSS_9GridQueueIyEESP_EEEvDpT0_,"",@"SHT_CUDA_INFO"
	.sectionflags	@""
	.align	4


	//----- nvinfo : EIATTR_CUDA_API_VERSION
	.align		4
        /*0000*/ 	.byte	0x04, 0x37
        /*0002*/ 	.short	(.L_144 - .L_143)
.L_143:
        /*0004*/ 	.word	0x00000082


	//----- nvinfo : EIATTR_KPARAM_INFO
	.align		4
.L_144:
        /*0008*/ 	.byte	0x04, 0x17
        /*000a*/ 	.short	(.L_146 - .L_145)
.L_145:
        /*000c*/ 	.word	0x00000000
        /*0010*/ 	.short	0x0005
        /*0012*/ 	.short	0x0070
        /*0014*/ 	.byte	0x00, 0xf0, 0x05, 0x00


	//----- nvinfo : EIATTR_KPARAM_INFO
	.align		4
.L_146:
        /*0018*/ 	.byte	0x04, 0x17
        /*001a*/ 	.short	(.L_148 - .L_147)
.L_147:
        /*001c*/ 	.word	0x00000000
        /*0020*/ 	.short	0x0004
        /*0022*/ 	.short	0x0068
        /*0024*/ 	.byte	0x00, 0xf0, 0x21, 0x00


	//----- nvinfo : EIATTR_KPARAM_INFO
	.align		4
.L_148:
        /*0028*/ 	.byte	0x04, 0x17
        /*002a*/ 	.short	(.L_150 - .L_149)
.L_149:
        /*002c*/ 	.word	0x00000000
        /*0030*/ 	.short	0x0003
        /*0032*/ 	.short	0x0020
        /*0034*/ 	.byte	0x00, 0xf0, 0x21, 0x01


	//----- nvinfo : EIATTR_KPARAM_INFO
	.align		4
.L_150:
        /*0038*/ 	.byte	0x04, 0x17
        /*003a*/ 	.short	(.L_152 - .L_151)
.L_151:
        /*003c*/ 	.word	0x00000000
        /*0040*/ 	.short	0x0002
        /*0042*/ 	.short	0x0018
        /*0044*/ 	.byte	0x00, 0xf0, 0x21, 0x00


	//----- nvinfo : EIATTR_KPARAM_INFO
	.align		4
.L_152:
        /*0048*/ 	.byte	0x04, 0x17
        /*004a*/ 	.short	(.L_154 - .L_153)
.L_153:
        /*004c*/ 	.word	0x00000000
        /*0050*/ 	.short	0x0001
        /*0052*/ 	.short	0x0010
        /*0054*/ 	.byte	0x00, 0xf5, 0x21, 0x00


	//----- nvinfo : EIATTR_KPARAM_INFO
	.align		4
.L_154:
        /*0058*/ 	.byte	0x04, 0x17
        /*005a*/ 	.short	(.L_156 - .L_155)
.L_155:
        /*005c*/ 	.word	0x00000000
        /*0060*/ 	.short	0x0000
        /*0062*/ 	.short	0x0000
        /*0064*/ 	.byte	0x00, 0xf0, 0x41, 0x00


	//----- nvinfo : EIATTR_SPARSE_MMA_MASK
	.align		4
.L_156:
        /*0068*/ 	.byte	0x03, 0x50
        /*006a*/ 	.short	0x0000


	//----- nvinfo : EIATTR_MAXREG_COUNT
	.align		4
        /*006c*/ 	.byte	0x03, 0x1b
        /*006e*/ 	.short	0x00ff


	//----- nvinfo : EIATTR_NUM_BARRIERS
	.align		4
        /*0070*/ 	.byte	0x02, 0x4c
        /*0072*/ 	.byte	0x01
	.zero		1


	//----- nvinfo : EIATTR_MERCURY_ISA_VERSION
	.align		4
        /*0074*/ 	.byte	0x03, 0x5f
        /*0076*/ 	.short	0x0101


	//----- nvinfo : EIATTR_COOP_GROUP_MASK_REGIDS
	.align		4
        /*0078*/ 	.byte	0x04, 0x29
        /*007a*/ 	.short	(.L_158 - .L_157)


	//   ....[0]....
.L_157:
        /*007c*/ 	.word	0xffffffff


	//   ....[1]....
        /*0080*/ 	.word	0xffffffff


	//   ....[2]....
        /*0084*/ 	.word	0xffffffff


	//   ....[3]....
        /*0088*/ 	.word	0xffffffff


	//   ....[4]....
        /*008c*/ 	.word	0xffffffff


	//   ....[5]....
        /*0090*/ 	.word	0xffffffff


	//   ....[6]....
        /*0094*/ 	.word	0xffffffff


	//   ....[7]....
        /*0098*/ 	.word	0xffffffff


	//   ....[8]....
        /*009c*/ 	.word	0xffffffff


	//   ....[9]....
        /*00a0*/ 	.word	0xffffffff


	//   ....[10]....
        /*00a4*/ 	.word	0xffffffff


	//   ....[11]....
        /*00a8*/ 	.word	0xffffffff


	//   ....[12]....
        /*00ac*/ 	.word	0xffffffff


	//   ....[13]....
        /*00b0*/ 	.word	0xffffffff


	//   ....[14]....
        /*00b4*/ 	.word	0xffffffff


	//   ....[15]....
        /*00b8*/ 	.word	0xffffffff


	//   ....[16]....
        /*00bc*/ 	.word	0xffffffff


	//   ....[17]....
        /*00c0*/ 	.word	0xffffffff


	//   ....[18]....
        /*00c4*/ 	.word	0xffffffff


	//   ....[19]....
        /*00c8*/ 	.word	0xffffffff


	//   ....[20]....
        /*00cc*/ 	.word	0xffffffff


	//   ....[21]....
        /*00d0*/ 	.word	0xffffffff


	//   ....[22]....
        /*00d4*/ 	.word	0xffffffff


	//   ....[23]....
        /*00d8*/ 	.word	0xffffffff


	//   ....[24]....
        /*00dc*/ 	.word	0xffffffff


	//   ....[25]....
        /*00e0*/ 	.word	0xffffffff


	//   ....[26]....
        /*00e4*/ 	.word	0xffffffff


	//   ....[27]....
        /*00e8*/ 	.word	0xffffffff


	//   ....[28]....
        /*00ec*/ 	.word	0xffffffff


	//   ....[29]....
        /*00f0*/ 	.word	0xffffffff


	//   ....[30]....
        /*00f4*/ 	.word	0xffffffff


	//   ....[31]....
        /*00f8*/ 	.word	0xffffffff


	//   ....[32]....
        /*00fc*/ 	.word	0xffffffff


	//   ....[33]....
        /*0100*/ 	.word	0xffffffff


	//   ....[34]....
        /*0104*/ 	.word	0xffffffff


	//   ....[35]....
        /*0108*/ 	.word	0xffffffff


	//   ....[36]....
        /*010c*/ 	.word	0xffffffff


	//   ....[37]....
        /*0110*/ 	.word	0xffffffff


	//   ....[38]....
        /*0114*/ 	.word	0xffffffff


	//   ....[39]....
        /*0118*/ 	.word	0xffffffff


	//   ....[40]....
        /*011c*/ 	.word	0xffffffff


	//   ....[41]....
        /*0120*/ 	.word	0xffffffff


	//   ....[42]....
        /*0124*/ 	.word	0xffffffff


	//   ....[43]....
        /*0128*/ 	.word	0xffffffff


	//   ....[44]....
        /*012c*/ 	.word	0xffffffff


	//   ....[45]....
        /*0130*/ 	.word	0xffffffff


	//   ....[46]....
        /*0134*/ 	.word	0xffffffff


	//   ....[47]....
        /*0138*/ 	.word	0xffffffff


	//   ....[48]....
        /*013c*/ 	.word	0xffffffff


	//   ....[49]....
        /*0140*/ 	.word	0xffffffff


	//   ....[50]....
        /*0144*/ 	.word	0xffffffff


	//   ....[51]....
        /*0148*/ 	.word	0xffffffff


	//   ....[52]....
        /*014c*/ 	.word	0xffffffff


	//   ....[53]....
        /*0150*/ 	.word	0xffffffff


	//   ....[54]....
        /*0154*/ 	.word	0xffffffff


	//   ....[55]....
        /*0158*/ 	.word	0xffffffff


	//   ....[56]....
        /*015c*/ 	.word	0xffffffff


	//   ....[57]....
        /*0160*/ 	.word	0xffffffff


	//   ....[58]....
        /*0164*/ 	.word	0xffffffff


	//   ....[59]....
        /*0168*/ 	.word	0xffffffff


	//----- nvinfo : EIATTR_COOP_GROUP_INSTR_OFFSETS
	.align		4
.L_158:
        /*016c*/ 	.byte	0x04, 0x28
        /*016e*/ 	.short	(.L_160 - .L_159)


	//   ....[0]....
.L_159:
        /*0170*/ 	.word	0x00000d70


	//   ....[1]....
        /*0174*/ 	.word	0x00000da0


	//   ....[2]....
        /*0178*/ 	.word	0x00000dc0


	//   ....[3]....
        /*017c*/ 	.word	0x00000dd0


	//   ....[4]....
        /*0180*/ 	.word	0x00000f60


	//   ....[5]....
        /*0184*/ 	.word	0x00000fa0


	//   ....[6]....
        /*0188*/ 	.word	0x00000fe0


	//   ....[7]....
        /*018c*/ 	.word	0x00001010


	//   ....[8]....
        /*0190*/ 	.word	0x00001170


	//   ....[9]....
        /*0194*/ 	.word	0x000011a0


	//   ....[10]....
        /*0198*/ 	.word	0x000011d0


	//   ....[11]....
        /*019c*/ 	.word	0x000011f0


	//   ....[12]....
        /*01a0*/ 	.word	0x00001350


	//   ....[13]....
        /*01a4*/ 	.word	0x00001380


	//   ....[14]....
        /*01a8*/ 	.word	0x000013b0


	//   ....[15]....
        /*01ac*/ 	.word	0x000013d0


	//   ....[16]....
        /*01b0*/ 	.word	0x00001530


	//   ....[17]....
        /*01b4*/ 	.word	0x00001560


	//   ....[18]....
        /*01b8*/ 	.word	0x00001590


	//   ....[19]....
        /*01bc*/ 	.word	0x000015b0


	//   ....[20]....
        /*01c0*/ 	.word	0x00002300


	//   ....[21]....
        /*01c4*/ 	.word	0x00002310


	//   ....[22]....
        /*01c8*/ 	.word	0x00002320


	//   ....[23]....
        /*01cc*/ 	.word	0x000023b0


	//   ....[24]....
        /*01d0*/ 	.word	0x00002540


	//   ....[25]....
        /*01d4*/ 	.word	0x00002580


	//   ....[26]....
        /*01d8*/ 	.word	0x000025b0


	//   ....[27]....
        /*01dc*/ 	.word	0x000025d0


	//   ....[28]....
        /*01e0*/ 	.word	0x00002730


	//   ....[29]....
        /*01e4*/ 	.word	0x00002760


	//   ....[30]....
        /*01e8*/ 	.word	0x00002790


	//   ....[31]....
        /*01ec*/ 	.word	0x000027b0


	//   ....[32]....
        /*01f0*/ 	.word	0x00002910


	//   ....[33]....
        /*01f4*/ 	.word	0x00002940


	//   ....[34]....
        /*01f8*/ 	.word	0x00002970


	//   ....[35]....
        /*01fc*/ 	.word	0x00002990


	//   ....[36]....
        /*0200*/ 	.word	0x00002af0


	//   ....[37]....
        /*0204*/ 	.word	0x00002b20


	//   ....[38]....
        /*0208*/ 	.word	0x00002b50


	//   ....[39]....
        /*020c*/ 	.word	0x00002b70


	//   ....[40]....
        /*0210*/ 	.word	0x00005320


	//   ....[41]....
        /*0214*/ 	.word	0x00005350


	//   ....[42]....
        /*0218*/ 	.word	0x00005360


	//   ....[43]....
        /*021c*/ 	.word	0x00005370


	//   ....[44]....
        /*0220*/ 	.word	0x00005540


	//   ....[45]....
        /*0224*/ 	.word	0x00005570


	//   ....[46]....
        /*0228*/ 	.word	0x000055a0


	//   ....[47]....
        /*022c*/ 	.word	0x000055c0


	//   ....[48]....
        /*0230*/ 	.word	0x00005720


	//   ....[49]....
        /*0234*/ 	.word	0x00005750


	//   ....[50]....
        /*0238*/ 	.word	0x00005780


	//   ....[51]....
        /*023c*/ 	.word	0x000057a0


	//   ....[52]....
        /*0240*/ 	.word	0x00005900


	//   ....[53]....
        /*0244*/ 	.word	0x00005930


	//   ....[54]....
        /*0248*/ 	.word	0x00005960


	//   ....[55]....
        /*024c*/ 	.word	0x00005980


	//   ....[56]....
        /*0250*/ 	.word	0x00005ae0


	//   ....[57]....
        /*0254*/ 	.word	0x00005b10


	//   ....[58]....
        /*0258*/ 	.word	0x00005b40


	//   ....[59]....
        /*025c*/ 	.word	0x00005b60


	//----- nvinfo : EIATTR_VRC_CTA_INIT_COUNT
	.align		4
.L_160:
        /*0260*/ 	.byte	0x02, 0x4a
	.zero		1
	.zero		1


	//----- nvinfo : EIATTR_EXIT_INSTR_OFFSETS
	.align		4
        /*0264*/ 	.byte	0x04, 0x1c
        /*0266*/ 	.short	(.L_162 - .L_161)


	//   ....[0]....
.L_161:
        /*0268*/ 	.word	0x000067f0


	//   ....[1]....
        /*026c*/ 	.word	0x00006860


	//----- nvinfo : EIATTR_MAX_THREADS
	.align		4
.L_162:
        /*0270*/ 	.byte	0x04, 0x05
        /*0272*/ 	.short	(.L_164 - .L_163)
.L_163:
        /*0274*/ 	.word	0x00000100
        /*0278*/ 	.word	0x00000001
        /*027c*/ 	.word	0x00000001


	//----- nvinfo : EIATTR_CRS_STACK_SIZE
	.align		4
.L_164:
        /*0280*/ 	.byte	0x04, 0x1e
        /*0282*/ 	.short	(.L_166 - .L_165)
.L_165:
        /*0284*/ 	.word	0x00000000


	//----- nvinfo : EIATTR_CBANK_PARAM_SIZE
	.align		4
.L_166:
        /*0288*/ 	.byte	0x03, 0x19
        /*028a*/ 	.short	0x0071


	//----- nvinfo : EIATTR_PARAM_CBANK
	.align		4
        /*028c*/ 	.byte	0x04, 0x0a
        /*028e*/ 	.short	(.L_168 - .L_167)
	.align		4
.L_167:
        /*0290*/ 	.word	index@(.nv.constant0._ZN6thrust24THRUST_300001_SM_1000_NS8cuda_cub4core6detail13_kernel_agentINS1_8__reduce11ReduceAgentINS0_12zip_iteratorIN4cuda3std3__45tupleIJNS0_10device_ptrI4typeEENS0_17counting_iteratorIlNS0_11use_defaultESG_SG_EEEEEEEPNSB_IJSD_lEEESK_lNS1_9__extrema9arg_max_fISD_l10comparatorEEEEJSJ_SL_lN3cub18CUB_300001_SM_100013GridEvenShareIlEENSS_9GridQueueIyEESP_EEEvDpT0_)
        /*0294*/ 	.short	0x0380
        /*0296*/ 	.short	0x0071


	//----- nvinfo : EIATTR_SW_WAR
	.align		4
.L_168:
        /*0298*/ 	.byte	0x04, 0x36
        /*029a*/ 	.short	(.L_170 - .L_169)
.L_169:
        /*029c*/ 	.word	0x00000008
.L_170:


//--------------------- .nv.info._ZN6thrust24THRUST_300001_SM_1000_NS8cuda_cub4core6detail13_kernel_agentINS1_8__reduce11ReduceAgentINS0_12zip_iteratorIN4cuda3std3__45tupleIJNS0_10device_ptrI4typeEENS0_17counting_iteratorIlNS0_11use_defaultESG_SG_EEEEEEEPNSB_IJSD_lEEESK_lNS1_9__extrema9arg_max_fISD_l10comparatorEEEEJSJ_SL_lSP_EEEvDpT0_ --------------------------
	.section	.nv.info._ZN6thrust24THRUST_300001_SM_1000_NS8cuda_cub4core6detail13_kernel_agentINS1_8__reduce11ReduceAgentINS0_12zip_iteratorIN4cuda3std3__45tupleIJNS0_10device_ptrI4typeEENS0_17counting_iteratorIlNS0_11use_defaultESG_SG_EEEEEEEPNSB_IJSD_lEEESK_lNS1_9__extrema9arg_max_fISD_l10comparatorEEEEJSJ_SL_lSP_EEEvDpT0_,"",@"SHT_CUDA_INFO"
	.sectionflags	@""
	.align	4


	//----- nvinfo : EIATTR_CUDA_API_VERSION
	.align		4
        /*0000*/ 	.byte	0x04, 0x37
        /*0002*/ 	.short	(.L_172 - .L_171)
.L_171:
        /*0004*/ 	.word	0x00000082


	//----- nvinfo : EIATTR_KPARAM_INFO
	.align		4
.L_172:
        /*0008*/ 	.byte	0x04, 0x17
        /*000a*/ 	.short	(.L_174 - .L_173)
.L_173:
        /*000c*/ 	.word	0x00000000
        /*0010*/ 	.short	0x0003
        /*0012*/ 	.short	0x0020
        /*0014*/ 	.byte	0x00, 0xf0, 0x05, 0x00


	//----- nvinfo : EIATTR_KPARAM_INFO
	.align		4
.L_174:
        /*0018*/ 	.byte	0x04, 0x17
        /*001a*/ 	.short	(.L_176 - .L_175)
.L_175:
        /*001c*/ 	.word	0x00000000
        /*0020*/ 	.short	0x0002
        /*0022*/ 	.short	0x0018
        /*0024*/ 	.byte	0x00, 0xf0, 0x21, 0x00


	//----- nvinfo : EIATTR_KPARAM_INFO
	.align		4
.L_176:
        /*0028*/ 	.byte	0x04, 0x17
        /*002a*/ 	.short	(.L_178 - .L_177)
.L_177:
        /*002c*/ 	.word	0x00000000
        /*0030*/ 	.short	0x0001
        /*0032*/ 	.short	0x0010
        /*0034*/ 	.byte	0x00, 0xf5, 0x21, 0x00


	//----- nvinfo : EIATTR_KPARAM_INFO
	.align		4
.L_178:
        /*0038*/ 	.byte	0x04, 0x17
        /*003a*/ 	.short	(.L_180 - .L_179)
.L_179:
        /*003c*/ 	.word	0x00000000
        /*0040*/ 	.short	0x0000
        /*0042*/ 	.short	0x0000
        /*0044*/ 	.byte	0x00, 0xf0, 0x41, 0x00


	//----- nvinfo : EIATTR_SPARSE_MMA_MASK
	.align		4
.L_180:
        /*0048*/ 	.byte	0x03, 0x50
        /*004a*/ 	.short	0x0000


	//----- nvinfo : EIATTR_MAXREG_COUNT
	.align		4
        /*004c*/ 	.byte	0x03, 0x1b
        /*004e*/ 	.short	0x00ff


	//----- nvinfo : EIATTR_NUM_BARRIERS
	.align		4
        /*0050*/ 	.byte	0x02, 0x4c
        /*0052*/ 	.byte	0x01
	.zero		1


	//----- nvinfo : EIATTR_MERCURY_ISA_VERSION
	.align		4
        /*0054*/ 	.byte	0x03, 0x5f
        /*0056*/ 	.short	0x0101


	//----- nvinfo : EIATTR_COOP_GROUP_MASK_REGIDS
	.align		4
        /*0058*/ 	.byte	0x04, 0x29
        /*005a*/ 	.short	(.L_182 - .L_181)


	//   ....[0]....
.L_181:
        /*005c*/ 	.word	0xffffffff


	//   ....[1]....
        /*0060*/ 	.word	0xffffffff


	//   ....[2]....
        /*0064*/ 	.word	0xffffffff


	//   ....[3]....
        /*0068*/ 	.word	0xffffffff


	//   ....[4]....
        /*006c*/ 	.word	0xffffffff


	//   ....[5]....
        /*0070*/ 	.word	0xffffffff


	//   ....[6]....
        /*0074*/ 	.word	0xffffffff


	//   ....[7]....
        /*0078*/ 	.word	0xffffffff


	//   ....[8]....
        /*007c*/ 	.word	0xffffffff


	//   ....[9]....
        /*0080*/ 	.word	0xffffffff


	//   ....[10]....
        /*0084*/ 	.word	0xffffffff


	//   ....[11]....
        /*0088*/ 	.word	0xffffffff


	//   ....[12]....
        /*008c*/ 	.word	0xffffffff


	//   ....[13]....
        /*0090*/ 	.word	0xffffffff


	//   ....[14]....
        /*0094*/ 	.word	0xffffffff


	//   ....[15]....
        /*0098*/ 	.word	0xffffffff


	//   ....[16]....
        /*009c*/ 	.word	0xffffffff


	//   ....[17]....
        /*00a0*/ 	.word	0xffffffff


	//   ....[18]....
        /*00a4*/ 	.word	0xffffffff


	//   ....[19]....
        /*00a8*/ 	.word	0xffffffff


	//   ....[20]....
        /*00ac*/ 	.word	0xffffffff


	//   ....[21]....
        /*00b0*/ 	.word	0xffffffff


	//   ....[22]....
        /*00b4*/ 	.word	0xffffffff


	//   ....[23]....
        /*00b8*/ 	.word	0xffffffff


	//   ....[24]....
        /*00bc*/ 	.word	0xffffffff


	//   ....[25]....
        /*00c0*/ 	.word	0xffffffff


	//   ....[26]....
        /*00c4*/ 	.word	0xffffffff


	//   ....[27]....
        /*00c8*/ 	.word	0xffffffff


	//   ....[28]....
        /*00cc*/ 	.word	0xffffffff


	//   ....[29]....
        /*00d0*/ 	.word	0xffffffff


	//   ....[30]....
        /*00d4*/ 	.word	0xffffffff


	//   ....[31]....
        /*00d8*/ 	.word	0xffffffff


	//   ....[32]....
        /*00dc*/ 	.word	0xffffffff


	//   ....[33]....
        /*00e0*/ 	.word	0xffffffff


	//   ....[34]....
        /*00e4*/ 	.word	0xffffffff


	//   ....[35]....
        /*00e8*/ 	.word	0xffffffff


	//   ....[36]....
        /*00ec*/ 	.word	0xffffffff


	//   ....[37]....
        /*00f0*/ 	.word	0xffffffff


	//   ....[38]....
        /*00f4*/ 	.word	0xffffffff


	//   ....[39]....
        /*00f8*/ 	.word	0xffffffff


	//   ....[40]....
        /*00fc*/ 	.word	0xffffffff


	//   ....[41]....
        /*0100*/ 	.word	0xffffffff


	//   ....[42]....
        /*0104*/ 	.word	0xffffffff


	//   ....[43]....
        /*0108*/ 	.word	0xffffffff


	//   ....[44]....
        /*010c*/ 	.word	0xffffffff


	//   ....[45]....
        /*0110*/ 	.word	0xffffffff


	//   ....[46]....
        /*0114*/ 	.word	0xffffffff


	//   ....[47]....
        /*0118*/ 	.word	0xffffffff


	//   ....[48]....
        /*011c*/ 	.word	0xffffffff


	//   ....[49]....
        /*0120*/ 	.word	0xffffffff


	//   ....[50]....
        /*0124*/ 	.word	0xffffffff


	//   ....[51]....
        /*0128*/ 	.word	0xffffffff


	//   ....[52]....
        /*012c*/ 	.word	0xffffffff


	//   ....[53]....
        /*0130*/ 	.word	0xffffffff


	//   ....[54]....
        /*0134*/ 	.word	0xffffffff


	//   ....[55]....
        /*0138*/ 	.word	0xffffffff


	//   ....[56]....
        /*013c*/ 	.word	0xffffffff


	//   ....[57]....
        /*0140*/ 	.word	0xffffffff


	//   ....[58]....
        /*0144*/ 	.word	0xffffffff


	//   ....[59]....
        /*0148*/ 	.word	0xffffffff


	//----- nvinfo : EIATTR_COOP_GROUP_INSTR_OFFSETS
	.align		4
.L_182:
        /*014c*/ 	.byte	0x04, 0x28
        /*014e*/ 	.short	(.L_184 - .L_183)


	//   ....[0]....
.L_183:
        /*0150*/ 	.word	0x00000c90


	//   ....[1]....
        /*0154*/ 	.word	0x00000cc0


	//   ....[2]....
        /*0158*/ 	.word	0x00000ce0


	//   ....[3]....
        /*015c*/ 	.word	0x00000cf0


	//   ....[4]....
        /*0160*/ 	.word	0x00000e90


	//   ....[5]....
        /*0164*/ 	.word	0x00000ed0


	//   ....[6]....
        /*0168*/ 	.word	0x00000f00


	//   ....[7]....
        /*016c*/ 	.word	0x00000f30


	//   ....[8]....
        /*0170*/ 	.word	0x00001090


	//   ....[9]....
        /*0174*/ 	.word	0x000010c0


	//   ....[10]....
        /*0178*/ 	.word	0x000010f0


	//   ....[11]....
        /*017c*/ 	.word	0x00001110


	//   ....[12]....
        /*0180*/ 	.word	0x00001270


	//   ....[13]....
        /*0184*/ 	.word	0x000012a0


	//   ....[14]....
        /*0188*/ 	.word	0x000012d0


	//   ....[15]....
        /*018c*/ 	.word	0x000012f0


	//   ....[16]....
        /*0190*/ 	.word	0x00001450


	//   ....[17]....
        /*0194*/ 	.word	0x00001480


	//   ....[18]....
        /*0198*/ 	.word	0x000014b0


	//   ....[19]....
        /*019c*/ 	.word	0x000014d0


	//   ....[20]....
        /*01a0*/ 	.word	0x00002220


	//   ....[21]....
        /*01a4*/ 	.word	0x00002230


	//   ....[22]....
        /*01a8*/ 	.word	0x00002240


	//   ....[23]....
        /*01ac*/ 	.word	0x000022d0


	//   ....[24]....
        /*01b0*/ 	.word	0x00002460


	//   ....[25]....
        /*01b4*/ 	.word	0x000024a0


	//   ....[26]....
        /*01b8*/ 	.word	0x000024d0


	//   ....[27]....
        /*01bc*/ 	.word	0x000024f0


	//   ....[28]....
        /*01c0*/ 	.word	0x00002650


	//   ....[29]....
        /*01c4*/ 	.word	0x00002680


	//   ....[30]....
        /*01c8*/ 	.word	0x000026b0


	//   ....[31]....
        /*01cc*/ 	.word	0x000026d0


	//   ....[32]....
        /*01d0*/ 	.word	0x00002830


	//   ....[33]....
        /*01d4*/ 	.word	0x00002860


	//   ....[34]....
        /*01d8*/ 	.word	0x00002890


	//   ....[35]....
        /*01dc*/ 	.word	0x000028b0


	//   ....[36]....
        /*01e0*/ 	.word	0x00002a10


	//   ....[37]....
        /*01e4*/ 	.word	0x00002a40


	//   ....[38]....
        /*01e8*/ 	.word	0x00002a70


	//   ....[39]....
        /*01ec*/ 	.word	0x00002a90


	//   ....[40]....
        /*01f0*/ 	.word	0x00004ea0


	//   ....[41]....
        /*01f4*/ 	.word	0x00004ed0


	//   ....[42]....
        /*01f8*/ 	.word	0x00004ee0


	//   ....[43]....
        /*01fc*/ 	.word	0x00004ef0


	//   ....[44]....
        /*0200*/ 	.word	0x000050c0


	//   ....[45]....
        /*0204*/ 	.word	0x000050f0


	//   ....[46]....
        /*0208*/ 	.word	0x00005120


	//   ....[47]....
        /*020c*/ 	.word	0x00005140


	//   ....[48]....
        /*0210*/ 	.word	0x000052a0


	//   ....[49]....
        /*0214*/ 	.word	0x000052d0


	//   ....[50]....
        /*0218*/ 	.word	0x00005300


	//   ....[51]....
        /*021c*/ 	.word	0x00005320


	//   ....[52]....
        /*0220*/ 	.word	0x00005480


	//   ....[53]....
        /*0224*/ 	.word	0x000054b0


	//   ....[54]....
        /*0228*/ 	.word	0x000054e0


	//   ....[55]....
        /*022c*/ 	.word	0x00005500


	//   ....[56]....
        /*0230*/ 	.word	0x00005660


	//   ....[57]....
        /*0234*/ 	.word	0x00005690


	//   ....[58]....
        /*0238*/ 	.word	0x000056c0


	//   ....[59]....
        /*023c*/ 	.word	0x000056e0


	//----- nvinfo : EIATTR_VRC_CTA_INIT_COUNT
	.align		4
.L_184:
        /*0240*/ 	.byte	0x02, 0x4a
	.zero		1
	.zero		1


	//----- nvinfo : EIATTR_EXIT_INSTR_OFFSETS
	.align		4
        /*0244*/ 	.byte	0x04, 0x1c
        /*0246*/ 	.short	(.L_186 - .L_185)


	//   ....[0]....
.L_185:
        /*0248*/ 	.word	0x00000040


	//   ....[1]....
        /*024c*/ 	.word	0x00006370


	//   ....[2]....
        /*0250*/ 	.word	0x000063d0


	//----- nvinfo : EIATTR_MAX_THREADS
	.align		4
.L_186:
        /*0254*/ 	.byte	0x04, 0x05
        /*0256*/ 	.short	(.L_188 - .L_187)
.L_187:
        /*0258*/ 	.word	0x00000100
        /*025c*/ 	.word	0x00000001
        /*0260*/ 	.word	0x00000001


	//----- nvinfo : EIATTR_CRS_STACK_SIZE
	.align		4
.L_188:
        /*0264*/ 	.byte	0x04, 0x1e
        /*0266*/ 	.short	(.L_190 - .L_189)
.L_189:
        /*0268*/ 	.word	0x00000000


	//----- nvinfo : EIATTR_CBANK_PARAM_SIZE
	.align		4
.L_190:
        /*026c*/ 	.byte	0x03, 0x19
        /*026e*/ 	.short	0x0021


	//----- nvinfo : EIATTR_PARAM_CBANK
	.align		4
        /*0270*/ 	.byte	0x04, 0x0a
        /*0272*/ 	.short	(.L_192 - .L_191)
	.align		4
.L_191:
        /*0274*/ 	.word	index@(.nv.constant0._ZN6thrust24THRUST_300001_SM_1000_NS8cuda_cub4core6detail13_kernel_agentINS1_8__reduce11ReduceAgentINS0_12zip_iteratorIN4cuda3std3__45tupleIJNS0_10device_ptrI4typeEENS0_17counting_iteratorIlNS0_11use_defaultESG_SG_EEEEEEEPNSB_IJSD_lEEESK_lNS1_9__extrema9arg_max_fISD_l10comparatorEEEEJSJ_SL_lSP_EEEvDpT0_)
        /*0278*/ 	.short	0x0380
        /*027a*/ 	.short	0x0021


	//----- nvinfo : EIATTR_SW_WAR
	.align		4
.L_192:
        /*027c*/ 	.byte	0x04, 0x36
        /*027e*/ 	.short	(.L_194 - .L_193)
.L_193:
        /*0280*/ 	.word	0x00000008
.L_194:


//--------------------- .nv.info._ZN6thrust24THRUST_300001_SM_1000_NS8cuda_cub4core6detail13_kernel_agentINS1_8__reduce11ReduceAgentIPN4cuda3std3__45tupleIJ4typelEEESD_SC_iNS1_9__extrema9arg_max_fISB_l10comparatorEEEEJSD_SD_iSH_EEEvDpT0_ --------------------------
	.section	.nv.info._ZN6thrust24THRUST_300001_SM_1000_NS8cuda_cub4core6detail13_kernel_agentINS1_8__reduce11ReduceAgentIPN4cuda3std3__45tupleIJ4typelEEESD_SC_iNS1_9__extrema9arg_max_fISB_l10comparatorEEEEJSD_SD_iSH_EEEvDpT0_,"",@"SHT_CUDA_INFO"
	.sectionflags	@""
	.align	4


	//----- nvinfo : EIATTR_CUDA_API_VERSION
	.align		4
        /*0000*/ 	.byte	0x04, 0x37
        /*0002*/ 	.short	(.L_196 - .L_195)
.L_195:
        /*0004*/ 	.word	0x00000082


	//----- nvinfo : EIATTR_KPARAM_INFO
	.align		4
.L_196:
        /*0008*/ 	.byte	0x04, 0x17
        /*000a*/ 	.short	(.L_198 - .L_197)
.L_197:
        /*000c*/ 	.word	0x00000000
        /*0010*/ 	.short	0x0003
        /*0012*/ 	.short	0x0014
        /*0014*/ 	.byte	0x00, 0xf0, 0x05, 0x00


	//----- nvinfo : EIATTR_KPARAM_INFO
	.align		4
.L_198:
        /*0018*/ 	.byte	0x04, 0x17
        /*001a*/ 	.short	(.L_200 - .L_199)
.L_199:
        /*001c*/ 	.word	0x00000000
        /*0020*/ 	.short	0x0002
        /*0022*/ 	.short	0x0010
        /*0024*/ 	.byte	0x00, 0xf0, 0x11, 0x00


	//----- nvinfo : EIATTR_KPARAM_INFO
	.align		4
.L_200:
        /*0028*/ 	.byte	0x04, 0x17
        /*002a*/ 	.short	(.L_202 - .L_201)
.L_201:
        /*002c*/ 	.word	0x00000000
        /*0030*/ 	.short	0x0001
        /*0032*/ 	.short	0x0008
        /*0034*/ 	.byte	0x00, 0xf5, 0x21, 0x00


	//----- nvinfo : EIATTR_KPARAM_INFO
	.align		4
.L_202:
        /*0038*/ 	.byte	0x04, 0x17
        /*003a*/ 	.short	(.L_204 - .L_203)
.L_203:
        /*003c*/ 	.word	0x00000000
        /*0040*/ 	.short	0x0000
        /*0042*/ 	.short	0x0000
        /*0044*/ 	.byte	0x00, 0xf5, 0x21, 0x00


	//----- nvinfo : EIATTR_SPARSE_MMA_MASK
	.align		4
.L_204:
        /*0048*/ 	.byte	0x03, 0x50
        /*004a*/ 	.short	0x0000


	//----- nvinfo : EIATTR_MAXREG_COUNT
	.align		4
        /*004c*/ 	.byte	0x03, 0x1b
        /*004e*/ 	.short	0x00ff


	//----- nvinfo : EIATTR_NUM_BARRIERS
	.align		4
        /*0050*/ 	.byte	0x02, 0x4c
        /*0052*/ 	.byte	0x01
	.zero		1


	//----- nvinfo : EIATTR_MERCURY_ISA_VERSION
	.align		4
        /*0054*/ 	.byte	0x03, 0x5f
        /*0056*/ 	.short	0x0101


	//----- nvinfo : EIATTR_COOP_GROUP_MASK_REGIDS
	.align		4
        /*0058*/ 	.byte	0x04, 0x29
        /*005a*/ 	.short	(.L_206 - .L_205)


	//   ....[0]....
.L_205:
        /*005c*/ 	.word	0xffffffff


	//   ....[1]....
        /*0060*/ 	.word	0xffffffff


	//   ....[2]....
        /*0064*/ 	.word	0xffffffff


	//   ....[3]....
        /*0068*/ 	.word	0xffffffff


	//   ....[4]....
        /*006c*/ 	.word	0xffffffff


	//   ....[5]....
        /*0070*/ 	.word	0xffffffff


	//   ....[6]....
        /*0074*/ 	.word	0xffffffff


	//   ....[7]....
        /*0078*/ 	.word	0xffffffff


	//   ....[8]....
        /*007c*/ 	.word	0xffffffff


	//   ....[9]....
        /*0080*/ 	.word	0xffffffff


	//   ....[10]....
        /*0084*/ 	.word	0xffffffff


	//   ....[11]....
        /*0088*/ 	.word	0xffffffff


	//   ....[12]....
        /*008c*/ 	.word	0xffffffff


	//   ....[13]....
        /*0090*/ 	.word	0xffffffff


	//   ....[14]....
        /*0094*/ 	.word	0xffffffff


	//   ....[15]....
        /*0098*/ 	.word	0xffffffff


	//   ....[16]....
        /*009c*/ 	.word	0xffffffff


	//   ....[17]....
        /*00a0*/ 	.word	0xffffffff


	//   ....[18]....
        /*00a4*/ 	.word	0xffffffff


	//   ....[19]....
        /*00a8*/ 	.word	0xffffffff


	//   ....[20]....
        /*00ac*/ 	.word	0xffffffff


	//   ....[21]....
        /*00b0*/ 	.word	0xffffffff


	//   ....[22]....
        /*00b4*/ 	.word	0xffffffff


	//   ....[23]....
        /*00b8*/ 	.word	0xffffffff


	//   ....[24]....
        /*00bc*/ 	.word	0xffffffff


	//   ....[25]....
        /*00c0*/ 	.word	0xffffffff


	//   ....[26]....
        /*00c4*/ 	.word	0xffffffff


	//   ....[27]....
        /*00c8*/ 	.word	0xffffffff


	//   ....[28]....
        /*00cc*/ 	.word	0xffffffff


	//   ....[29]....
        /*00d0*/ 	.word	0xffffffff


	//   ....[30]....
        /*00d4*/ 	.word	0xffffffff


	//   ....[31]....
        /*00d8*/ 	.word	0xffffffff


	//   ....[32]....
        /*00dc*/ 	.word	0xffffffff


	//   ....[33]....
        /*00e0*/ 	.word	0xffffffff


	//   ....[34]....
        /*00e4*/ 	.word	0xffffffff


	//   ....[35]....
        /*00e8*/ 	.word	0xffffffff


	//   ....[36]....
        /*00ec*/ 	.word	0xffffffff


	//   ....[37]....
        /*00f0*/ 	.word	0xffffffff


	//   ....[38]....
        /*00f4*/ 	.word	0xffffffff


	//   ....[39]....
        /*00f8*/ 	.word	0xffffffff


	//   ....[40]....
        /*00fc*/ 	.word	0xffffffff


	//   ....[41]....
        /*0100*/ 	.word	0xffffffff


	//   ....[42]....
        /*0104*/ 	.word	0xffffffff


	//   ....[43]....
        /*0108*/ 	.word	0xffffffff


	//   ....[44]....
        /*010c*/ 	.word	0xffffffff


	//   ....[45]....
        /*0110*/ 	.word	0xffffffff


	//   ....[46]....
        /*0114*/ 	.word	0xffffffff


	//   ....[47]....
        /*0118*/ 	.word	0xffffffff


	//   ....[48]....
        /*011c*/ 	.word	0xffffffff


	//   ....[49]....
        /*0120*/ 	.word	0xffffffff


	//   ....[50]....
        /*0124*/ 	.word	0xffffffff


	//   ....[51]....
        /*0128*/ 	.word	0xffffffff


	//   ....[52]....
        /*012c*/ 	.word	0xffffffff


	//   ....[53]....
        /*0130*/ 	.word	0xffffffff


	//   ....[54]....
        /*0134*/ 	.word	0xffffffff


	//   ....[55]....
        /*0138*/ 	.word	0xffffffff


	//   ....[56]....
        /*013c*/ 	.word	0xffffffff


	//   ....[57]....
        /*0140*/ 	.word	0xffffffff


	//   ....[58]....
        /*0144*/ 	.word	0xffffffff


	//   ....[59]....
        /*0148*/ 	.word	0xffffffff


	//----- nvinfo : EIATTR_COOP_GROUP_INSTR_OFFSETS
	.align		4
.L_206:
        /*014c*/ 	.byte	0x04, 0x28
        /*014e*/ 	.short	(.L_208 - .L_207)


	//   ....[0]....
.L_207:
        /*0150*/ 	.word	0x00000b50


	//   ....[1]....
        /*0154*/ 	.word	0x00000b80


	//   ....[2]....
        /*0158*/ 	.word	0x00000ba0


	//   ....[3]....
        /*015c*/ 	.word	0x00000bb0


	//   ....[4]....
        /*0160*/ 	.word	0x00000d40


	//   ....[5]....
        /*0164*/ 	.word	0x00000d80


	//   ....[6]....
        /*0168*/ 	.word	0x00000dc0


	//   ....[7]....
        /*016c*/ 	.word	0x00000df0


	//   ....[8]....
        /*0170*/ 	.word	0x00000f50


	//   ....[9]....
        /*0174*/ 	.word	0x00000f80


	//   ....[10]....
        /*0178*/ 	.word	0x00000fb0


	//   ....[11]....
        /*017c*/ 	.word	0x00000fd0


	//   ....[12]....
        /*0180*/ 	.word	0x00001130


	//   ....[13]....
        /*0184*/ 	.word	0x00001160


	//   ....[14]....
        /*0188*/ 	.word	0x00001190


	//   ....[15]....
        /*018c*/ 	.word	0x000011b0


	//   ....[16]....
        /*0190*/ 	.word	0x00001310


	//   ....[17]....
        /*0194*/ 	.word	0x00001340


	//   ....[18]....
        /*0198*/ 	.word	0x00001370


	//   ....[19]....
        /*019c*/ 	.word	0x00001390


	//   ....[20]....
        /*01a0*/ 	.word	0x000020e0


	//   ....[21]....
        /*01a4*/ 	.word	0x000020f0


	//   ....[22]....
        /*01a8*/ 	.word	0x00002100


	//   ....[23]....
        /*01ac*/ 	.word	0x00002190


	//   ....[24]....
        /*01b0*/ 	.word	0x00002320


	//   ....[25]....
        /*01b4*/ 	.word	0x00002360


	//   ....[26]....
        /*01b8*/ 	.word	0x00002390


	//   ....[27]....
        /*01bc*/ 	.word	0x000023b0


	//   ....[28]....
        /*01c0*/ 	.word	0x00002510


	//   ....[29]....
        /*01c4*/ 	.word	0x00002540


	//   ....[30]....
        /*01c8*/ 	.word	0x00002570


	//   ....[31]....
        /*01cc*/ 	.word	0x00002590


	//   ....[32]....
        /*01d0*/ 	.word	0x000026f0


	//   ....[33]....
        /*01d4*/ 	.word	0x00002720


	//   ....[34]....
        /*01d8*/ 	.word	0x00002750


	//   ....[35]....
        /*01dc*/ 	.word	0x00002770


	//   ....[36]....
        /*01e0*/ 	.word	0x000028d0


	//   ....[37]....
        /*01e4*/ 	.word	0x00002900


	//   ....[38]....
        /*01e8*/ 	.word	0x00002930


	//   ....[39]....
        /*01ec*/ 	.word	0x00002950


	//   ....[40]....
        /*01f0*/ 	.word	0x00004b80


	//   ....[41]....
        /*01f4*/ 	.word	0x00004bb0


	//   ....[42]....
        /*01f8*/ 	.word	0x00004bc0


	//   ....[43]....
        /*01fc*/ 	.word	0x00004bd0


	//   ....[44]....
        /*0200*/ 	.word	0x00004da0


	//   ....[45]....
        /*0204*/ 	.word	0x00004dd0


	//   ....[46]....
        /*0208*/ 	.word	0x00004e00


	//   ....[47]....
        /*020c*/ 	.word	0x00004e20


	//   ....[48]....
        /*0210*/ 	.word	0x00004f80


	//   ....[49]....
        /*0214*/ 	.word	0x00004fb0


	//   ....[50]....
        /*0218*/ 	.word	0x00004fe0


	//   ....[51]....
        /*021c*/ 	.word	0x00005000


	//   ....[52]....
        /*0220*/ 	.word	0x00005160


	//   ....[53]....
        /*0224*/ 	.word	0x00005190


	//   ....[54]....
        /*0228*/ 	.word	0x000051c0


	//   ....[55]....
        /*022c*/ 	.word	0x000051e0


	//   ....[56]....
        /*0230*/ 	.word	0x00005340


	//   ....[57]....
        /*0234*/ 	.word	0x00005370


	//   ....[58]....
        /*0238*/ 	.word	0x000053a0


	//   ....[59]....
        /*023c*/ 	.word	0x000053c0


	//----- nvinfo : EIATTR_VRC_CTA_INIT_COUNT
	.align		4
.L_208:
        /*0240*/ 	.byte	0x02, 0x4a
	.zero		1
	.zero		1


	//----- nvinfo : EIATTR_EXIT_INSTR_OFFSETS
	.align		4
        /*0244*/ 	.byte	0x04, 0x1c
        /*0246*/ 	.short	(.L_210 - .L_209)


	//   ....[0]....
.L_209:
        /*0248*/ 	.word	0x00000030


	//   ....[1]....
        /*024c*/ 	.word	0x00006050


	//   ....[2]....
        /*0250*/ 	.word	0x000060c0


	//----- nvinfo : EIATTR_MAX_THREADS
	.align		4
.L_210:
        /*0254*/ 	.byte	0x04, 0x05
        /*0256*/ 	.short	(.L_212 - .L_211)
.L_211:
        /*0258*/ 	.word	0x00000100
        /*025c*/ 	.word	0x00000001
        /*0260*/ 	.word	0x00000001


	//----- nvinfo : EIATTR_CRS_STACK_SIZE
	.align		4
.L_212:
        /*0264*/ 	.byte	0x04, 0x1e
        /*0266*/ 	.short	(.L_214 - .L_213)
.L_213:
        /*0268*/ 	.word	0x00000000


	//----- nvinfo : EIATTR_CBANK_PARAM_SIZE
	.align		4
.L_214:
        /*026c*/ 	.byte	0x03, 0x19
        /*026e*/ 	.short	0x0015


	//----- nvinfo : EIATTR_PARAM_CBANK
	.align		4
        /*0270*/ 	.byte	0x04, 0x0a
        /*0272*/ 	.short	(.L_216 - .L_215)
	.align		4
.L_215:
        /*0274*/ 	.word	index@(.nv.constant0._ZN6thrust24THRUST_300001_SM_1000_NS8cuda_cub4core6detail13_kernel_agentINS1_8__reduce11ReduceAgentIPN4cuda3std3__45tupleIJ4typelEEESD_SC_iNS1_9__extrema9arg_max_fISB_l10comparatorEEEEJSD_SD_iSH_EEEvDpT0_)
        /*0278*/ 	.short	0x0380
        /*027a*/ 	.short	0x0015


	//----- nvinfo : EIATTR_SW_WAR
	.align		4
.L_216:
        /*027c*/ 	.byte	0x04, 0x36
        /*027e*/ 	.short	(.L_218 - .L_217)
.L_217:
        /*0280*/ 	.word	0x00000008
.L_218:


//--------------------- .nv.info._ZN6thrust24THRUST_300001_SM_1000_NS8cuda_cub4core6detail13_kernel_agentINS1_8__reduce10DrainAgentIiEEJN3cub18CUB_300001_SM_10009GridQueueIjEEiEEEvDpT0_ --------------------------
	.section	.nv.info._ZN6thrust24THRUST_300001_SM_1000_NS8cuda_cub4core6detail13_kernel_agentINS1_8__reduce10DrainAgentIiEEJN3cub18CUB_300001_SM_10009GridQueueIjEEiEEEvDpT0_,"",@"SHT_CUDA_INFO"
	.sectionflags	@""
	.align	4


	//----- nvinfo : EIATTR_CUDA_API_VERSION
	.align		4
        /*0000*/ 	.byte	0x04, 0x37
        /*0002*/ 	.short	(.L_220 - .L_219)
.L_219:
        /*0004*/ 	.word	0x00000082


	//----- nvinfo : EIATTR_KPARAM_INFO
	.align		4
.L_220:
        /*0008*/ 	.byte	0x04, 0x17
        /*000a*/ 	.short	(.L_222 - .L_221)
.L_221:
        /*000c*/ 	.word	0x00000000
        /*0010*/ 	.short	0x0001
        /*0012*/ 	.short	0x0008
        /*0014*/ 	.byte	0x00, 0xf0, 0x11, 0x00


	//----- nvinfo : EIATTR_KPARAM_INFO
	.align		4
.L_222:
        /*0018*/ 	.byte	0x04, 0x17
        /*001a*/ 	.short	(.L_224 - .L_223)
.L_223:
        /*001c*/ 	.word	0x00000000
        /*0020*/ 	.short	0x0000
        /*0022*/ 	.short	0x0000
        /*0024*/ 	.byte	0x00, 0xf0, 0x21, 0x00


	//----- nvinfo : EIATTR_SPARSE_MMA_MASK
	.align		4
.L_224:
        /*0028*/ 	.byte	0x03, 0x50
        /*002a*/ 	.short	0x0000


	//----- nvinfo : EIATTR_MAXREG_COUNT
	.align		4
        /*002c*/ 	.byte	0x03, 0x1b
        /*002e*/ 	.short	0x00ff


	//----- nvinfo : EIATTR_MERCURY_ISA_VERSION
	.align		4
        /*0030*/ 	.byte	0x03, 0x5f
        /*0032*/ 	.short	0x0101


	//----- nvinfo : EIATTR_VRC_CTA_INIT_COUNT
	.align		4
        /*0034*/ 	.byte	0x02, 0x4a
	.zero		1
	.zero		1


	//----- nvinfo : EIATTR_EXIT_INSTR_OFFSETS
	.align		4
        /*0038*/ 	.byte	0x04, 0x1c
        /*003a*/ 	.short	(.L_226 - .L_225)


	//   ....[0]....
.L_225:
        /*003c*/ 	.word	0x00000060


	//----- nvinfo : EIATTR_MAX_THREADS
	.align		4
.L_226:
        /*0040*/ 	.byte	0x04, 0x05
        /*0042*/ 	.short	(.L_228 - .L_227)
.L_227:
        /*0044*/ 	.word	0x00000001
        /*0048*/ 	.word	0x00000001
        /*004c*/ 	.word	0x00000001


	//----- nvinfo : EIATTR_CBANK_PARAM_SIZE
	.align		4
.L_228:
        /*0050*/ 	.byte	0x03, 0x19
        /*0052*/ 	.short	0x000c


	//----- nvinfo : EIATTR_PARAM_CBANK
	.align		4
        /*0054*/ 	.byte	0x04, 0x0a
        /*0056*/ 	.short	(.L_230 - .L_229)
	.align		4
.L_229:
        /*0058*/ 	.word	index@(.nv.constant0._ZN6thrust24THRUST_300001_SM_1000_NS8cuda_cub4core6detail13_kernel_agentINS1_8__reduce10DrainAgentIiEEJN3cub18CUB_300001_SM_10009GridQueueIjEEiEEEvDpT0_)
        /*005c*/ 	.short	0x0380
        /*005e*/ 	.short	0x000c


	//----- nvinfo : EIATTR_SW_WAR
	.align		4
.L_230:
        /*0060*/ 	.byte	0x04, 0x36
        /*0062*/ 	.short	(.L_232 - .L_231)
.L_231:
        /*0064*/ 	.word	0x00000008
.L_232:


//--------------------- .nv.info._ZN6thrust24THRUST_300001_SM_1000_NS8cuda_cub4core6detail13_kernel_agentINS1_8__reduce11ReduceAgentINS0_12zip_iteratorIN4cuda3std3__45tupleIJNS0_10device_ptrI4typeEENS0_17counting_iteratorIlNS0_11use_defaultESG_SG_EEEEEEEPNSB_IJSD_lEEESK_iNS1_9__extrema9arg_max_fISD_l10comparatorEEEEJSJ_SL_iN3cub18CUB_300001_SM_100013GridEvenShareIiEENSS_9GridQueueIjEESP_EEEvDpT0_ --------------------------
	.section	.nv.info._ZN6thrust24THRUST_300001_SM_1000_NS8cuda_cub4core6detail13_kernel_agentINS1_8__reduce11ReduceAgentINS0_12zip_iteratorIN4cuda3std3__45tupleIJNS0_10device_ptrI4typeEENS0_17counting_iteratorIlNS0_11use_defaultESG_SG_EEEEEEEPNSB_IJSD_lEEESK_iNS1_9__extrema9arg_max_fISD_l10comparatorEEEEJSJ_SL_iN3cub18CUB_300001_SM_100013GridEvenShareIiEENSS_9GridQueueIjEESP_EEEvDpT0_,"",@"SHT_CUDA_INFO"
	.sectionflags	@""
	.align	4


	//----- nvinfo : EIATTR_CUDA_API_VERSION
	.align		4
        /*0000*/ 	.byte	0x04, 0x37
        /*0002*/ 	.short	(.L_234 - .L_233)
.L_233:
        /*0004*/ 	.word	0x00000082


	//----- nvinfo : EIATTR_KPARAM_INFO
	.align		4
.L_234:
        /*0008*/ 	.byte	0x04, 0x17
        /*000a*/ 	.short	(.L_236 - .L_235)
.L_235:
        /*000c*/ 	.word	0x00000000
        /*0010*/ 	.short	0x0005
        /*0012*/ 	.short	0x0050
        /*0014*/ 	.byte	0x00, 0xf0, 0x05, 0x00


	//----- nvinfo : EIATTR_KPARAM_INFO
	.align		4
.L_236:
        /*0018*/ 	.byte	0x04, 0x17
        /*001a*/ 	.short	(.L_238 - .L_237)
.L_237:
        /*001c*/ 	.word	0x00000000
        /*0020*/ 	.short	0x0004
        /*0022*/ 	.short	0x0048
        /*0024*/ 	.byte	0x00, 0xf0, 0x21, 0x00


	//----- nvinfo : EIATTR_KPARAM_INFO
	.align		4
.L_238:
        /*0028*/ 	.byte	0x04, 0x17
        /*002a*/ 	.short	(.L_240 - .L_239)
.L_239:
        /*002c*/ 	.word	0x00000000
        /*0030*/ 	.short	0x0003
        /*0032*/ 	.short	0x001c
        /*0034*/ 	.byte	0x00, 0xf0, 0xa1, 0x00


	//----- nvinfo : EIATTR_KPARAM_INFO
	.align		4
.L_240:
        /*0038*/ 	.byte	0x04, 0x17
        /*003a*/ 	.short	(.L_242 - .L_241)
.L_241:
        /*003c*/ 	.word	0x00000000
        /*0040*/ 	.short	0x0002
        /*0042*/ 	.short	0x0018
        /*0044*/ 	.byte	0x00, 0xf0, 0x11, 0x00


	//----- nvinfo : EIATTR_KPARAM_INFO
	.align		4
.L_242:
        /*0048*/ 	.byte	0x04, 0x17
        /*004a*/ 	.short	(.L_244 - .L_243)
.L_243:
        /*004c*/ 	.word	0x00000000
        /*0050*/ 	.short	0x0001
        /*0052*/ 	.short	0x0010
        /*0054*/ 	.byte	0x00, 0xf5, 0x21, 0x00


	//----- nvinfo : EIATTR_KPARAM_INFO
	.align		4
.L_244:
        /*0058*/ 	.byte	0x04, 0x17
        /*005a*/ 	.short	(.L_246 - .L_245)
.L_245:
        /*005c*/ 	.word	0x00000000
        /*0060*/ 	.short	0x0000
        /*0062*/ 	.short	0x0000
        /*0064*/ 	.byte	0x00, 0xf0, 0x41, 0x00


	//----- nvinfo : EIATTR_SPARSE_MMA_MASK
	.align		4
.L_246:
        /*0068*/ 	.byte	0x03, 0x50
        /*006a*/ 	.short	0x0000


	//----- nvinfo : EIATTR_MAXREG_COUNT
	.align		4
        /*006c*/ 	.byte	0x03, 0x1b
        /*006e*/ 	.short	0x00ff


	//----- nvinfo : EIATTR_NUM_BARRIERS
	.align		4
        /*0070*/ 	.byte	0x02, 0x4c
        /*0072*/ 	.byte	0x01
	.zero		1


	//----- nvinfo : EIATTR_MERCURY_ISA_VERSION
	.align		4
        /*0074*/ 	.byte	0x03, 0x5f
        /*0076*/ 	.short	0x0101


	//----- nvinfo : EIATTR_COOP_GROUP_MASK_REGIDS
	.align		4
        /*0078*/ 	.byte	0x04, 0x29
        /*007a*/ 	.short	(.L_248 - .L_247)


	//   ....[0]....
.L_247:
        /*007c*/ 	.word	0xffffffff


	//   ....[1]....
        /*0080*/ 	.word	0xffffffff


	//   ....[2]....
        /*0084*/ 	.word	0xffffffff


	//   ....[3]....
        /*0088*/ 	.word	0xffffffff


	//   ....[4]....
        /*008c*/ 	.word	0xffffffff


	//   ....[5]....
        /*0090*/ 	.word	0xffffffff


	//   ....[6]....
        /*0094*/ 	.word	0xffffffff


	//   ....[7]....
        /*0098*/ 	.word	0xffffffff


	//   ....[8]....
        /*009c*/ 	.word	0xffffffff


	//   ....[9]....
        /*00a0*/ 	.word	0xffffffff


	//   ....[10]....
        /*00a4*/ 	.word	0xffffffff


	//   ....[11]....
        /*00a8*/ 	.word	0xffffffff


	//   ....[12]....
        /*00ac*/ 	.word	0xffffffff


	//   ....[13]....
        /*00b0*/ 	.word	0xffffffff


	//   ....[14]....
        /*00b4*/ 	.word	0xffffffff


	//   ....[15]....
        /*00b8*/ 	.word	0xffffffff


	//   ....[16]....
        /*00bc*/ 	.word	0xffffffff


	//   ....[17]....
        /*00c0*/ 	.word	0xffffffff


	//   ....[18]....
        /*00c4*/ 	.word	0xffffffff


	//   ....[19]....
        /*00c8*/ 	.word	0xffffffff


	//   ....[20]....
        /*00cc*/ 	.word	0xffffffff


	//   ....[21]....
        /*00d0*/ 	.word	0xffffffff


	//   ....[22]....
        /*00d4*/ 	.word	0xffffffff


	//   ....[23]....
        /*00d8*/ 	.word	0xffffffff


	//   ....[24]....
        /*00dc*/ 	.word	0xffffffff


	//   ....[25]....
        /*00e0*/ 	.word	0xffffffff


	//   ....[26]....
        /*00e4*/ 	.word	0xffffffff


	//   ....[27]....
        /*00e8*/ 	.word	0xffffffff


	//   ....[28]....
        /*00ec*/ 	.word	0xffffffff


	//   ....[29]....
        /*00f0*/ 	.word	0xffffffff


	//   ....[30]....
        /*00f4*/ 	.word	0xffffffff


	//   ....[31]....
        /*00f8*/ 	.word	0xffffffff


	//   ....[32]....
        /*00fc*/ 	.word	0xffffffff


	//   ....[33]....
        /*0100*/ 	.word	0xffffffff


	//   ....[34]....
        /*0104*/ 	.word	0xffffffff


	//   ....[35]....
        /*0108*/ 	.word	0xffffffff


	//   ....[36]....
        /*010c*/ 	.word	0xffffffff


	//   ....[37]....
        /*0110*/ 	.word	0xffffffff


	//   ....[38]....
        /*0114*/ 	.word	0xffffffff


	//   ....[39]....
        /*0118*/ 	.word	0xffffffff


	//   ....[40]....
        /*011c*/ 	.word	0xffffffff


	//   ....[41]....
        /*0120*/ 	.word	0xffffffff


	//   ....[42]....
        /*0124*/ 	.word	0xffffffff


	//   ....[43]....
        /*0128*/ 	.word	0xffffffff


	//   ....[44]....
        /*012c*/ 	.word	0xffffffff


	//   ....[45]....
        /*0130*/ 	.word	0xffffffff


	//   ....[46]....
        /*0134*/ 	.word	0xffffffff


	//   ....[47]....
        /*0138*/ 	.word	0xffffffff


	//   ....[48]....
        /*013c*/ 	.word	0xffffffff


	//   ....[49]....
        /*0140*/ 	.word	0xffffffff


	//   ....[50]....
        /*0144*/ 	.word	0xffffffff


	//   ....[51]....
        /*0148*/ 	.word	0xffffffff


	//   ....[52]....
        /*014c*/ 	.word	0xffffffff


	//   ....[53]....
        /*0150*/ 	.word	0xffffffff


	//   ....[54]....
        /*0154*/ 	.word	0xffffffff


	//   ....[55]....
        /*0158*/ 	.word	0xffffffff


	//   ....[56]....
        /*015c*/ 	.word	0xffffffff


	//   ....[57]....
        /*0160*/ 	.word	0xffffffff


	//   ....[58]....
        /*0164*/ 	.word	0xffffffff


	//   ....[59]....
        /*0168*/ 	.word	0xffffffff


	//----- nvinfo : EIATTR_COOP_GROUP_INSTR_OFFSETS
	.align		4
.L_248:
        /*016c*/ 	.byte	0x04, 0x28
        /*016e*/ 	.short	(.L_250 - .L_249)


	//   ....[0]....
.L_249:
        /*0170*/ 	.word	0x00000d40


	//   ....[1]....
        /*0174*/ 	.word	0x00000d70


	//   ....[2]....
        /*0178*/ 	.word	0x00000d90


	//   ....[3]....
        /*017c*/ 	.word	0x00000da0


	//   ....[4]....
        /*0180*/ 	.word	0x00000f30


	//   ....[5]....
        /*0184*/ 	.word	0x00000f70


	//   ....[6]....
        /*0188*/ 	.word	0x00000fb0


	//   ....[7]....
        /*018c*/ 	.word	0x00000fe0


	//   ....[8]....
        /*0190*/ 	.word	0x00001140


	//   ....[9]....
        /*0194*/ 	.word	0x00001170


	//   ....[10]....
        /*0198*/ 	.word	0x000011a0


	//   ....[11]....
        /*019c*/ 	.word	0x000011c0


	//   ....[12]....
        /*01a0*/ 	.word	0x00001320


	//   ....[13]....
        /*01a4*/ 	.word	0x00001350


	//   ....[14]....
        /*01a8*/ 	.word	0x00001380


	//   ....[15]....
        /*01ac*/ 	.word	0x000013a0


	//   ....[16]....
        /*01b0*/ 	.word	0x00001500


	//   ....[17]....
        /*01b4*/ 	.word	0x00001530


	//   ....[18]....
        /*01b8*/ 	.word	0x00001560


	//   ....[19]....
        /*01bc*/ 	.word	0x00001580


	//   ....[20]....
        /*01c0*/ 	.word	0x000022d0


	//   ....[21]....
        /*01c4*/ 	.word	0x000022e0


	//   ....[22]....
        /*01c8*/ 	.word	0x000022f0


	//   ....[23]....
        /*01cc*/ 	.word	0x00002380


	//   ....[24]....
        /*01d0*/ 	.word	0x00002510


	//   ....[25]....
        /*01d4*/ 	.word	0x00002550


	//   ....[26]....
        /*01d8*/ 	.word	0x00002580


	//   ....[27]....
        /*01dc*/ 	.word	0x000025a0


	//   ....[28]....
        /*01e0*/ 	.word	0x00002700


	//   ....[29]....
        /*01e4*/ 	.word	0x00002730


	//   ....[30]....
        /*01e8*/ 	.word	0x00002760


	//   ....[31]....
        /*01ec*/ 	.word	0x00002780


	//   ....[32]....
        /*01f0*/ 	.word	0x000028e0


	//   ....[33]....
        /*01f4*/ 	.word	0x00002910


	//   ....[34]....
        /*01f8*/ 	.word	0x00002940


	//   ....[35]....
        /*01fc*/ 	.word	0x00002960


	//   ....[36]....
        /*0200*/ 	.word	0x00002ac0


	//   ....[37]....
        /*0204*/ 	.word	0x00002af0


	//   ....[38]....
        /*0208*/ 	.word	0x00002b20


	//   ....[39]....
        /*020c*/ 	.word	0x00002b40


	//   ....[40]....
        /*0210*/ 	.word	0x000052d0


	//   ....[41]....
        /*0214*/ 	.word	0x00005300


	//   ....[42]....
        /*0218*/ 	.word	0x00005310


	//   ....[43]....
        /*021c*/ 	.word	0x00005320


	//   ....[44]....
        /*0220*/ 	.word	0x000054f0


	//   ....[45]....
        /*0224*/ 	.word	0x00005520


	//   ....[46]....
        /*0228*/ 	.word	0x00005550


	//   ....[47]....
        /*022c*/ 	.word	0x00005570


	//   ....[48]....
        /*0230*/ 	.word	0x000056d0


	//   ....[49]....
        /*0234*/ 	.word	0x00005700


	//   ....[50]....
        /*0238*/ 	.word	0x00005730


	//   ....[51]....
        /*023c*/ 	.word	0x00005750


	//   ....[52]....
        /*0240*/ 	.word	0x000058b0


	//   ....[53]....
        /*0244*/ 	.word	0x000058e0


	//   ....[54]....
        /*0248*/ 	.word	0x00005910


	//   ....[55]....
        /*024c*/ 	.word	0x00005930


	//   ....[56]....
        /*0250*/ 	.word	0x00005a90


	//   ....[57]....
        /*0254*/ 	.word	0x00005ac0


	//   ....[58]....
        /*0258*/ 	.word	0x00005af0


	//   ....[59]....
        /*025c*/ 	.word	0x00005b10


	//----- nvinfo : EIATTR_VRC_CTA_INIT_COUNT
	.align		4
.L_250:
        /*0260*/ 	.byte	0x02, 0x4a
	.zero		1
	.zero		1


	//----- nvinfo : EIATTR_EXIT_INSTR_OFFSETS
	.align		4
        /*0264*/ 	.byte	0x04, 0x1c
        /*0266*/ 	.short	(.L_252 - .L_251)


	//   ....[0]....
.L_251:
        /*0268*/ 	.word	0x000067a0


	//   ....[1]....
        /*026c*/ 	.word	0x00006820


	//----- nvinfo : EIATTR_MAX_THREADS
	.align		4
.L_252:
        /*0270*/ 	.byte	0x04, 0x05
        /*0272*/ 	.short	(.L_254 - .L_253)
.L_253:
        /*0274*/ 	.word	0x00000100
        /*0278*/ 	.word	0x00000001
        /*027c*/ 	.word	0x00000001


	//----- nvinfo : EIATTR_CRS_STACK_SIZE
	.align		4
.L_254:
        /*0280*/ 	.byte	0x04, 0x1e
        /*0282*/ 	.short	(.L_256 - .L_255)
.L_255:
        /*0284*/ 	.word	0x00000000


	//----- nvinfo : EIATTR_CBANK_PARAM_SIZE
	.align		4
.L_256:
        /*0288*/ 	.byte	0x03, 0x19
        /*028a*/ 	.short	0x0051


	//----- nvinfo : EIATTR_PARAM_CBANK
	.align		4
        /*028c*/ 	.byte	0x04, 0x0a
        /*028e*/ 	.short	(.L_258 - .L_257)
	.align		4
.L_257:
        /*0290*/ 	.word	index@(.nv.constant0._ZN6thrust24THRUST_300001_SM_1000_NS8cuda_cub4core6detail13_kernel_agentINS1_8__reduce11ReduceAgentINS0_12zip_iteratorIN4cuda3std3__45tupleIJNS0_10device_ptrI4typeEENS0_17counting_iteratorIlNS0_11use_defaultESG_SG_EEEEEEEPNSB_IJSD_lEEESK_iNS1_9__extrema9arg_max_fISD_l10comparatorEEEEJSJ_SL_iN3cub18CUB_300001_SM_100013GridEvenShareIiEENSS_9GridQueueIjEESP_EEEvDpT0_)
        /*0294*/ 	.short	0x0380
        /*0296*/ 	.short	0x0051


	//----- nvinfo : EIATTR_SW_WAR
	.align		4
.L_258:
        /*0298*/ 	.byte	0x04, 0x36
        /*029a*/ 	.short	(.L_260 - .L_259)
.L_259:
        /*029c*/ 	.word	0x00000008
.L_260:


//--------------------- .nv.info._ZN6thrust24THRUST_300001_SM_1000_NS8cuda_cub4core6detail13_kernel_agentINS1_8__reduce11ReduceAgentINS0_12zip_iteratorIN4cuda3std3__45tupleIJNS0_10device_ptrI4typeEENS0_17counting_iteratorIlNS0_11use_defaultESG_SG_EEEEEEEPNSB_IJSD_lEEESK_iNS1_9__extrema9arg_max_fISD_l10comparatorEEEEJSJ_SL_iSP_EEEvDpT0_ --------------------------
	.section	.nv.info._ZN6thrust24THRUST_300001_SM_1000_NS8cuda_cub4core6detail13_kernel_agentINS1_8__reduce11ReduceAgentINS0_12zip_iteratorIN4cuda3std3__45tupleIJNS0_10device_ptrI4typeEENS0_17counting_iteratorIlNS0_11use_defaultESG_SG_EEEEEEEPNSB_IJSD_lEEESK_iNS1_9__extrema9arg_max_fISD_l10comparatorEEEEJSJ_SL_iSP_EEEvDpT0_,"",@"SHT_CUDA_INFO"
	.sectionflags	@""
	.align	4


	//----- nvinfo : EIATTR_CUDA_API_VERSION
	.align		4
        /*0000*/ 	.byte	0x04, 0x37
        /*0002*/ 	.short	(.L_262 - .L_261)
.L_261:
        /*0004*/ 	.word	0x00000082


	//----- nvinfo : EIATTR_KPARAM_INFO
	.align		4
.L_262:
        /*0008*/ 	.byte	0x04, 0x17
        /*000a*/ 	.short	(.L_264 - .L_263)
.L_263:
        /*000c*/ 	.word	0x00000000
        /*0010*/ 	.short	0x0003
        /*0012*/ 	.short	0x001c
        /*0014*/ 	.byte	0x00, 0xf0, 0x05, 0x00


	//----- nvinfo : EIATTR_KPARAM_INFO
	.align		4
.L_264:
        /*0018*/ 	.byte	0x04, 0x17
        /*001a*/ 	.short	(.L_266 - .L_265)
.L_265:
        /*001c*/ 	.word	0x00000000
        /*0020*/ 	.short	0x0002
        /*0022*/ 	.short	0x0018
        /*0024*/ 	.byte	0x00, 0xf0, 0x11, 0x00


	//----- nvinfo : EIATTR_KPARAM_INFO
	.align		4
.L_266:
        /*0028*/ 	.byte	0x04, 0x17
        /*002a*/ 	.short	(.L_268 - .L_267)
.L_267:
        /*002c*/ 	.word	0x00000000
        /*0030*/ 	.short	0x0001
        /*0032*/ 	.short	0x0010
        /*0034*/ 	.byte	0x00, 0xf5, 0x21, 0x00


	//----- nvinfo : EIATTR_KPARAM_INFO
	.align		4
.L_268:
        /*0038*/ 	.byte	0x04, 0x17
        /*003a*/ 	.short	(.L_270 - .L_269)
.L_269:
        /*003c*/ 	.word	0x00000000
        /*0040*/ 	.short	0x0000
        /*0042*/ 	.short	0x0000
        /*0044*/ 	.byte	0x00, 0xf0, 0x41, 0x00


	//----- nvinfo : EIATTR_SPARSE_MMA_MASK
	.align		4
.L_270:
        /*0048*/ 	.byte	0x03, 0x50
        /*004a*/ 	.short	0x0000


	//----- nvinfo : EIATTR_MAXREG_COUNT
	.align		4
        /*004c*/ 	.byte	0x03, 0x1b
        /*004e*/ 	.short	0x00ff


	//----- nvinfo : EIATTR_NUM_BARRIERS
	.align		4
        /*0050*/ 	.byte	0x02, 0x4c
        /*0052*/ 	.byte	0x01
	.zero		1


	//----- nvinfo : EIATTR_MERCURY_ISA_VERSION
	.align		4
        /*0054*/ 	.byte	0x03, 0x5f
        /*0056*/ 	.short	0x0101


	//----- nvinfo : EIATTR_COOP_GROUP_MASK_REGIDS
	.align		4
        /*0058*/ 	.byte	0x04, 0x29
        /*005a*/ 	.short	(.L_272 - .L_271)


	//   ....[0]....
.L_271:
        /*005c*/ 	.word	0xffffffff


	//   ....[1]....
        /*0060*/ 	.word	0xffffffff


	//   ....[2]....
        /*0064*/ 	.word	0xffffffff


	//   ....[3]....
        /*0068*/ 	.word	0xffffffff


	//   ....[4]....
        /*006c*/ 	.word	0xffffffff


	//   ....[5]....
        /*0070*/ 	.word	0xffffffff


	//   ....[6]....
        /*0074*/ 	.word	0xffffffff


	//   ....[7]....
        /*0078*/ 	.word	0xffffffff


	//   ....[8]....
        /*007c*/ 	.word	0xffffffff


	//   ....[9]....
        /*0080*/ 	.word	0xffffffff


	//   ....[10]....
        /*0084*/ 	.word	0xffffffff


	//   ....[11]....
        /*0088*/ 	.word	0xffffffff


	//   ....[12]....
        /*008c*/ 	.word	0xffffffff


	//   ....[13]....
        /*0090*/ 	.word	0xffffffff


	//   ....[14]....
        /*0094*/ 	.word	0xffffffff


	//   ....[15]....
        /*0098*/ 	.word	0xffffffff


	//   ....[16]....
        /*009c*/ 	.word	0xffffffff


	//   ....[17]....
        /*00a0*/ 	.word	0xffffffff


	//   ....[18]....
        /*00a4*/ 	.word	0xffffffff


	//   ....[19]....
        /*00a8*/ 	.word	0xffffffff


	//   ....[20]....
        /*00ac*/ 	.word	0xffffffff


	//   ....[21]....
        /*00b0*/ 	.word	0xffffffff


	//   ....[22]....
        /*00b4*/ 	.word	0xffffffff


	//   ....[23]....
        /*00b8*/ 	.word	0xffffffff


	//   ....[24]....
        /*00bc*/ 	.word	0xffffffff


	//   ....[25]....
        /*00c0*/ 	.word	0xffffffff


	//   ....[26]....
        /*00c4*/ 	.word	0xffffffff


	//   ....[27]....
        /*00c8*/ 	.word	0xffffffff


	//   ....[28]....
        /*00cc*/ 	.word	0xffffffff


	//   ....[29]....
        /*00d0*/ 	.word	0xffffffff


	//   ....[30]....
        /*00d4*/ 	.word	0xffffffff


	//   ....[31]....
        /*00d8*/ 	.word	0xffffffff


	//   ....[32]....
        /*00dc*/ 	.word	0xffffffff


	//   ....[33]....
        /*00e0*/ 	.word	0xffffffff


	//   ....[34]....
        /*00e4*/ 	.word	0xffffffff


	//   ....[35]....
        /*00e8*/ 	.word	0xffffffff


	//   ....[36]....
        /*00ec*/ 	.word	0xffffffff


	//   ....[37]....
        /*00f0*/ 	.word	0xffffffff


	//   ....[38]....
        /*00f4*/ 	.word	0xffffffff


	//   ....[39]....
        /*00f8*/ 	.word	0xffffffff


	//   ....[40]....
        /*00fc*/ 	.word	0xffffffff


	//   ....[41]....
        /*0100*/ 	.word	0xffffffff


	//   ....[42]....
        /*0104*/ 	.word	0xffffffff


	//   ....[43]....
        /*0108*/ 	.word	0xffffffff


	//   ....[44]....
        /*010c*/ 	.word	0xffffffff


	//   ....[45]....
        /*0110*/ 	.word	0xffffffff


	//   ....[46]....
        /*0114*/ 	.word	0xffffffff


	//   ....[47]....
        /*0118*/ 	.word	0xffffffff


	//   ....[48]....
        /*011c*/ 	.word	0xffffffff


	//   ....[49]....
        /*0120*/ 	.word	0xffffffff


	//   ....[50]....
        /*0124*/ 	.word	0xffffffff


	//   ....[51]....
        /*0128*/ 	.word	0xffffffff


	//   ....[52]....
        /*012c*/ 	.word	0xffffffff


	//   ....[53]....
        /*0130*/ 	.word	0xffffffff


	//   ....[54]....
        /*0134*/ 	.word	0xffffffff


	//   ....[55]....
        /*0138*/ 	.word	0xffffffff


	//   ....[56]....
        /*013c*/ 	.word	0xffffffff


	//   ....[57]....
        /*0140*/ 	.word	0xffffffff


	//   ....[58]....
        /*0144*/ 	.word	0xffffffff


	//   ....[59]....
        /*0148*/ 	.word	0xffffffff


	//----- nvinfo : EIATTR_COOP_GROUP_INSTR_OFFSETS
	.align		4
.L_272:
        /*014c*/ 	.byte	0x04, 0x28
        /*014e*/ 	.short	(.L_274 - .L_273)


	//   ....[0]....
.L_273:
        /*0150*/ 	.word	0x00000c70


	//   ....[1]....
        /*0154*/ 	.word	0x00000ca0


	//   ....[2]....
        /*0158*/ 	.word	0x00000cc0


	//   ....[3]....
        /*015c*/ 	.word	0x00000cd0


	//   ....[4]....
        /*0160*/ 	.word	0x00000e70


	//   ....[5]....
        /*0164*/ 	.word	0x00000eb0


	//   ....[6]....
        /*0168*/ 	.word	0x00000ee0


	//   ....[7]....
        /*016c*/ 	.word	0x00000f10


	//   ....[8]....
        /*0170*/ 	.word	0x00001070


	//   ....[9]....
        /*0174*/ 	.word	0x000010a0


	//   ....[10]....
        /*0178*/ 	.word	0x000010d0


	//   ....[11]....
        /*017c*/ 	.word	0x000010f0


	//   ....[12]....
        /*0180*/ 	.word	0x00001250


	//   ....[13]....
        /*0184*/ 	.word	0x00001280


	//   ....[14]....
        /*0188*/ 	.word	0x000012b0


	//   ....[15]....
        /*018c*/ 	.word	0x000012d0


	//   ....[16]....
        /*0190*/ 	.word	0x00001430


	//   ....[17]....
        /*0194*/ 	.word	0x00001460


	//   ....[18]....
        /*0198*/ 	.word	0x00001490


	//   ....[19]....
        /*019c*/ 	.word	0x000014b0


	//   ....[20]....
        /*01a0*/ 	.word	0x00002200


	//   ....[21]....
        /*01a4*/ 	.word	0x00002210


	//   ....[22]....
        /*01a8*/ 	.word	0x00002220


	//   ....[23]....
        /*01ac*/ 	.word	0x000022b0


	//   ....[24]....
        /*01b0*/ 	.word	0x00002440


	//   ....[25]....
        /*01b4*/ 	.word	0x00002480


	//   ....[26]....
        /*01b8*/ 	.word	0x000024b0


	//   ....[27]....
        /*01bc*/ 	.word	0x000024d0


	//   ....[28]....
        /*01c0*/ 	.word	0x00002630


	//   ....[29]....
        /*01c4*/ 	.word	0x00002660


	//   ....[30]....
        /*01c8*/ 	.word	0x00002690


	//   ....[31]....
        /*01cc*/ 	.word	0x000026b0


	//   ....[32]....
        /*01d0*/ 	.word	0x00002810


	//   ....[33]....
        /*01d4*/ 	.word	0x00002840


	//   ....[34]....
        /*01d8*/ 	.word	0x00002870


	//   ....[35]....
        /*01dc*/ 	.word	0x00002890


	//   ....[36]....
        /*01e0*/ 	.word	0x000029f0


	//   ....[37]....
        /*01e4*/ 	.word	0x00002a20


	//   ....[38]....
        /*01e8*/ 	.word	0x00002a50


	//   ....[39]....
        /*01ec*/ 	.word	0x00002a70


	//   ....[40]....
        /*01f0*/ 	.word	0x00004f60


	//   ....[41]....
        /*01f4*/ 	.word	0x00004f90


	//   ....[42]....
        /*01f8*/ 	.word	0x00004fa0


	//   ....[43]....
        /*01fc*/ 	.word	0x00004fb0


	//   ....[44]....
        /*0200*/ 	.word	0x00005180


	//   ....[45]....
        /*0204*/ 	.word	0x000051b0


	//   ....[46]....
        /*0208*/ 	.word	0x000051e0


	//   ....[47]....
        /*020c*/ 	.word	0x00005200


	//   ....[48]....
        /*0210*/ 	.word	0x00005360


	//   ....[49]....
        /*0214*/ 	.word	0x00005390


	//   ....[50]....
        /*0218*/ 	.word	0x000053c0


	//   ....[51]....
        /*021c*/ 	.word	0x000053e0


	//   ....[52]....
        /*0220*/ 	.word	0x00005540


	//   ....[53]....
        /*0224*/ 	.word	0x00005570


	//   ....[54]....
        /*0228*/ 	.word	0x000055a0


	//   ....[55]....
        /*022c*/ 	.word	0x000055c0


	//   ....[56]....
        /*0230*/ 	.word	0x00005720


	//   ....[57]....
        /*0234*/ 	.word	0x00005750


	//   ....[58]....
        /*0238*/ 	.word	0x00005780


	//   ....[59]....
        /*023c*/ 	.word	0x000057a0


	//----- nvinfo : EIATTR_VRC_CTA_INIT_COUNT
	.align		4
.L_274:
        /*0240*/ 	.byte	0x02, 0x4a
	.zero		1
	.zero		1


	//----- nvinfo : EIATTR_EXIT_INSTR_OFFSETS
	.align		4
        /*0244*/ 	.byte	0x04, 0x1c
        /*0246*/ 	.short	(.L_276 - .L_275)


	//   ....[0]....
.L_275:
        /*0248*/ 	.word	0x00000030


	//   ....[1]....
        /*024c*/ 	.word	0x00006430


	//   ....[2]....
        /*0250*/ 	.word	0x00006490


	//----- nvinfo : EIATTR_MAX_THREADS
	.align		4
.L_276:
        /*0254*/ 	.byte	0x04, 0x05
        /*0256*/ 	.short	(.L_278 - .L_277)
.L_277:
        /*0258*/ 	.word	0x00000100
        /*025c*/ 	.word	0x00000001
        /*0260*/ 	.word	0x00000001


	//----- nvinfo : EIATTR_CRS_STACK_SIZE
	.align		4
.L_278:
        /*0264*/ 	.byte	0x04, 0x1e
        /*0266*/ 	.short	(.L_280 - .L_279)
.L_279:
        /*0268*/ 	.word	0x00000000


	//----- nvinfo : EIATTR_CBANK_PARAM_SIZE
	.align		4
.L_280:
        /*026c*/ 	.byte	0x03, 0x19
        /*026e*/ 	.short	0x001d


	//----- nvinfo : EIATTR_PARAM_CBANK
	.align		4
        /*0270*/ 	.byte	0x04, 0x0a
        /*0272*/ 	.short	(.L_282 - .L_281)
	.align		4
.L_281:
        /*0274*/ 	.word	index@(.nv.constant0._ZN6thrust24THRUST_300001_SM_1000_NS8cuda_cub4core6detail13_kernel_agentINS1_8__reduce11ReduceAgentINS0_12zip_iteratorIN4cuda3std3__45tupleIJNS0_10device_ptrI4typeEENS0_17counting_iteratorIlNS0_11use_defaultESG_SG_EEEEEEEPNSB_IJSD_lEEESK_iNS1_9__extrema9arg_max_fISD_l10comparatorEEEEJSJ_SL_iSP_EEEvDpT0_)
        /*0278*/ 	.short	0x0380
        /*027a*/ 	.short	0x001d


	//----- nvinfo : EIATTR_SW_WAR
	.align		4
.L_282:
        /*027c*/ 	.byte	0x04, 0x36
        /*027e*/ 	.short	(.L_284 - .L_283)
.L_283:
        /*0280*/ 	.word	0x00000008
.L_284:


//--------------------- .nv.callgraph             --------------------------
	.section	.nv.callgraph,"",@"SHT_CUDA_CALLGRAPH"
	.align	4
	.sectionentsize	8
	.align		4
        /*0000*/ 	.word	0x00000000
	.align		4
        /*0004*/ 	.word	0xffffffff
	.align		4
        /*0008*/ 	.word	0x00000000
	.align		4
        /*000c*/ 	.word	0xfffffffe
	.align		4
        /*0010*/ 	.word	0x00000000
	.align		4
        /*0014*/ 	.word	0xfffffffd
	.align		4
        /*0018*/ 	.word	0x00000000
	.align		4
        /*001c*/ 	.word	0xfffffffc


//--------------------- .nv.constant4             --------------------------
	.section	.nv.constant4,"a",@progbits
	.align	8
	.align		8
.nv.constant4:
        /*0000*/ 	.dword	_ZN30_INTERNAL_c3dc45b5_4_k_cu_main4cuda3std3__45__cpo5beginE
	.align		8
        /*0008*/ 	.dword	_ZN30_INTERNAL_c3dc45b5_4_k_cu_main4cuda3std3__45__cpo3endE
	.align		8
        /*0010*/ 	.dword	_ZN30_INTERNAL_c3dc45b5_4_k_cu_main4cuda3std3__45__cpo6cbeginE
	.align		8
        /*0018*/ 	.dword	_ZN30_INTERNAL_c3dc45b5_4_k_cu_main4cuda3std3__45__cpo4cendE
	.align		8
        /*0020*/ 	.dword	_ZN30_INTERNAL_c3dc45b5_4_k_cu_main4cuda3std3__45__cpo6rbeginE
	.align		8
        /*0028*/ 	.dword	_ZN30_INTERNAL_c3dc45b5_4_k_cu_main4cuda3std3__45__cpo4rendE
	.align		8
        /*0030*/ 	.dword	_ZN30_INTERNAL_c3dc45b5_4_k_cu_main4cuda3std3__45__cpo7crbeginE
	.align		8
        /*0038*/ 	.dword	_ZN30_INTERNAL_c3dc45b5_4_k_cu_main4cuda3std3__45__cpo5crendE
	.align		8
        /*0040*/ 	.dword	_ZN30_INTERNAL_c3dc45b5_4_k_cu_main4cuda3std3__432_GLOBAL__N__c3dc45b5_4_k_cu_main6ignoreE
	.align		8
        /*0048*/ 	.dword	_ZN30_INTERNAL_c3dc45b5_4_k_cu_main4cuda3std3__419piecewise_constructE
	.align		8
        /*0050*/ 	.dword	_ZN30_INTERNAL_c3dc45b5_4_k_cu_main4cuda3std3__48in_placeE
	.align		8
        /*0058*/ 	.dword	_ZN30_INTERNAL_c3dc45b5_4_k_cu_main4cuda3std3__420unreachable_sentinelE
	.align		8
        /*0060*/ 	.dword	_ZN30_INTERNAL_c3dc45b5_4_k_cu_main4cuda3std3__47nulloptE
	.align		8
        /*0068*/ 	.dword	_ZN30_INTERNAL_c3dc45b5_4_k_cu_main4cuda3std3__48unexpectE
	.align		8
        /*0070*/ 	.dword	_ZN30_INTERNAL_c3dc45b5_4_k_cu_main4cuda3std6ranges3__45__cpo4swapE
	.align		8
        /*0078*/ 	.dword	_ZN30_INTERNAL_c3dc45b5_4_k_cu_main4cuda3std6ranges3__45__cpo9iter_moveE
	.align		8
        /*0080*/ 	.dword	_ZN30_INTERNAL_c3dc45b5_4_k_cu_main4cuda3std6ranges3__45__cpo5beginE
	.align		8
        /*0088*/ 	.dword	_ZN30_INTERNAL_c3dc45b5_4_k_cu_main4cuda3std6ranges3__45__cpo3endE
	.align		8
        /*0090*/ 	.dword	_ZN30_INTERNAL_c3dc45b5_4_k_cu_main4cuda3std6ranges3__45__cpo6cbeginE
	.align		8
        /*0098*/ 	.dword	_ZN30_INTERNAL_c3dc45b5_4_k_cu_main4cuda3std6ranges3__45__cpo4cendE
	.align		8
        /*00a0*/ 	.dword	_ZN30_INTERNAL_c3dc45b5_4_k_cu_main4cuda3std6ranges3__45__cpo7advanceE
	.align		8
        /*00a8*/ 	.dword	_ZN30_INTERNAL_c3dc45b5_4_k_cu_main4cuda3std6ranges3__45__cpo9iter_swapE
	.align		8
        /*00b0*/ 	.dword	_ZN30_INTERNAL_c3dc45b5_4_k_cu_main4cuda3std6ranges3__45__cpo4nextE
	.align		8
        /*00b8*/ 	.dword	_ZN30_INTERNAL_c3dc45b5_4_k_cu_main4cuda3std6ranges3__45__cpo4prevE
	.align		8
        /*00c0*/ 	.dword	_ZN30_INTERNAL_c3dc45b5_4_k_cu_main4cuda3std6ranges3__45__cpo4dataE
	.align		8
        /*00c8*/ 	.dword	_ZN30_INTERNAL_c3dc45b5_4_k_cu_main4cuda3std6ranges3__45__cpo5cdataE
	.align		8
        /*00d0*/ 	.dword	_ZN30_INTERNAL_c3dc45b5_4_k_cu_main4cuda3std6ranges3__45__cpo4sizeE
	.align		8
        /*00d8*/ 	.dword	_ZN30_INTERNAL_c3dc45b5_4_k_cu_main4cuda3std6ranges3__45__cpo5ssizeE
	.align		8
        /*00e0*/ 	.dword	_ZN30_INTERNAL_c3dc45b5_4_k_cu_main4cuda3std6ranges3__45__cpo8distanceE
	.align		8
        /*00e8*/ 	.dword	_ZN30_INTERNAL_c3dc45b5_4_k_cu_main6thrust24THRUST_300001_SM_1000_NS8cuda_cub3parE
	.align		8
        /*00f0*/ 	.dword	_ZN30_INTERNAL_c3dc45b5_4_k_cu_main6thrust24THRUST_300001_SM_1000_NS8cuda_cub10par_nosyncE
	.align		8
        /*00f8*/ 	.dword	_ZN30_INTERNAL_c3dc45b5_4_k_cu_main6thrust24THRUST_300001_SM_1000_NS6system6detail10sequential3seqE
	.align		8
        /*0100*/ 	.dword	_ZN30_INTERNAL_c3dc45b5_4_k_cu_main6thrust24THRUST_300001_SM_1000_NS6system3cpp3parE
	.align		8
        /*0108*/ 	.dword	_ZN30_INTERNAL_c3dc45b5_4_k_cu_main6thrust24THRUST_300001_SM_1000_NS12placeholders2_1E
	.align		8
        /*0110*/ 	.dword	_ZN30_INTERNAL_c3dc45b5_4_k_cu_main6thrust24THRUST_300001_SM_1000_NS12placeholders2_2E
	.align		8
        /*0118*/ 	.dword	_ZN30_INTERNAL_c3dc45b5_4_k_cu_main6thrust24THRUST_300001_SM_1000_NS12placeholders2_3E
	.align		8
        /*0120*/ 	.dword	_ZN30_INTERNAL_c3dc45b5_4_k_cu_main6thrust24THRUST_300001_SM_1000_NS12placeholders2_4E
	.align		8
        /*0128*/ 	.dword	_ZN30_INTERNAL_c3dc45b5_4_k_cu_main6thrust24THRUST_300001_SM_1000_NS12placeholders2_5E
	.align		8
        /*0130*/ 	.dword	_ZN30_INTERNAL_c3dc45b5_4_k_cu_main6thrust24THRUST_300001_SM_1000_NS12placeholders2_6E
	.align		8
        /*0138*/ 	.dword	_ZN30_INTERNAL_c3dc45b5_4_k_cu_main6thrust24THRUST_300001_SM_1000_NS12placeholders2_7E
	.align		8
        /*0140*/ 	.dword	_ZN30_INTERNAL_c3dc45b5_4_k_cu_main6thrust24THRUST_300001_SM_1000_NS12placeholders2_8E
	.align		8
        /*0148*/ 	.dword	_ZN30_INTERNAL_c3dc45b5_4_k_cu_main6thrust24THRUST_300001_SM_1000_NS12placeholders2_9E
	.align		8
        /*0150*/ 	.dword	_ZN30_INTERNAL_c3dc45b5_4_k_cu_main6thrust24THRUST_300001_SM_1000_NS12placeholders3_10E
	.align		8
        /*0158*/ 	.dword	_ZN30_INTERNAL_c3dc45b5_4_k_cu_main6thrust24THRUST_300001_SM_1000_NS3seqE
	.align		8
        /*0160*/ 	.dword	_ZN30_INTERNAL_c3dc45b5_4_k_cu_main6thrust24THRUST_300001_SM_1000_NS6deviceE


//--------------------- .text._ZN3cub18CUB_300001_SM_10006detail11EmptyKernelIvEEvv --------------------------
	.section	.text._ZN3cub18CUB_300001_SM_10006detail11EmptyKernelIvEEvv,"ax",@progbits
	.align	128
        .global         _ZN3cub18CUB_300001_SM_10006detail11EmptyKernelIvEEvv
        .type           _ZN3cub18CUB_300001_SM_10006detail11EmptyKernelIvEEvv,@function
        .size           _ZN3cub18CUB_300001_SM_10006detail11EmptyKernelIvEEvv,(.L_x_694 - _ZN3cub18CUB_300001_SM_10006detail11EmptyKernelIvEEvv)
        .other          _ZN3cub18CUB_300001_SM_10006detail11EmptyKernelIvEEvv,@"STO_CUDA_ENTRY STV_DEFAULT"
_ZN3cub18CUB_300001_SM_10006detail11EmptyKernelIvEEvv:
.text._ZN3cub18CUB_300001_SM_10006detail11EmptyKernelIvEEvv:
[----:B------:R-:W-:Y:S01]  /*0000*/  LDC R1, c[0x0][0x37c] ;  /* 0x0000df00ff017b82 */ /* 0x000fe20000000800 */
[----:B------:R-:W-:Y:S05]  /*0010*/  EXIT ;  /* 0x000000000000794d */ /* 0x000fea0003800000 */
.L_x_0:
[----:B------:R-:W-:-:S00]  /*0020*/  BRA `(.L_x_0) ;  /* 0xfffffffc00fc7947 */ /* 0x000fc0000383ffff */
[----:B------:R-:W-:-:S00]  /*0030*/  NOP ;  /* 0x0000000000007918 */ /* 0x000fc00000000000 */
        /* <DEDUP_REMOVED lines=12> */
.L_x_694:


//--------------------- .text._ZN6thrust24THRUST_300001_SM_1000_NS8cuda_cub4core6detail13_kernel_agentINS1_8__reduce11ReduceAgentIPN4cuda3std3__45tupleIJ4typelEEESD_SC_lNS1_9__extrema9arg_max_fISB_l10comparatorEEEEJSD_SD_iSH_EEEvDpT0_ --------------------------
	.section	.text._ZN6thrust24THRUST_300001_SM_1000_NS8cuda_cub4core6detail13_kernel_agentINS1_8__reduce11ReduceAgentIPN4cuda3std3__45tupleIJ4typelEEESD_SC_lNS1_9__extrema9arg_max_fISB_l10comparatorEEEEJSD_SD_iSH_EEEvDpT0_,"ax",@progbits
	.align	128
        .global         _ZN6thrust24THRUST_300001_SM_1000_NS8cuda_cub4core6detail13_kernel_agentINS1_8__reduce11ReduceAgentIPN4cuda3std3__45tupleIJ4typelEEESD_SC_lNS1_9__extrema9arg_max_fISB_l10comparatorEEEEJSD_SD_iSH_EEEvDpT0_
        .type           _ZN6thrust24THRUST_300001_SM_1000_NS8cuda_cub4core6detail13_kernel_agentINS1_8__reduce11ReduceAgentIPN4cuda3std3__45tupleIJ4typelEEESD_SC_lNS1_9__extrema9arg_max_fISB_l10comparatorEEEEJSD_SD_iSH_EEEvDpT0_,@function
        .size           _ZN6thrust24THRUST_300001_SM_1000_NS8cuda_cub4core6detail13_kernel_agentINS1_8__reduce11ReduceAgentIPN4cuda3std3__45tupleIJ4typelEEESD_SC_lNS1_9__extrema9arg_max_fISB_l10comparatorEEEEJSD_SD_iSH_EEEvDpT0_,(.L_x_695 - _ZN6thrust24THRUST_300001_SM_1000_NS8cuda_cub4core6detail13_kernel_agentINS1_8__reduce11ReduceAgentIPN4cuda3std3__45tupleIJ4typelEEESD_SC_lNS1_9__extrema9arg_max_fISB_l10comparatorEEEEJSD_SD_iSH_EEEvDpT0_)
        .other          _ZN6thrust24THRUST_300001_SM_1000_NS8cuda_cub4core6detail13_kernel_agentINS1_8__reduce11ReduceAgentIPN4cuda3std3__45tupleIJ4typelEEESD_SC_lNS1_9__extrema9arg_max_fISB_l10comparatorEEEEJSD_SD_iSH_EEEvDpT0_,@"STO_CUDA_ENTRY STV_DEFAULT"
_ZN6thrust24THRUST_300001_SM_1000_NS8cuda_cub4core6detail13_kernel_agentINS1_8__reduce11ReduceAgentIPN4cuda3std3__45tupleIJ4typelEEESD_SC_lNS1_9__extrema9arg_max_fISB_l10comparatorEEEEJSD_SD_iSH_EEEvDpT0_:
.text._ZN6thrust24THRUST_300001_SM_1000_NS8cuda_cub4core6detail13_kernel_agentINS1_8__reduce11ReduceAgentIPN4cuda3std3__45tupleIJ4typelEEESD_SC_lNS1_9__extrema9arg_max_fISB_l10comparatorEEEEJSD_SD_iSH_EEEvDpT0_:
[----:B------:R-:W-:Y:S01]  /*0000*/  LDC R1, c[0x0][0x37c] ;  /* 0x0000df00ff017b82 */ /* 0x000fe20000000800 */
[----:B------:R-:W0:Y:S02]  /*0010*/  LDCU UR8, c[0x0][0x390] ;  /* 0x00007200ff0877ac */ /* 0x000e240008000800 */
[----:B0-----:R-:W-:-:S13]  /*0020*/  ISETP.NE.AND P0, PT, RZ, UR8, PT ;  /* 0x00000008ff007c0c */ /* 0x001fda000bf05270 */
[----:B------:R-:W-:Y:S05]  /*0030*/  @!P0 EXIT ;  /* 0x000000000000894d */ /* 0x000fea0003800000 */
[----:B------:R-:W-:Y:S01]  /*0040*/  UISETP.GT.AND UP0, UPT, UR8, 0x4ff, UPT ;  /* 0x000004ff0800788c */ /* 0x000fe2000bf04270 */
[----:B------:R-:W-:Y:S01]  /*0050*/  BSSY.RECONVERGENT B0, `(.L_x_1) ;  /* 0x0000683000007945 */ /* 0x000fe20003800200 */
[----:B------:R-:W0:Y:S07]  /*0060*/  LDCU.64 UR10, c[0x0][0x358] ;  /* 0x00006b00ff0a77ac */ /* 0x000e2e0008000a00 */
[----:B------:R-:W-:Y:S05]  /*0070*/  BRA.U UP0, `(.L_x_2) ;  /* 0x00000039004c7547 */ /* 0x000fea000b800000 */
[----:B------:R-:W1:Y:S01]  /*0080*/  S2R R12, SR_TID.X ;  /* 0x00000000000c7919 */ /* 0x000e620000002100 */
[----:B------:R-:W2:Y:S01]  /*0090*/  LDCU UR4, c[0x0][0x390] ;  /* 0x00007200ff0477ac */ /* 0x000ea20008000800 */
[----:B------:R-:W-:Y:S01]  /*00a0*/  BSSY.RECONVERGENT B1, `(.L_x_3) ;  /* 0x000000b000017945 */ /* 0x000fe20003800200 */
[----:B------:R-:W-:Y:S02]  /*00b0*/  CS2R R18, SRZ ;  /* 0x0000000000127805 */ /* 0x000fe4000001ff00 */
[----:B------:R-:W-:Y:S02]  /*00c0*/  CS2R R16, SRZ ;  /* 0x0000000000107805 */ /* 0x000fe4000001ff00 */
[----:B-1----:R-:W-:Y:S01]  /*00d0*/  ISETP.GE.AND P0, PT, R12, UR8, PT ;  /* 0x000000080c007c0c */ /* 0x002fe2000bf06270 */
[----:B------:R-:W-:-:S12]  /*00e0*/  IMAD.MOV.U32 R13, RZ, RZ, R12 ;  /* 0x000000ffff0d7224 */ /* 0x000fd800078e000c */
[----:B--2---:R-:W-:Y:S05]  /*00f0*/  @P0 BRA `(.L_x_4) ;  /* 0x0000000000140947 */ /* 0x004fea0003800000 */
[----:B------:R-:W1:Y:S02]  /*0100*/  LDC.64 R2, c[0x0][0x380] ;  /* 0x0000e000ff027b82 */ /* 0x000e640000000a00 */
[----:B-1----:R-:W-:-:S05]  /*0110*/  IMAD.WIDE.U32 R2, R12, 0x10, R2 ;  /* 0x000000100c027825 */ /* 0x002fca00078e0002 */
[----:B0-----:R1:W5:Y:S04]  /*0120*/  LDG.E.64.CONSTANT R18, desc[UR10][R2.64+0x8] ;  /* 0x0000080a02127981 */ /* 0x001368000c1e9b00 */
[----:B------:R1:W5:Y:S01]  /*0130*/  LDG.E.64.CONSTANT R16, desc[UR10][R2.64] ;  /* 0x0000000a02107981 */ /* 0x000362000c1e9b00 */
[----:B------:R-:W-:-:S07]  /*0140*/  VIADD R13, R12, 0x100 ;  /* 0x000001000c0d7836 */ /* 0x000fce0000000000 */
.L_x_4:
[----:B0-----:R-:W-:Y:S05]  /*0150*/  BSYNC.RECONVERGENT B1 ;  /* 0x0000000000017941 */ /* 0x001fea0003800200 */
.L_x_3:
[----:B------:R-:W-:Y:S01]  /*0160*/  ISETP.GE.AND P0, PT, R13, UR8, PT ;  /* 0x000000080d007c0c */ /* 0x000fe2000bf06270 */
[----:B------:R-:W-:-:S12]  /*0170*/  BSSY.RECONVERGENT B1, `(.L_x_5) ;  /* 0x0000097000017945 */ /* 0x000fd80003800200 */
[----:B------:R-:W-:Y:S05]  /*0180*/  @P0 BRA `(.L_x_6) ;  /* 0x0000000800540947 */ /* 0x000fea0003800000 */
[----:B------:R-:W-:Y:S01]  /*0190*/  LOP3.LUT R0, RZ, R13, RZ, 0x33, !PT ;  /* 0x0000000dff007212 */ /* 0x000fe200078e33ff */
[----:B------:R-:W-:Y:S04]  /*01a0*/  BSSY.RECONVERGENT B2, `(.L_x_7) ;  /* 0x000002f000027945 */ /* 0x000fe80003800200 */
[----:B------:R-:W-:-:S05]  /*01b0*/  VIADD R0, R0, UR8 ;  /* 0x0000000800007c36 */ /* 0x000fca0008000000 */
[----:B-1----:R-:W-:-:S04]  /*01c0*/  LOP3.LUT R2, R0, 0x300, RZ, 0xc0, !PT ;  /* 0x0000030000027812 */ /* 0x002fc800078ec0ff */
[----:B------:R-:W-:-:S13]  /*01d0*/  ISETP.NE.AND P0, PT, R2, 0x300, PT ;  /* 0x000003000200780c */ /* 0x000fda0003f05270 */
[----:B------:R-:W-:Y:S05]  /*01e0*/  @!P0 BRA `(.L_x_8) ;  /* 0x0000000000a88947 */ /* 0x000fea0003800000 */
[----:B------:R-:W0:Y:S01]  /*01f0*/  LDC.64 R2, c[0x0][0x380] ;  /* 0x0000e000ff027b82 */ /* 0x000e220000000a00 */
[----:B------:R-:W-:-:S04]  /*0200*/  LEA.HI R4, R0, 0x1, RZ, 0x18 ;  /* 0x0000000100047811 */ /* 0x000fc800078fc0ff */
[----:B------:R-:W-:-:S05]  /*0210*/  LOP3.LUT R4, R4, 0x3, RZ, 0xc0, !PT ;  /* 0x0000000304047812 */ /* 0x000fca00078ec0ff */
[----:B------:R-:W-:Y:S02]  /*0220*/  IMAD.MOV R8, RZ, RZ, -R4 ;  /* 0x000000ffff087224 */ /* 0x000fe400078e0a04 */
[----:B0-----:R-:W-:-:S04]  /*0230*/  IMAD.WIDE.U32 R2, R13, 0x10, R2 ;  /* 0x000000100d027825 */ /* 0x001fc800078e0002 */
[----:B------:R-:W-:Y:S02]  /*0240*/  IMAD.MOV.U32 R9, RZ, RZ, R2 ;  /* 0x000000ffff097224 */ /* 0x000fe400078e0002 */
[----:B------:R-:W-:-:S07]  /*0250*/  IMAD.MOV.U32 R5, RZ, RZ, R3 ;  /* 0x000000ffff057224 */ /* 0x000fce00078e0003 */
.L_x_11:
[----:B------:R-:W-:-:S05]  /*0260*/  IMAD.MOV.U32 R4, RZ, RZ, R9 ;  /* 0x000000ffff047224 */ /* 0x000fca00078e0009 */
[----:B------:R-:W2:Y:S04]  /*0270*/  LDG.E.64.CONSTANT R2, desc[UR10][R4.64] ;  /* 0x0000000a04027981 */ /* 0x000ea8000c1e9b00 */
[----:B------:R-:W3:Y:S01]  /*0280*/  LDG.E.64.CONSTANT R6, desc[UR10][R4.64+0x8] ;  /* 0x0000080a04067981 */ /* 0x000ee2000c1e9b00 */
[----:B------:R-:W-:Y:S01]  /*0290*/  VIADD R8, R8, 0x1 ;  /* 0x0000000108087836 */ /* 0x000fe20000000000 */
[----:B------:R-:W-:Y:S01]  /*02a0*/  BSSY.RECONVERGENT B3, `(.L_x_9) ;  /* 0x000001b000037945 */ /* 0x000fe20003800200 */
[----:B-----5:R-:W-:Y:S01]  /*02b0*/  IMAD.MOV.U32 R21, RZ, RZ, R19 ;  /* 0x000000ffff157224 */ /* 0x020fe200078e0013 */
[----:B------:R-:W-:Y:S01]  /*02c0*/  IADD3 R9, P3, PT, R4, 0x1000, RZ ;  /* 0x0000100004097810 */ /* 0x000fe20007f7e0ff */
[----:B------:R-:W-:Y:S01]  /*02d0*/  IMAD.MOV.U32 R15, RZ, RZ, R18 ;  /* 0x000000ffff0f7224 */ /* 0x000fe200078e0012 */
[----:B------:R-:W-:Y:S01]  /*02e0*/  ISETP.NE.AND P2, PT, R8, RZ, PT ;  /* 0x000000ff0800720c */ /* 0x000fe20003f45270 */
[----:B------:R-:W-:-:S02]  /*02f0*/  IMAD.MOV.U32 R11, RZ, RZ, R17 ;  /* 0x000000ffff0b7224 */ /* 0x000fc400078e0011 */
[----:B------:R-:W-:Y:S01]  /*0300*/  IMAD.MOV.U32 R23, RZ, RZ, R16 ;  /* 0x000000ffff177224 */ /* 0x000fe200078e0010 */
[----:B--2---:R-:W-:Y:S01]  /*0310*/  ISETP.GE.AND P0, PT, R16, R2, PT ;  /* 0x000000021000720c */ /* 0x004fe20003f06270 */
[----:B------:R-:W-:Y:S02]  /*0320*/  IMAD.MOV.U32 R17, RZ, RZ, R3 ;  /* 0x000000ffff117224 */ /* 0x000fe400078e0003 */
[----:B------:R-:W-:Y:S02]  /*0330*/  IMAD.MOV.U32 R16, RZ, RZ, R2 ;  /* 0x000000ffff107224 */ /* 0x000fe400078e0002 */
[----:B---3--:R-:W-:Y:S02]  /*0340*/  IMAD.MOV.U32 R18, RZ, RZ, R6 ;  /* 0x000000ffff127224 */ /* 0x008fe400078e0006 */
[----:B------:R-:W-:-:S06]  /*0350*/  IMAD.MOV.U32 R19, RZ, RZ, R7 ;  /* 0x000000ffff137224 */ /* 0x000fcc00078e0007 */
[----:B------:R-:W-:Y:S05]  /*0360*/  @!P0 BRA `(.L_x_10) ;  /* 0x0000000000388947 */ /* 0x000fea0003800000 */
[----:B------:R-:W-:Y:S01]  /*0370*/  ISETP.GE.AND P0, PT, R2, R23, PT ;  /* 0x000000170200720c */ /* 0x000fe20003f06270 */
[----:B------:R-:W-:Y:S02]  /*0380*/  IMAD.MOV.U32 R17, RZ, RZ, R11 ;  /* 0x000000ffff117224 */ /* 0x000fe400078e000b */
[----:B------:R-:W-:Y:S02]  /*0390*/  IMAD.MOV.U32 R16, RZ, RZ, R23 ;  /* 0x000000ffff107224 */ /* 0x000fe400078e0017 */
[----:B------:R-:W-:Y:S02]  /*03a0*/  IMAD.MOV.U32 R18, RZ, RZ, R15 ;  /* 0x000000ffff127224 */ /* 0x000fe400078e000f */
[----:B------:R-:W-:-:S06]  /*03b0*/  IMAD.MOV.U32 R19, RZ, RZ, R21 ;  /* 0x000000ffff137224 */ /* 0x000fcc00078e0015 */
[----:B------:R-:W-:Y:S05]  /*03c0*/  @!P0 BRA `(.L_x_10) ;  /* 0x0000000000208947 */ /* 0x000fea0003800000 */
[CC--:B------:R-:W-:Y:S02]  /*03d0*/  ISETP.LT.U32.AND P1, PT, R15.reuse, R6.reuse, PT ;  /* 0x000000060f00720c */ /* 0x0c0fe40003f21070 */
[-C--:B------:R-:W-:Y:S02]  /*03e0*/  ISETP.GE.U32.AND P0, PT, R15, R6.reuse, PT ;  /* 0x000000060f00720c */ /* 0x080fe40003f06070 */
[CC--:B------:R-:W-:Y:S02]  /*03f0*/  ISETP.LT.AND.EX P1, PT, R21.reuse, R7.reuse, PT, P1 ;  /* 0x000000071500720c */ /* 0x0c0fe40003f21310 */
[-C--:B------:R-:W-:Y:S02]  /*0400*/  ISETP.GE.AND.EX P0, PT, R21, R7.reuse, PT, P0 ;  /* 0x000000071500720c */ /* 0x080fe40003f06300 */
[----:B------:R-:W-:Y:S02]  /*0410*/  SEL R18, R15, R6, P1 ;  /* 0x000000060f127207 */ /* 0x000fe40000800000 */
[----:B------:R-:W-:-:S02]  /*0420*/  SEL R19, R21, R7, P1 ;  /* 0x0000000715137207 */ /* 0x000fc40000800000 */
[----:B------:R-:W-:Y:S02]  /*0430*/  SEL R17, R11, R3, !P0 ;  /* 0x000000030b117207 */ /* 0x000fe40004000000 */
[----:B------:R-:W-:-:S07]  /*0440*/  SEL R16, R23, R2, !P0 ;  /* 0x0000000217107207 */ /* 0x000fce0004000000 */
.L_x_10:
[----:B------:R-:W-:Y:S05]  /*0450*/  BSYNC.RECONVERGENT B3 ;  /* 0x0000000000037941 */ /* 0x000fea0003800200 */
.L_x_9:
[----:B------:R-:W-:Y:S02]  /*0460*/  IMAD.X R5, RZ, RZ, R5, P3 ;  /* 0x000000ffff057224 */ /* 0x000fe400018e0605 */
[----:B------:R-:W-:Y:S01]  /*0470*/  VIADD R13, R13, 0x100 ;  /* 0x000001000d0d7836 */ /* 0x000fe20000000000 */
[----:B------:R-:W-:Y:S06]  /*0480*/  @P2 BRA `(.L_x_11) ;  /* 0xfffffffc00742947 */ /* 0x000fec000383ffff */
.L_x_8:
[----:B------:R-:W-:Y:S05]  /*0490*/  BSYNC.RECONVERGENT B2 ;  /* 0x0000000000027941 */ /* 0x000fea0003800200 */
.L_x_7:
[----:B------:R-:W0:Y:S01]  /*04a0*/  LDC.64 R6, c[0x0][0x380] ;  /* 0x0000e000ff067b82 */ /* 0x000e220000000a00 */
[----:B------:R-:W-:-:S13]  /*04b0*/  ISETP.GE.U32.AND P0, PT, R0, 0x300, PT ;  /* 0x000003000000780c */ /* 0x000fda0003f06070 */
[----:B------:R-:W-:Y:S05]  /*04c0*/  @!P0 BRA `(.L_x_6) ;  /* 0x0000000400848947 */ /* 0x000fea0003800000 */
.L_x_20:
[----:B0-----:R-:W-:-:S05]  /*04d0*/  IMAD.WIDE R10, R13, 0x10, R6 ;  /* 0x000000100d0a7825 */ /* 0x001fca00078e0206 */
[----:B------:R-:W2:Y:S04]  /*04e0*/  LDG.E.64.CONSTANT R8, desc[UR10][R10.64] ;  /* 0x0000000a0a087981 */ /* 0x000ea8000c1e9b00 */
[----:B------:R-:W3:Y:S04]  /*04f0*/  LDG.E.64.CONSTANT R14, desc[UR10][R10.64+0x8] ;  /* 0x0000080a0a0e7981 */ /* 0x000ee8000c1e9b00 */
[----:B-----5:R0:W5:Y:S04]  /*0500*/  LDG.E.64.CONSTANT R4, desc[UR10][R10.64+0x1000] ;  /* 0x0010000a0a047981 */ /* 0x020168000c1e9b00 */
[----:B------:R0:W5:Y:S01]  /*0510*/  LDG.E.64.CONSTANT R2, desc[UR10][R10.64+0x1008] ;  /* 0x0010080a0a027981 */ /* 0x000162000c1e9b00 */
[----:B------:R-:W-:Y:S01]  /*0520*/  BSSY.RECONVERGENT B2, `(.L_x_12) ;  /* 0x0000014000027945 */ /* 0x000fe20003800200 */
[----:B--2---:R-:W-:Y:S01]  /*0530*/  ISETP.GE.AND P0, PT, R16, R8, PT ;  /* 0x000000081000720c */ /* 0x004fe20003f06270 */
[----:B------:R-:W-:-:S02]  /*0540*/  IMAD.MOV.U32 R21, RZ, RZ, R9 ;  /* 0x000000ffff157224 */ /* 0x000fc400078e0009 */
[----:B------:R-:W-:Y:S02]  /*0550*/  IMAD.MOV.U32 R23, RZ, RZ, R8 ;  /* 0x000000ffff177224 */ /* 0x000fe400078e0008 */
[----:B---3--:R-:W-:Y:S02]  /*0560*/  IMAD.MOV.U32 R25, RZ, RZ, R14 ;  /* 0x000000ffff197224 */ /* 0x008fe400078e000e */
[----:B------:R-:W-:-:S06]  /*0570*/  IMAD.MOV.U32 R27, RZ, RZ, R15 ;  /* 0x000000ffff1b7224 */ /* 0x000fcc00078e000f */
[----:B0-----:R-:W-:Y:S05]  /*0580*/  @!P0 BRA `(.L_x_13) ;  /* 0x0000000000348947 */ /* 0x001fea0003800000 */
[----:B------:R-:W-:Y:S01]  /*0590*/  ISETP.GE.AND P2, PT, R8, R16, PT ;  /* 0x000000100800720c */ /* 0x000fe20003f46270 */
[----:B------:R-:W-:Y:S02]  /*05a0*/  IMAD.MOV.U32 R25, RZ, RZ, R18 ;  /* 0x000000ffff197224 */ /* 0x000fe400078e0012 */
[----:B------:R-:W-:Y:S02]  /*05b0*/  IMAD.MOV.U32 R27, RZ, RZ, R19 ;  /* 0x000000ffff1b7224 */ /* 0x000fe400078e0013 */
[----:B------:R-:W-:Y:S02]  /*05c0*/  IMAD.MOV.U32 R21, RZ, RZ, R17 ;  /* 0x000000ffff157224 */ /* 0x000fe400078e0011 */
[----:B------:R-:W-:-:S06]  /*05d0*/  IMAD.MOV.U32 R23, RZ, RZ, R16 ;  /* 0x000000ffff177224 */ /* 0x000fcc00078e0010 */
[CC--:B------:R-:W-:Y:S02]  /*05e0*/  @P2 ISETP.LT.U32.AND P1, PT, R18.reuse, R14.reuse, PT ;  /* 0x0000000e1200220c */ /* 0x0c0fe40003f21070 */
[CC--:B------:R-:W-:Y:S02]  /*05f0*/  @P2 ISETP.GE.U32.AND P0, PT, R18.reuse, R14.reuse, PT ;  /* 0x0000000e1200220c */ /* 0x0c0fe40003f06070 */
[CC--:B------:R-:W-:Y:S02]  /*0600*/  @P2 ISETP.LT.AND.EX P1, PT, R19.reuse, R15.reuse, PT, P1 ;  /* 0x0000000f1300220c */ /* 0x0c0fe40003f21310 */
[CC--:B------:R-:W-:Y:S02]  /*0610*/  @P2 ISETP.GE.AND.EX P0, PT, R19.reuse, R15.reuse, PT, P0 ;  /* 0x0000000f1300220c */ /* 0x0c0fe40003f06300 */
[----:B------:R-:W-:Y:S02]  /*0620*/  @P2 SEL R25, R18, R14, P1 ;  /* 0x0000000e12192207 */ /* 0x000fe40000800000 */
[----:B------:R-:W-:-:S02]  /*0630*/  @P2 SEL R27, R19, R15, P1 ;  /* 0x0000000f131b2207 */ /* 0x000fc40000800000 */
[----:B------:R-:W-:Y:S02]  /*0640*/  @P2 SEL R21, R17, R9, !P0 ;  /* 0x0000000911152207 */ /* 0x000fe40004000000 */
[----:B------:R-:W-:-:S07]  /*0650*/  @P2 SEL R23, R16, R8, !P0 ;  /* 0x0000000810172207 */ /* 0x000fce0004000000 */
.L_x_13:
[----:B------:R-:W-:Y:S05]  /*0660*/  BSYNC.RECONVERGENT B2 ;  /* 0x0000000000027941 */ /* 0x000fea0003800200 */
.L_x_12:
[----:B------:R0:W5:Y:S04]  /*0670*/  LDG.E.64.CONSTANT R18, desc[UR10][R10.64+0x2000] ;  /* 0x0020000a0a127981 */ /* 0x000168000c1e9b00 */
[----:B------:R0:W5:Y:S04]  /*0680*/  LDG.E.64.CONSTANT R16, desc[UR10][R10.64+0x2008] ;  /* 0x0020080a0a107981 */ /* 0x000168000c1e9b00 */
[----:B------:R0:W5:Y:S04]  /*0690*/  LDG.E.64.CONSTANT R8, desc[UR10][R10.64+0x3000] ;  /* 0x0030000a0a087981 */ /* 0x000168000c1e9b00 */
[----:B------:R0:W5:Y:S02]  /*06a0*/  LDG.E.64.CONSTANT R14, desc[UR10][R10.64+0x3008] ;  /* 0x0030080a0a0e7981 */ /* 0x000164000c1e9b00 */
[----:B-----5:R-:W-:Y:S01]  /*06b0*/  ISETP.GE.AND P0, PT, R23, R4, PT ;  /* 0x000000041700720c */ /* 0x020fe20003f06270 */
[----:B------:R-:W-:Y:S01]  /*06c0*/  BSSY.RECONVERGENT B2, `(.L_x_14) ;  /* 0x0000013000027945 */ /* 0x000fe20003800200 */
[----:B------:R-:W-:-:S02]  /*06d0*/  IMAD.MOV.U32 R29, RZ, RZ, R5 ;  /* 0x000000ffff1d7224 */ /* 0x000fc400078e0005 */
[----:B------:R-:W-:Y:S02]  /*06e0*/  IMAD.MOV.U32 R31, RZ, RZ, R4 ;  /* 0x000000ffff1f7224 */ /* 0x000fe400078e0004 */
[----:B------:R-:W-:Y:S02]  /*06f0*/  IMAD.MOV.U32 R33, RZ, RZ, R2 ;  /* 0x000000ffff217224 */ /* 0x000fe400078e0002 */
[----:B------:R-:W-:-:S05]  /*0700*/  IMAD.MOV.U32 R35, RZ, RZ, R3 ;  /* 0x000000ffff237224 */ /* 0x000fca00078e0003 */
[----:B0-----:R-:W-:Y:S05]  /*0710*/  @!P0 BRA `(.L_x_15) ;  /* 0x0000000000348947 */ /* 0x001fea0003800000 */
[----:B------:R-:W-:Y:S01]  /*0720*/  ISETP.GE.AND P2, PT, R4, R23, PT ;  /* 0x000000170400720c */ /* 0x000fe20003f46270 */
[----:B------:R-:W-:Y:S02]  /*0730*/  IMAD.MOV.U32 R33, RZ, RZ, R25 ;  /* 0x000000ffff217224 */ /* 0x000fe400078e0019 */
[----:B------:R-:W-:Y:S02]  /*0740*/  IMAD.MOV.U32 R35, RZ, RZ, R27 ;  /* 0x000000ffff237224 */ /* 0x000fe400078e001b */
[----:B------:R-:W-:Y:S02]  /*0750*/  IMAD.MOV.U32 R29, RZ, RZ, R21 ;  /* 0x000000ffff1d7224 */ /* 0x000fe400078e0015 */
[----:B------:R-:W-:-:S06]  /*0760*/  IMAD.MOV.U32 R31, RZ, RZ, R23 ;  /* 0x000000ffff1f7224 */ /* 0x000fcc00078e0017 */
[CC--:B------:R-:W-:Y:S02]  /*0770*/  @P2 ISETP.LT.U32.AND P1, PT, R25.reuse, R2.reuse, PT ;  /* 0x000000021900220c */ /* 0x0c0fe40003f21070 */
[-C--:B------:R-:W-:Y:S02]  /*0780*/  @P2 ISETP.GE.U32.AND P0, PT, R25, R2.reuse, PT ;  /* 0x000000021900220c */ /* 0x080fe40003f06070 */
[CC--:B------:R-:W-:Y:S02]  /*0790*/  @P2 ISETP.LT.AND.EX P1, PT, R27.reuse, R3.reuse, PT, P1 ;  /* 0x000000031b00220c */ /* 0x0c0fe40003f21310 */
[-C--:B------:R-:W-:Y:S02]  /*07a0*/  @P2 ISETP.GE.AND.EX P0, PT, R27, R3.reuse, PT, P0 ;  /* 0x000000031b00220c */ /* 0x080fe40003f06300 */
[----:B------:R-:W-:Y:S02]  /*07b0*/  @P2 SEL R33, R25, R2, P1 ;  /* 0x0000000219212207 */ /* 0x000fe40000800000 */
[----:B------:R-:W-:-:S02]  /*07c0*/  @P2 SEL R35, R27, R3, P1 ;  /* 0x000000031b232207 */ /* 0x000fc40000800000 */
[----:B------:R-:W-:Y:S02]  /*07d0*/  @P2 SEL R29, R21, R5, !P0 ;  /* 0x00000005151d2207 */ /* 0x000fe40004000000 */
[----:B------:R-:W-:-:S07]  /*07e0*/  @P2 SEL R31, R23, R4, !P0 ;  /* 0x00000004171f2207 */ /* 0x000fce0004000000 */
.L_x_15:
[----:B------:R-:W-:Y:S05]  /*07f0*/  BSYNC.RECONVERGENT B2 ;  /* 0x0000000000027941 */ /* 0x000fea0003800200 */
.L_x_14:
[----:B------:R-:W-:Y:S01]  /*0800*/  ISETP.GE.AND P0, PT, R31, R18, PT ;  /* 0x000000121f00720c */ /* 0x000fe20003f06270 */
[----:B------:R-:W-:Y:S01]  /*0810*/  BSSY.RECONVERGENT B2, `(.L_x_16) ;  /* 0x0000013000027945 */ /* 0x000fe20003800200 */
[----:B------:R-:W-:Y:S02]  /*0820*/  IMAD.MOV.U32 R3, RZ, RZ, R19 ;  /* 0x000000ffff037224 */ /* 0x000fe400078e0013 */
[----:B------:R-:W-:Y:S02]  /*0830*/  IMAD.MOV.U32 R5, RZ, RZ, R18 ;  /* 0x000000ffff057224 */ /* 0x000fe400078e0012 */
[----:B------:R-:W-:Y:S02]  /*0840*/  IMAD.MOV.U32 R11, RZ, RZ, R16 ;  /* 0x000000ffff0b7224 */ /* 0x000fe400078e0010 */
[----:B------:R-:W-:-:S05]  /*0850*/  IMAD.MOV.U32 R21, RZ, RZ, R17 ;  /* 0x000000ffff157224 */ /* 0x000fca00078e0011 */
[----:B------:R-:W-:Y:S05]  /*0860*/  @!P0 BRA `(.L_x_17) ;  /* 0x0000000000348947 */ /* 0x000fea0003800000 */
        /* <DEDUP_REMOVED lines=13> */
.L_x_17:
[----:B------:R-:W-:Y:S05]  /*0940*/  BSYNC.RECONVERGENT B2 ;  /* 0x0000000000027941 */ /* 0x000fea0003800200 */
.L_x_16:
        /* <DEDUP_REMOVED lines=21> */
.L_x_19:
[----:B------:R-:W-:Y:S05]  /*0aa0*/  BSYNC.RECONVERGENT B2 ;  /* 0x0000000000027941 */ /* 0x000fea0003800200 */
.L_x_18:
[----:B------:R-:W-:-:S05]  /*0ab0*/  VIADD R13, R13, 0x400 ;  /* 0x000004000d0d7836 */ /* 0x000fca0000000000 */
[----:B------:R-:W-:-:S13]  /*0ac0*/  ISETP.GE.AND P0, PT, R13, UR4, PT ;  /* 0x000000040d007c0c */ /* 0x000fda000bf06270 */
[----:B------:R-:W-:Y:S05]  /*0ad0*/  @!P0 BRA `(.L_x_20) ;  /* 0xfffffff8007c8947 */ /* 0x000fea000383ffff */
.L_x_6:
[----:B------:R-:W-:Y:S05]  /*0ae0*/  BSYNC.RECONVERGENT B1 ;  /* 0x0000000000017941 */ /* 0x000fea0003800200 */
.L_x_5:
[----:B------:R-:W2:Y:S02]  /*0af0*/  LDCU UR6, c[0x0][0x390] ;  /* 0x00007200ff0677ac */ /* 0x000ea40008000800 */
[----:B--2---:R-:W-:-:S09]  /*0b00*/  UISETP.GE.AND UP0, UPT, UR6, 0x100, UPT ;  /* 0x000001000600788c */ /* 0x004fd2000bf06270 */
[----:B------:R-:W-:Y:S05]  /*0b10*/  BRA.U !UP0, `(.L_x_21) ;  /* 0x0000001508487547 */ /* 0x000fea000b800000 */
[----:B0-----:R-:W0:Y:S01]  /*0b20*/  S2R R6, SR_LANEID ;  /* 0x0000000000067919 */ /* 0x001e220000000000 */
[----:B------:R-:W-:Y:S01]  /*0b30*/  BSSY.RECONVERGENT B1, `(.L_x_22) ;  /* 0x0000020000017945 */ /* 0x000fe20003800200 */
[----:B-----5:R-:W-:Y:S01]  /*0b40*/  IMAD.MOV.U32 R5, RZ, RZ, R18 ;  /* 0x000000ffff057224 */ /* 0x020fe200078e0012 */
[----:B-1----:R1:W2:Y:S01]  /*0b50*/  SHFL.DOWN PT, R3, R16, 0x1, 0x1f ;  /* 0x08201f0010037f89 */ /* 0x0022a200000e0000 */
[----:B------:R-:W-:Y:S02]  /*0b60*/  IMAD.MOV.U32 R8, RZ, RZ, R19 ;  /* 0x000000ffff087224 */ /* 0x000fe400078e0013 */
[----:B------:R-:W-:Y:S01]  /*0b70*/  IMAD.MOV.U32 R0, RZ, RZ, R17 ;  /* 0x000000ffff007224 */ /* 0x000fe200078e0011 */
[----:B------:R1:W3:Y:S01]  /*0b80*/  SHFL.DOWN PT, R4, R17, 0x1, 0x1f ;  /* 0x08201f0011047f89 */ /* 0x0002e200000e0000 */
[----:B------:R-:W-:-:S03]  /*0b90*/  IMAD.MOV.U32 R2, RZ, RZ, R16 ;  /* 0x000000ffff027224 */ /* 0x000fc600078e0010 */
[----:B------:R1:W4:Y:S04]  /*0ba0*/  SHFL.DOWN PT, R7, R18, 0x1, 0x1f ;  /* 0x08201f0012077f89 */ /* 0x00032800000e0000 */
[----:B------:R1:W1:Y:S01]  /*0bb0*/  SHFL.DOWN PT, R9, R19, 0x1, 0x1f ;  /* 0x08201f0013097f89 */ /* 0x00026200000e0000 */
[C---:B0-----:R-:W-:Y:S02]  /*0bc0*/  ISETP.GT.AND P0, PT, R6.reuse, 0x1e, PT ;  /* 0x0000001e0600780c */ /* 0x041fe40003f04270 */
[C---:B------:R-:W-:Y:S02]  /*0bd0*/  ISETP.GT.AND P1, PT, R6.reuse, 0x1d, PT ;  /* 0x0000001d0600780c */ /* 0x040fe40003f24270 */
[----:B------:R-:W-:-:S09]  /*0be0*/  ISETP.GT.AND P2, PT, R6, 0x1b, PT ;  /* 0x0000001b0600780c */ /* 0x000fd20003f44270 */
[----:B-1234-:R-:W-:Y:S05]  /*0bf0*/  @P0 BRA `(.L_x_23) ;  /* 0x00000000004c0947 */ /* 0x01efea0003800000 */
[----:B------:R-:W-:Y:S01]  /*0c00*/  ISETP.GE.AND P0, PT, R16, R3, PT ;  /* 0x000000031000720c */ /* 0x000fe20003f06270 */
[----:B------:R-:W-:Y:S02]  /*0c10*/  IMAD.MOV.U32 R5, RZ, RZ, R7 ;  /* 0x000000ffff057224 */ /* 0x000fe400078e0007 */
[----:B------:R-:W-:Y:S02]  /*0c20*/  IMAD.MOV.U32 R8, RZ, RZ, R9 ;  /* 0x000000ffff087224 */ /* 0x000fe400078e0009 */
[----:B------:R-:W-:Y:S02]  /*0c30*/  IMAD.MOV.U32 R0, RZ, RZ, R4 ;  /* 0x000000ffff007224 */ /* 0x000fe400078e0004 */
[----:B------:R-:W-:-:S06]  /*0c40*/  IMAD.MOV.U32 R2, RZ, RZ, R3 ;  /* 0x000000ffff027224 */ /* 0x000fcc00078e0003 */
[----:B------:R-:W-:Y:S05]  /*0c50*/  @!P0 BRA `(.L_x_23) ;  /* 0x0000000000348947 */ /* 0x000fea0003800000 */
[----:B------:R-:W-:Y:S01]  /*0c60*/  ISETP.GE.AND P4, PT, R3, R16, PT ;  /* 0x000000100300720c */ /* 0x000fe20003f86270 */
[----:B------:R-:W-:Y:S02]  /*0c70*/  IMAD.MOV.U32 R5, RZ, RZ, R18 ;  /* 0x000000ffff057224 */ /* 0x000fe400078e0012 */
[----:B------:R-:W-:Y:S02]  /*0c80*/  IMAD.MOV.U32 R8, RZ, RZ, R19 ;  /* 0x000000ffff087224 */ /* 0x000fe400078e0013 */
[----:B------:R-:W-:Y:S02]  /*0c90*/  IMAD.MOV.U32 R0, RZ, RZ, R17 ;  /* 0x000000ffff007224 */ /* 0x000fe400078e0011 */
[----:B------:R-:W-:-:S06]  /*0ca0*/  IMAD.MOV.U32 R2, RZ, RZ, R16 ;  /* 0x000000ffff027224 */ /* 0x000fcc00078e0010 */
[CC--:B------:R-:W-:Y:S02]  /*0cb0*/  @P4 ISETP.LT.U32.AND P3, PT, R18.reuse, R7.reuse, PT ;  /* 0x000000071200420c */ /* 0x0c0fe40003f61070 */
[C---:B------:R-:W-:Y:S02]  /*0cc0*/  @P4 ISETP.GE.U32.AND P0, PT, R18.reuse, R7, PT ;  /* 0x000000071200420c */ /* 0x040fe40003f06070 */
[CC--:B------:R-:W-:Y:S02]  /*0cd0*/  @P4 ISETP.LT.AND.EX P3, PT, R19.reuse, R9.reuse, PT, P3 ;  /* 0x000000091300420c */ /* 0x0c0fe40003f61330 */
[C---:B------:R-:W-:Y:S02]  /*0ce0*/  @P4 ISETP.GE.AND.EX P0, PT, R19.reuse, R9, PT, P0 ;  /* 0x000000091300420c */ /* 0x040fe40003f06300 */
[----:B------:R-:W-:Y:S02]  /*0cf0*/  @P4 SEL R5, R18, R7, P3 ;  /* 0x0000000712054207 */ /* 0x000fe40001800000 */
[----:B------:R-:W-:-:S02]  /*0d00*/  @P4 SEL R8, R19, R9, P3 ;  /* 0x0000000913084207 */ /* 0x000fc40001800000 */
[----:B------:R-:W-:Y:S02]  /*0d10*/  @P4 SEL R0, R17, R4, !P0 ;  /* 0x0000000411004207 */ /* 0x000fe40004000000 */
[----:B------:R-:W-:-:S07]  /*0d20*/  @P4 SEL R2, R16, R3, !P0 ;  /* 0x0000000310024207 */ /* 0x000fce0004000000 */
.L_x_23:
[----:B------:R-:W-:Y:S05]  /*0d30*/  BSYNC.RECONVERGENT B1 ;  /* 0x0000000000017941 */ /* 0x000fea0003800200 */
.L_x_22:
[----:B------:R0:W1:Y:S01]  /*0d40*/  SHFL.DOWN PT, R9, R2, 0x2, 0x1f ;  /* 0x08401f0002097f89 */ /* 0x00006200000e0000 */
[----:B------:R-:W-:Y:S01]  /*0d50*/  BSSY.RECONVERGENT B1, `(.L_x_24) ;  /* 0x000001f000017945 */ /* 0x000fe20003800200 */
[C---:B------:R-:W-:Y:S01]  /*0d60*/  ISETP.GT.AND P3, PT, R6.reuse, 0x17, PT ;  /* 0x000000170600780c */ /* 0x040fe20003f64270 */
[----:B------:R-:W-:Y:S01]  /*0d70*/  IMAD.MOV.U32 R7, RZ, RZ, R8 ;  /* 0x000000ffff077224 */ /* 0x000fe200078e0008 */
[----:B------:R0:W2:Y:S01]  /*0d80*/  SHFL.DOWN PT, R11, R0, 0x2, 0x1f ;  /* 0x08401f00000b7f89 */ /* 0x0000a200000e0000 */
[C---:B------:R-:W-:Y:S01]  /*0d90*/  ISETP.GT.AND P4, PT, R6.reuse, 0xf, PT ;  /* 0x0000000f0600780c */ /* 0x040fe20003f84270 */
[----:B------:R-:W-:Y:S01]  /*0da0*/  IMAD.MOV.U32 R3, RZ, RZ, R0 ;  /* 0x000000ffff037224 */ /* 0x000fe200078e0000 */
[----:B------:R-:W-:Y:S01]  /*0db0*/  ISETP.NE.AND P5, PT, R6, RZ, PT ;  /* 0x000000ff0600720c */ /* 0x000fe20003fa5270 */
[----:B------:R0:W3:Y:S01]  /*0dc0*/  SHFL.DOWN PT, R10, R5, 0x2, 0x1f ;  /* 0x08401f00050a7f89 */ /* 0x0000e200000e0000 */
[----:B------:R-:W-:Y:S02]  /*0dd0*/  IMAD.MOV.U32 R6, RZ, RZ, R5 ;  /* 0x000000ffff067224 */ /* 0x000fe400078e0005 */
[----:B------:R-:W-:Y:S01]  /*0de0*/  IMAD.MOV.U32 R4, RZ, RZ, R2 ;  /* 0x000000ffff047224 */ /* 0x000fe200078e0002 */
[----:B------:R0:W4:Y:S01]  /*0df0*/  SHFL.DOWN PT, R13, R8, 0x2, 0x1f ;  /* 0x08401f00080d7f89 */ /* 0x00012200000e0000 */
[----:B------:R-:W-:Y:S07]  /*0e00*/  @P1 BRA `(.L_x_25) ;  /* 0x00000000004c1947 */ /* 0x000fee0003800000 */
[----:B-1----:R-:W-:Y:S01]  /*0e10*/  ISETP.GE.AND P0, PT, R2, R9, PT ;  /* 0x000000090200720c */ /* 0x002fe20003f06270 */
[----:B---3--:R-:W-:Y:S02]  /*0e20*/  IMAD.MOV.U32 R6, RZ, RZ, R10 ;  /* 0x000000ffff067224 */ /* 0x008fe400078e000a */
[----:B----4-:R-:W-:Y:S02]  /*0e30*/  IMAD.MOV.U32 R7, RZ, RZ, R13 ;  /* 0x000000ffff077224 */ /* 0x010fe400078e000d */
[----:B--2---:R-:W-:Y:S02]  /*0e40*/  IMAD.MOV.U32 R3, RZ, RZ, R11 ;  /* 0x000000ffff037224 */ /* 0x004fe400078e000b */
        /* <DEDUP_REMOVED lines=15> */
.L_x_25:
[----:B------:R-:W-:Y:S05]  /*0f40*/  BSYNC.RECONVERGENT B1 ;  /* 0x0000000000017941 */ /* 0x000fea0003800200 */
.L_x_24:
[----:B--2---:R2:W2:Y:S01]  /*0f50*/  SHFL.DOWN PT, R11, R4, 0x4, 0x1f ;  /* 0x08801f00040b7f89 */ /* 0x0044a200000e0000 */
[----:B------:R-:W-:Y:S01]  /*0f60*/  BSSY.RECONVERGENT B1, `(.L_x_26) ;  /* 0x000001c000017945 */ /* 0x000fe20003800200 */
[----:B0-----:R-:W-:Y:S02]  /*0f70*/  IMAD.MOV.U32 R5, RZ, RZ, R6 ;  /* 0x000000ffff057224 */ /* 0x001fe400078e0006 */
[----:B------:R0:W0:Y:S01]  /*0f80*/  SHFL.DOWN PT, R8, R3, 0x4, 0x1f ;  /* 0x08801f0003087f89 */ /* 0x00002200000e0000 */
[----:B-1----:R-:W-:Y:S02]  /*0f90*/  IMAD.MOV.U32 R9, RZ, RZ, R7 ;  /* 0x000000ffff097224 */ /* 0x002fe400078e0007 */
[----:B------:R-:W-:Y:S01]  /*0fa0*/  IMAD.MOV.U32 R0, RZ, RZ, R3 ;  /* 0x000000ffff007224 */ /* 0x000fe200078e0003 */
[----:B----4-:R1:W4:Y:S01]  /*0fb0*/  SHFL.DOWN PT, R13, R6, 0x4, 0x1f ;  /* 0x08801f00060d7f89 */ /* 0x01032200000e0000 */
[----:B------:R-:W-:-:S03]  /*0fc0*/  IMAD.MOV.U32 R2, RZ, RZ, R4 ;  /* 0x000000ffff027224 */ /* 0x000fc600078e0004 */
[----:B---3--:R1:W3:Y:S01]  /*0fd0*/  SHFL.DOWN PT, R10, R7, 0x4, 0x1f ;  /* 0x08801f00070a7f89 */ /* 0x0082e200000e0000 */
[----:B------:R-:W-:Y:S05]  /*0fe0*/  @P2 BRA `(.L_x_27) ;  /* 0x00000000004c2947 */ /* 0x000fea0003800000 */
[----:B--2---:R-:W-:Y:S01]  /*0ff0*/  ISETP.GE.AND P0, PT, R4, R11, PT ;  /* 0x0000000b0400720c */ /* 0x004fe20003f06270 */
[----:B----4-:R-:W-:Y:S02]  /*1000*/  IMAD.MOV.U32 R5, RZ, RZ, R13 ;  /* 0x000000ffff057224 */ /* 0x010fe400078e000d */
[----:B---3--:R-:W-:Y:S02]  /*1010*/  IMAD.MOV.U32 R9, RZ, RZ, R10 ;  /* 0x000000ffff097224 */ /* 0x008fe400078e000a */
[----:B0-----:R-:W-:Y:S02]  /*1020*/  IMAD.MOV.U32 R0, RZ, RZ, R8 ;  /* 0x000000ffff007224 */ /* 0x001fe400078e0008 */
        /* <DEDUP_REMOVED lines=15> */
.L_x_27:
[----:B------:R-:W-:Y:S05]  /*1120*/  BSYNC.RECONVERGENT B1 ;  /* 0x0000000000017941 */ /* 0x000fea0003800200 */
.L_x_26:
[----:B0-----:R0:W0:Y:S01]  /*1130*/  SHFL.DOWN PT, R3, R2, 0x8, 0x1f ;  /* 0x09001f0002037f89 */ /* 0x00102200000e0000 */
[----:B------:R-:W-:Y:S01]  /*1140*/  BSSY.RECONVERGENT B1, `(.L_x_28) ;  /* 0x000001c000017945 */ /* 0x000fe20003800200 */
[----:B-1----:R-:W-:Y:S02]  /*1150*/  IMAD.MOV.U32 R7, RZ, RZ, R5 ;  /* 0x000000ffff077224 */ /* 0x002fe400078e0005 */
[----:B--2---:R1:W2:Y:S01]  /*1160*/  SHFL.DOWN PT, R11, R0, 0x8, 0x1f ;  /* 0x09001f00000b7f89 */ /* 0x0042a200000e0000 */
[----:B------:R-:W-:Y:S02]  /*1170*/  IMAD.MOV.U32 R8, RZ, RZ, R9 ;  /* 0x000000ffff087224 */ /* 0x000fe400078e0009 */
[----:B------:R-:W-:Y:S01]  /*1180*/  IMAD.MOV.U32 R4, RZ, RZ, R0 ;  /* 0x000000ffff047224 */ /* 0x000fe200078e0000 */
[----:B---3--:R1:W3:Y:S01]  /*1190*/  SHFL.DOWN PT, R10, R5, 0x8, 0x1f ;  /* 0x09001f00050a7f89 */ /* 0x0082e200000e0000 */
[----:B------:R-:W-:-:S03]  /*11a0*/  IMAD.MOV.U32 R6, RZ, RZ, R2 ;  /* 0x000000ffff067224 */ /* 0x000fc600078e0002 */
[----:B------:R1:W0:Y:S01]  /*11b0*/  SHFL.DOWN PT, R14, R9, 0x8, 0x1f ;  /* 0x09001f00090e7f89 */ /* 0x00022200000e0000 */
[----:B------:R-:W-:Y:S05]  /*11c0*/  @P3 BRA `(.L_x_29) ;  /* 0x00000000004c3947 */ /* 0x000fea0003800000 */
[----:B0-----:R-:W-:Y:S01]  /*11d0*/  ISETP.GE.AND P0, PT, R2, R3, PT ;  /* 0x000000030200720c */ /* 0x001fe20003f06270 */
[----:B---3--:R-:W-:Y:S02]  /*11e0*/  IMAD.MOV.U32 R7, RZ, RZ, R10 ;  /* 0x000000ffff077224 */ /* 0x008fe400078e000a */
[----:B------:R-:W-:Y:S02]  /*11f0*/  IMAD.MOV.U32 R8, RZ, RZ, R14 ;  /* 0x000000ffff087224 */ /* 0x000fe400078e000e */
        /* <DEDUP_REMOVED lines=9> */
[----:B------:R-:W-:Y:S02]  /*1290*/  @P2 ISETP.GE.U32.AND P0, PT, R5, R10, PT ;  /* 0x0000000a0500220c */ /* 0x000fe40003f06070 */
[CC--:B------:R-:W-:Y:S02]  /*12a0*/  @P2 ISETP.LT.AND.EX P1, PT, R9.reuse, R14.reuse, PT, P1 ;  /* 0x0000000e0900220c */ /* 0x0c0fe40003f21310 */
[----:B------:R-:W-:Y:S02]  /*12b0*/  @P2 ISETP.GE.AND.EX P0, PT, R9, R14, PT, P0 ;  /* 0x0000000e0900220c */ /* 0x000fe40003f06300 */
[----:B------:R-:W-:Y:S02]  /*12c0*/  @P2 SEL R7, R5, R10, P1 ;  /* 0x0000000a05072207 */ /* 0x000fe40000800000 */
[----:B------:R-:W-:-:S02]  /*12d0*/  @P2 SEL R8, R9, R14, P1 ;  /* 0x0000000e09082207 */ /* 0x000fc40000800000 */
[----:B------:R-:W-:Y:S02]  /*12e0*/  @P2 SEL R4, R0, R11, !P0 ;  /* 0x0000000b00042207 */ /* 0x000fe40004000000 */
[----:B------:R-:W-:-:S07]  /*12f0*/  @P2 SEL R6, R2, R3, !P0 ;  /* 0x0000000302062207 */ /* 0x000fce0004000000 */
.L_x_29:
[----:B------:R-:W-:Y:S05]  /*1300*/  BSYNC.RECONVERGENT B1 ;  /* 0x0000000000017941 */ /* 0x000fea0003800200 */
.L_x_28:
[----:B-1----:R1:W1:Y:S01]  /*1310*/  SHFL.DOWN PT, R9, R6, 0x10, 0x1f ;  /* 0x0a001f0006097f89 */ /* 0x00226200000e0000 */
[----:B------:R-:W-:Y:S01]  /*1320*/  BSSY.RECONVERGENT B1, `(.L_x_30) ;  /* 0x000001c000017945 */ /* 0x000fe20003800200 */
[----:B------:R-:W-:Y:S02]  /*1330*/  IMAD.MOV.U32 R5, RZ, RZ, R7 ;  /* 0x000000ffff057224 */ /* 0x000fe400078e0007 */
[----:B--2---:R2:W1:Y:S01]  /*1340*/  SHFL.DOWN PT, R11, R4, 0x10, 0x1f ;  /* 0x0a001f00040b7f89 */ /* 0x00446200000e0000 */
[----:B------:R-:W-:Y:S02]  /*1350*/  IMAD.MOV.U32 R0, RZ, RZ, R8 ;  /* 0x000000ffff007224 */ /* 0x000fe400078e0008 */
[----:B0-----:R-:W-:Y:S01]  /*1360*/  IMAD.MOV.U32 R3, RZ, RZ, R4 ;  /* 0x000000ffff037224 */ /* 0x001fe200078e0004 */
[----:B---3--:R2:W0:Y:S01]  /*1370*/  SHFL.DOWN PT, R10, R7, 0x10, 0x1f ;  /* 0x0a001f00070a7f89 */ /* 0x00842200000e0000 */
[----:B------:R-:W-:-:S03]  /*1380*/  IMAD.MOV.U32 R2, RZ, RZ, R6 ;  /* 0x000000ffff027224 */ /* 0x000fc600078e0006 */
[----:B----4-:R2:W3:Y:S01]  /*1390*/  SHFL.DOWN PT, R13, R8, 0x10, 0x1f ;  /* 0x0a001f00080d7f89 */ /* 0x0104e200000e0000 */
[----:B------:R-:W-:Y:S05]  /*13a0*/  @P4 BRA `(.L_x_31) ;  /* 0x00000000004c4947 */ /* 0x000fea0003800000 */
[----:B-1----:R-:W-:Y:S01]  /*13b0*/  ISETP.GE.AND P0, PT, R6, R9, PT ;  /* 0x000000090600720c */ /* 0x002fe20003f06270 */
[----:B0-----:R-:W-:Y:S02]  /*13c0*/  IMAD.MOV.U32 R5, RZ, RZ, R10 ;  /* 0x000000ffff057224 */ /* 0x001fe400078e000a */
[----:B---3--:R-:W-:Y:S02]  /*13d0*/  IMAD.MOV.U32 R0, RZ, RZ, R13 ;  /* 0x000000ffff007224 */ /* 0x008fe400078e000d */
        /* <DEDUP_REMOVED lines=16> */
.L_x_31:
[----:B------:R-:W-:Y:S05]  /*14e0*/  BSYNC.RECONVERGENT B1 ;  /* 0x0000000000017941 */ /* 0x000fea0003800200 */
.L_x_30:
[----:B------:R-:W-:Y:S04]  /*14f0*/  BSSY.RECONVERGENT B1, `(.L_x_32) ;  /* 0x000000c000017945 */ /* 0x000fe80003800200 */
[----:B------:R-:W-:Y:S05]  /*1500*/  @P5 BRA `(.L_x_33) ;  /* 0x0000000000285947 */ /* 0x000fea0003800000 */
[----:B--2---:R-:W2:Y:S01]  /*1510*/  S2R R7, SR_CgaCtaId ;  /* 0x0000000000077919 */ /* 0x004ea20000008800 */
[----:B-1----:R-:W-:Y:S02]  /*1520*/  MOV R6, 0x400 ;  /* 0x0000040000067802 */ /* 0x002fe40000000f00 */
[----:B------:R-:W-:-:S04]  /*1530*/  SHF.R.U32.HI R4, RZ, 0x1, R12 ;  /* 0x00000001ff047819 */ /* 0x000fc8000001160c */
[----:B------:R-:W-:Y:S02]  /*1540*/  LOP3.LUT R4, R4, 0x1f0, RZ, 0xc0, !PT ;  /* 0x000001f004047812 */ /* 0x000fe400078ec0ff */
[----:B--2---:R-:W-:Y:S01]  /*1550*/  LEA R7, R7, R6, 0x18 ;  /* 0x0000000607077211 */ /* 0x004fe200078ec0ff */
[----:B------:R-:W-:-:S04]  /*1560*/  IMAD.MOV.U32 R6, RZ, RZ, R5 ;  /* 0x000000ffff067224 */ /* 0x000fc800078e0005 */
[----:B------:R-:W-:Y:S02]  /*1570*/  IMAD.IADD R9, R4, 0x1, R7 ;  /* 0x0000000104097824 */ /* 0x000fe400078e0207 */
[----:B------:R-:W-:-:S03]  /*1580*/  IMAD.MOV.U32 R7, RZ, RZ, R0 ;  /* 0x000000ffff077224 */ /* 0x000fc600078e0000 */
[----:B------:R4:W-:Y:S04]  /*1590*/  STS.64 [R9+0x8], R2 ;  /* 0x0000080209007388 */ /* 0x0009e80000000a00 */
[----:B------:R4:W-:Y:S02]  /*15a0*/  STS.64 [R9+0x10], R6 ;  /* 0x0000100609007388 */ /* 0x0009e40000000a00 */
.L_x_33:
[----:B------:R-:W-:Y:S05]  /*15b0*/  BSYNC.RECONVERGENT B1 ;  /* 0x0000000000017941 */ /* 0x000fea0003800200 */
.L_x_32:
[----:B------:R-:W-:Y:S01]  /*15c0*/  BAR.SYNC.DEFER_BLOCKING 0x0 ;  /* 0x0000000000007b1d */ /* 0x000fe20000010000 */
[----:B------:R-:W-:-:S13]  /*15d0*/  ISETP.NE.AND P1, PT, R12, RZ, PT ;  /* 0x000000ff0c00720c */ /* 0x000fda0003f25270 */
[----:B------:R-:W-:Y:S05]  /*15e0*/  @P1 BRA `(.L_x_34) ;  /* 0x0000005000a41947 */ /* 0x000fea0003800000 */
[----:B--2-4-:R-:W2:Y:S01]  /*15f0*/  S2R R7, SR_CgaCtaId ;  /* 0x0000000000077919 */ /* 0x014ea20000008800 */
[----:B------:R-:W-:Y:S01]  /*1600*/  MOV R4, 0x400 ;  /* 0x0000040000047802 */ /* 0x000fe20000000f00 */
[----:B------:R-:W-:Y:S03]  /*1610*/  BSSY.RECONVERGENT B1, `(.L_x_35) ;  /* 0x000001e000017945 */ /* 0x000fe60003800200 */
[----:B--2---:R-:W-:-:S05]  /*1620*/  LEA R4, R7, R4, 0x18 ;  /* 0x0000000407047211 */ /* 0x004fca00078ec0ff */
[----:B------:R-:W2:Y:S04]  /*1630*/  LDS.64 R20, [R4+0x18] ;  /* 0x0000180004147984 */ /* 0x000ea80000000a00 */
[----:B------:R-:W4:Y:S04]  /*1640*/  LDS.64 R18, [R4+0x20] ;  /* 0x0000200004127984 */ /* 0x000f280000000a00 */
[----:B------:R0:W4:Y:S04]  /*1650*/  LDS.64 R16, [R4+0x28] ;  /* 0x0000280004107984 */ /* 0x0001280000000a00 */
[----:B------:R0:W4:Y:S04]  /*1660*/  LDS.64 R14, [R4+0x30] ;  /* 0x00003000040e7984 */ /* 0x0001280000000a00 */
[----:B---3--:R3:W3:Y:S04]  /*1670*/  LDS.64 R12, [R4+0x38] ;  /* 0x00003800040c7984 */ /* 0x0086e80000000a00 */
[----:B01----:R0:W1:Y:S04]  /*1680*/  LDS.64 R10, [R4+0x40] ;  /* 0x00004000040a7984 */ /* 0x0030680000000a00 */
[----:B------:R0:W0:Y:S04]  /*1690*/  LDS.64 R8, [R4+0x48] ;  /* 0x0000480004087984 */ /* 0x0000280000000a00 */
[----:B------:R0:W0:Y:S01]  /*16a0*/  LDS.64 R6, [R4+0x50] ;  /* 0x0000500004067984 */ /* 0x0000220000000a00 */
[----:B--2---:R-:W-:Y:S01]  /*16b0*/  ISETP.GE.AND P0, PT, R2, R20, PT ;  /* 0x000000140200720c */ /* 0x004fe20003f06270 */
[----:B------:R-:W-:-:S02]  /*16c0*/  IMAD.MOV.U32 R24, RZ, RZ, R21 ;  /* 0x000000ffff187224 */ /* 0x000fc400078e0015 */
[----:B------:R-:W-:Y:S02]  /*16d0*/  IMAD.MOV.U32 R25, RZ, RZ, R20 ;  /* 0x000000ffff197224 */ /* 0x000fe400078e0014 */
[----:B----4-:R-:W-:Y:S02]  /*16e0*/  IMAD.MOV.U32 R22, RZ, RZ, R18 ;  /* 0x000000ffff167224 */ /* 0x010fe400078e0012 */
        /* <DEDUP_REMOVED lines=9> */
[CC--:B------:R-:W-:Y:S02]  /*1780*/  ISETP.GE.U32.AND P0, PT, R5.reuse, R18.reuse, PT ;  /* 0x000000120500720c */ /* 0x0c0fe40003f06070 */
[CC--:B------:R-:W-:Y:S02]  /*1790*/  ISETP.LT.AND.EX P2, PT, R0.reuse, R19.reuse, PT, P2 ;  /* 0x000000130000720c */ /* 0x0c0fe40003f41320 */
[CC--:B------:R-:W-:Y:S02]  /*17a0*/  ISETP.GE.AND.EX P0, PT, R0.reuse, R19.reuse, PT, P0 ;  /* 0x000000130000720c */ /* 0x0c0fe40003f06300 */
[----:B------:R-:W-:Y:S02]  /*17b0*/  SEL R22, R5, R18, P2 ;  /* 0x0000001205167207 */ /* 0x000fe40001000000 */
[----:B------:R-:W-:-:S02]  /*17c0*/  SEL R23, R0, R19, P2 ;  /* 0x0000001300177207 */ /* 0x000fc40001000000 */
[----:B------:R-:W-:Y:S02]  /*17d0*/  SEL R24, R3, R21, !P0 ;  /* 0x0000001503187207 */ /* 0x000fe40004000000 */
[----:B------:R-:W-:-:S07]  /*17e0*/  SEL R25, R2, R20, !P0 ;  /* 0x0000001402197207 */ /* 0x000fce0004000000 */
.L_x_36:
[----:B------:R-:W-:Y:S05]  /*17f0*/  BSYNC.RECONVERGENT B1 ;  /* 0x0000000000017941 */ /* 0x000fea0003800200 */
.L_x_35:
        /* <DEDUP_REMOVED lines=20> */
.L_x_38:
[----:B------:R-:W-:Y:S05]  /*1940*/  BSYNC.RECONVERGENT B1 ;  /* 0x0000000000017941 */ /* 0x000fea0003800200 */
.L_x_37:
[----:B---3--:R-:W-:Y:S01]  /*1950*/  ISETP.GE.AND P0, PT, R3, R12, PT ;  /* 0x0000000c0300720c */ /* 0x008fe20003f06270 */
[----:B------:R-:W-:Y:S01]  /*1960*/  BSSY.RECONVERGENT B1, `(.L_x_39) ;  /* 0x0000013000017945 */ /* 0x000fe20003800200 */
[----:B------:R-:W-:Y:S02]  /*1970*/  IMAD.MOV.U32 R20, RZ, RZ, R13 ;  /* 0x000000ffff147224 */ /* 0x000fe400078e000d */
[----:B------:R-:W-:Y:S02]  /*1980*/  IMAD.MOV.U32 R21, RZ, RZ, R12 ;  /* 0x000000ffff157224 */ /* 0x000fe400078e000c */
[----:B-1----:R-:W-:Y:S02]  /*1990*/  IMAD.MOV.U32 R5, RZ, RZ, R10 ;  /* 0x000000ffff057224 */ /* 0x002fe400078e000a */
        /* <DEDUP_REMOVED lines=15> */
.L_x_40:
[----:B------:R-:W-:Y:S05]  /*1a90*/  BSYNC.RECONVERGENT B1 ;  /* 0x0000000000017941 */ /* 0x000fea0003800200 */
.L_x_39:
[----:B------:R1:W2:Y:S01]  /*1aa0*/  LDS.64 R18, [R4+0x58] ;  /* 0x0000580004127984 */ /* 0x0002a20000000a00 */
[----:B0-----:R-:W-:Y:S01]  /*1ab0*/  ISETP.GE.AND P0, PT, R21, R8, PT ;  /* 0x000000081500720c */ /* 0x001fe20003f06270 */
[----:B------:R-:W-:Y:S01]  /*1ac0*/  BSSY.RECONVERGENT B1, `(.L_x_41) ;  /* 0x0000018000017945 */ /* 0x000fe20003800200 */
[----:B------:R-:W-:Y:S01]  /*1ad0*/  IMAD.MOV.U32 R22, RZ, RZ, R9 ;  /* 0x000000ffff167224 */ /* 0x000fe200078e0009 */
[----:B------:R1:W0:Y:S01]  /*1ae0*/  LDS.64 R16, [R4+0x60] ;  /* 0x0000600004107984 */ /* 0x0002220000000a00 */
[----:B------:R-:W-:Y:S02]  /*1af0*/  IMAD.MOV.U32 R23, RZ, RZ, R8 ;  /* 0x000000ffff177224 */ /* 0x000fe400078e0008 */
[----:B------:R-:W-:Y:S01]  /*1b00*/  IMAD.MOV.U32 R25, RZ, RZ, R6 ;  /* 0x000000ffff197224 */ /* 0x000fe200078e0006 */
[----:B------:R1:W3:Y:S01]  /*1b10*/  LDS.64 R14, [R4+0x68] ;  /* 0x00006800040e7984 */ /* 0x0002e20000000a00 */
[----:B------:R-:W-:-:S03]  /*1b20*/  IMAD.MOV.U32 R24, RZ, RZ, R7 ;  /* 0x000000ffff187224 */ /* 0x000fc600078e0007 */
[----:B------:R1:W4:Y:S04]  /*1b30*/  LDS.64 R2, [R4+0x70] ;  /* 0x0000700004027984 */ /* 0x0003280000000a00 */
[----:B------:R1:W0:Y:S04]  /*1b40*/  LDS.64 R10, [R4+0x78] ;  /* 0x00007800040a7984 */ /* 0x0002280000000a00 */
[----:B------:R1:W0:Y:S01]  /*1b50*/  LDS.64 R12, [R4+0x80] ;  /* 0x00008000040c7984 */ /* 0x0002220000000a00 */
        /* <DEDUP_REMOVED lines=14> */
.L_x_42:
[----:B------:R-:W-:Y:S05]  /*1c40*/  BSYNC.RECONVERGENT B1 ;  /* 0x0000000000017941 */ /* 0x000fea0003800200 */
.L_x_41:
[----:B--2---:R-:W-:Y:S01]  /*1c50*/  ISETP.GE.AND P0, PT, R23, R18, PT ;  /* 0x000000121700720c */ /* 0x004fe20003f06270 */
[----:B------:R-:W-:Y:S01]  /*1c60*/  BSSY.RECONVERGENT B1, `(.L_x_43) ;  /* 0x0000013000017945 */ /* 0x000fe20003800200 */
[----:B------:R-:W-:Y:S02]  /*1c70*/  IMAD.MOV.U32 R0, RZ, RZ, R19 ;  /* 0x000000ffff007224 */ /* 0x000fe400078e0013 */
[----:B------:R-:W-:Y:S02]  /*1c80*/  IMAD.MOV.U32 R5, RZ, RZ, R18 ;  /* 0x000000ffff057224 */ /* 0x000fe400078e0012 */
[----:B0-----:R-:W-:Y:S02]  /*1c90*/  IMAD.MOV.U32 R21, RZ, RZ, R16 ;  /* 0x000000ffff157224 */ /* 0x001fe400078e0010 */
        /* <DEDUP_REMOVED lines=15> */
.L_x_44:
[----:B------:R-:W-:Y:S05]  /*1d90*/  BSYNC.RECONVERGENT B1 ;  /* 0x0000000000017941 */ /* 0x000fea0003800200 */
.L_x_43:
[----:B---3--:R-:W-:Y:S01]  /*1da0*/  ISETP.GE.AND P0, PT, R5, R14, PT ;  /* 0x0000000e0500720c */ /* 0x008fe20003f06270 */
[----:B------:R-:W-:Y:S01]  /*1db0*/  BSSY.RECONVERGENT B1, `(.L_x_45) ;  /* 0x0000013000017945 */ /* 0x000fe20003800200 */
[----:B-1----:R-:W-:Y:S02]  /*1dc0*/  IMAD.MOV.U32 R4, RZ, RZ, R15 ;  /* 0x000000ffff047224 */ /* 0x002fe400078e000f */
[----:B------:R-:W-:Y:S02]  /*1dd0*/  IMAD.MOV.U32 R7, RZ, RZ, R14 ;  /* 0x000000ffff077224 */ /* 0x000fe400078e000e */
[----:B----4-:R-:W-:Y:S02]  /*1de0*/  IMAD.MOV.U32 R9, RZ, RZ, R2 ;  /* 0x000000ffff097224 */ /* 0x010fe400078e0002 */
        /* <DEDUP_REMOVED lines=15> */
.L_x_46:
[----:B------:R-:W-:Y:S05]  /*1ee0*/  BSYNC.RECONVERGENT B1 ;  /* 0x0000000000017941 */ /* 0x000fea0003800200 */
.L_x_45:
        /* <DEDUP_REMOVED lines=19> */
[----:B------:R-:W-:Y:S01]  /*2020*/  SEL R2, R7, R10, !P0 ;  /* 0x0000000a07027207 */ /* 0x000fe20004000000 */
[----:B------:R-:W-:Y:S06]  /*2030*/  BRA `(.L_x_34) ;  /* 0x0000004800107947 */ /* 0x000fec0003800000 */
.L_x_21:
[----:B0-----:R-:W0:Y:S01]  /*2040*/  S2R R6, SR_LANEID ;  /* 0x0000000000067919 */ /* 0x001e220000000000 */
[----:B------:R-:W-:Y:S01]  /*2050*/  LOP3.LUT R0, R12, 0x3e0, RZ, 0xc0, !PT ;  /* 0x000003e00c007812 */ /* 0x000fe200078ec0ff */
[----:B------:R-:W-:Y:S01]  /*2060*/  BSSY.RECONVERGENT B1, `(.L_x_47) ;  /* 0x000002b000017945 */ /* 0x000fe20003800200 */
[----:B-----5:R-:W-:Y:S02]  /*2070*/  IMAD.MOV.U32 R14, RZ, RZ, R18 ;  /* 0x000000ffff0e7224 */ /* 0x020fe400078e0012 */
[----:B------:R-:W-:Y:S02]  /*2080*/  IMAD.MOV.U32 R20, RZ, RZ, R19 ;  /* 0x000000ffff147224 */ /* 0x000fe400078e0013 */
[----:B-1----:R-:W-:Y:S01]  /*2090*/  VIADD R2, R0, 0x20 ;  /* 0x0000002000027836 */ /* 0x002fe20000000000 */
[----:B------:R-:W-:-:S04]  /*20a0*/  LOP3.LUT R0, RZ, R0, RZ, 0x33, !PT ;  /* 0x00000000ff007212 */ /* 0x000fc800078e33ff */
[----:B------:R-:W-:Y:S01]  /*20b0*/  ISETP.GT.AND P0, PT, R2, UR6, PT ;  /* 0x0000000602007c0c */ /* 0x000fe2000bf04270 */
[----:B------:R-:W-:-:S05]  /*20c0*/  VIADD R0, R0, UR6 ;  /* 0x0000000600007c36 */ /* 0x000fca0008000000 */
[----:B------:R-:W-:-:S05]  /*20d0*/  SEL R7, R0, 0x1f, P0 ;  /* 0x0000001f00077807 */ /* 0x000fca0000000000 */
[----:B------:R1:W2:Y:S04]  /*20e0*/  SHFL.DOWN PT, R3, R16, 0x1, R7 ;  /* 0x0820000010037989 */ /* 0x0002a800000e0007 */
[----:B------:R1:W3:Y:S04]  /*20f0*/  SHFL.DOWN PT, R5, R18, 0x1, R7 ;  /* 0x0820000012057989 */ /* 0x0002e800000e0007 */
[----:B------:R1:W4:Y:S01]  /*2100*/  SHFL.DOWN PT, R9, R19, 0x1, R7 ;  /* 0x0820000013097989 */ /* 0x00032200000e0007 */
[C---:B0-----:R-:W-:Y:S01]  /*2110*/  ISETP.GE.AND P0, PT, R6.reuse, R7, PT ;  /* 0x000000070600720c */ /* 0x041fe20003f06270 */
[C---:B------:R-:W-:Y:S01]  /*2120*/  VIADD R4, R6.reuse, 0x8 ;  /* 0x0000000806047836 */ /* 0x040fe20000000000 */
[C---:B------:R-:W-:Y:S01]  /*2130*/  ISETP.NE.AND P4, PT, R6.reuse, RZ, PT ;  /* 0x000000ff0600720c */ /* 0x040fe20003f85270 */
[----:B------:R-:W-:-:S02]  /*2140*/  VIADD R2, R6, 0x2 ;  /* 0x0000000206027836 */ /* 0x000fc40000000000 */
[----:B------:R-:W-:Y:S01]  /*2150*/  VIADD R0, R6, 0x4 ;  /* 0x0000000406007836 */ /* 0x000fe20000000000 */
[-C--:B------:R-:W-:Y:S01]  /*2160*/  ISETP.GT.AND P3, PT, R4, R7.reuse, PT ;  /* 0x000000070400720c */ /* 0x080fe20003f64270 */
[----:B------:R-:W-:Y:S01]  /*2170*/  VIADD R4, R6, 0x10 ;  /* 0x0000001006047836 */ /* 0x000fe20000000000 */
[-C--:B------:R-:W-:Y:S01]  /*2180*/  ISETP.GT.AND P5, PT, R2, R7.reuse, PT ;  /* 0x000000070200720c */ /* 0x080fe20003fa4270 */
[----:B------:R1:W0:Y:S01]  /*2190*/  SHFL.DOWN PT, R6, R17, 0x1, R7 ;  /* 0x0820000011067989 */ /* 0x00022200000e0007 */
[----:B------:R-:W-:Y:S01]  /*21a0*/  ISETP.GT.AND P2, PT, R0, R7, PT ;  /* 0x000000070000720c */ /* 0x000fe20003f44270 */
[----:B------:R-:W-:Y:S02]  /*21b0*/  IMAD.MOV.U32 R0, RZ, RZ, R17 ;  /* 0x000000ffff007224 */ /* 0x000fe400078e0011 */
[----:B------:R-:W-:Y:S01]  /*21c0*/  IMAD.MOV.U32 R2, RZ, RZ, R16 ;  /* 0x000000ffff027224 */ /* 0x000fe200078e0010 */
[----:B------:R-:W-:Y:S09]  /*21d0*/  @P0 BRA `(.L_x_48) ;  /* 0x00000000004c0947 */ /* 0x000ff20003800000 */
[----:B--2---:R-:W-:Y:S01]  /*21e0*/  ISETP.GE.AND P0, PT, R16, R3, PT ;  /* 0x000000031000720c */ /* 0x004fe20003f06270 */
[----:B---3--:R-:W-:Y:S02]  /*21f0*/  IMAD.MOV.U32 R14, RZ, RZ, R5 ;  /* 0x000000ffff0e7224 */ /* 0x008fe400078e0005 */
[----:B----4-:R-:W-:Y:S02]  /*2200*/  IMAD.MOV.U32 R20, RZ, RZ, R9 ;  /* 0x000000ffff147224 */ /* 0x010fe400078e0009 */
        /* <DEDUP_REMOVED lines=16> */
.L_x_48:
[----:B------:R-:W-:Y:S05]  /*2310*/  BSYNC.RECONVERGENT B1 ;  /* 0x0000000000017941 */ /* 0x000fea0003800200 */
.L_x_47:
[----:B--2---:R2:W1:Y:S01]  /*2320*/  SHFL.DOWN PT, R3, R2, 0x2, R7 ;  /* 0x0840000002037989 */ /* 0x00446200000e0007 */
[----:B------:R-:W-:Y:S01]  /*2330*/  BSSY.RECONVERGENT B1, `(.L_x_49) ;  /* 0x000001d000017945 */ /* 0x000fe20003800200 */
[----:B------:R-:W-:Y:S01]  /*2340*/  ISETP.GT.AND P6, PT, R4, R7, PT ;  /* 0x000000070400720c */ /* 0x000fe20003fc4270 */
[----:B------:R-:W-:Y:S01]  /*2350*/  IMAD.MOV.U32 R8, RZ, RZ, R14 ;  /* 0x000000ffff087224 */ /* 0x000fe200078e000e */
[----:B---3--:R2:W3:Y:S01]  /*2360*/  SHFL.DOWN PT, R5, R0, 0x2, R7 ;  /* 0x0840000000057989 */ /* 0x0084e200000e0007 */
[----:B------:R-:W-:Y:S02]  /*2370*/  IMAD.MOV.U32 R10, RZ, RZ, R20 ;  /* 0x000000ffff0a7224 */ /* 0x000fe400078e0014 */
[----:B------:R-:W-:Y:S01]  /*2380*/  IMAD.MOV.U32 R4, RZ, RZ, R0 ;  /* 0x000000ffff047224 */ /* 0x000fe200078e0000 */
[----:B----4-:R2:W4:Y:S01]  /*2390*/  SHFL.DOWN PT, R9, R14, 0x2, R7 ;  /* 0x084000000e097989 */ /* 0x01052200000e0007 */
[----:B0-----:R-:W-:-:S03]  /*23a0*/  IMAD.MOV.U32 R6, RZ, RZ, R2 ;  /* 0x000000ffff067224 */ /* 0x001fc600078e0002 */
[----:B------:R2:W0:Y:S01]  /*23b0*/  SHFL.DOWN PT, R11, R20, 0x2, R7 ;  /* 0x08400000140b7989 */ /* 0x00042200000e0007 */
[----:B------:R-:W-:Y:S05]  /*23c0*/  @P5 BRA `(.L_x_50) ;  /* 0x00000000004c5947 */ /* 0x000fea0003800000 */
[----:B-1----:R-:W-:Y:S01]  /*23d0*/  ISETP.GE.AND P0, PT, R2, R3, PT ;  /* 0x000000030200720c */ /* 0x002fe20003f06270 */
[----:B----4-:R-:W-:Y:S02]  /*23e0*/  IMAD.MOV.U32 R8, RZ, RZ, R9 ;  /* 0x000000ffff087224 */ /* 0x010fe400078e0009 */
[----:B0-----:R-:W-:Y:S02]  /*23f0*/  IMAD.MOV.U32 R10, RZ, RZ, R11 ;  /* 0x000000ffff0a7224 */ /* 0x001fe400078e000b */
        /* <DEDUP_REMOVED lines=16> */
.L_x_50:
[----:B------:R-:W-:Y:S05]  /*2500*/  BSYNC.RECONVERGENT B1 ;  /* 0x0000000000017941 */ /* 0x000fea0003800200 */
.L_x_49:
[----:B-1----:R1:W1:Y:S01]  /*2510*/  SHFL.DOWN PT, R3, R6, 0x4, R7 ;  /* 0x0880000006037989 */ /* 0x00226200000e0007 */
[----:B------:R-:W-:Y:S01]  /*2520*/  BSSY.RECONVERGENT B1, `(.L_x_51) ;  /* 0x000001c000017945 */ /* 0x000fe20003800200 */
[----:B--2---:R-:W-:Y:S02]  /*2530*/  IMAD.MOV.U32 R14, RZ, RZ, R8 ;  /* 0x000000ffff0e7224 */ /* 0x004fe400078e0008 */
[----:B---3--:R2:W3:Y:S01]  /*2540*/  SHFL.DOWN PT, R5, R4, 0x4, R7 ;  /* 0x0880000004057989 */ /* 0x0084e200000e0007 */
[----:B------:R-:W-:Y:S02]  /*2550*/  IMAD.MOV.U32 R16, RZ, RZ, R10 ;  /* 0x000000ffff107224 */ /* 0x000fe400078e000a */
[----:B------:R-:W-:Y:S01]  /*2560*/  IMAD.MOV.U32 R0, RZ, RZ, R4 ;  /* 0x000000ffff007224 */ /* 0x000fe200078e0004 */
[----:B----4-:R2:W4:Y:S01]  /*2570*/  SHFL.DOWN PT, R9, R8, 0x4, R7 ;  /* 0x0880000008097989 */ /* 0x01052200000e0007 */
[----:B------:R-:W-:-:S03]  /*2580*/  IMAD.MOV.U32 R2, RZ, RZ, R6 ;  /* 0x000000ffff027224 */ /* 0x000fc600078e0006 */
[----:B0-----:R2:W0:Y:S01]  /*2590*/  SHFL.DOWN PT, R11, R10, 0x4, R7 ;  /* 0x088000000a0b7989 */ /* 0x00142200000e0007 */
        /* <DEDUP_REMOVED lines=20> */
.L_x_52:
[----:B------:R-:W-:Y:S05]  /*26e0*/  BSYNC.RECONVERGENT B1 ;  /* 0x0000000000017941 */ /* 0x000fea0003800200 */
.L_x_51:
        /* <DEDUP_REMOVED lines=29> */
.L_x_54:
[----:B------:R-:W-:Y:S05]  /*28c0*/  BSYNC.RECONVERGENT B1 ;  /* 0x0000000000017941 */ /* 0x000fea0003800200 */
.L_x_53:
[----:B----4-:R4:W4:Y:S01]  /*28d0*/  SHFL.DOWN PT, R9, R6, 0x10, R7 ;  /* 0x0a00000006097989 */ /* 0x01092200000e0007 */
[----:B------:R-:W-:Y:S01]  /*28e0*/  BSSY.RECONVERGENT B1, `(.L_x_55) ;  /* 0x000001c000017945 */ /* 0x000fe20003800200 */
[----:B---3--:R-:W-:Y:S02]  /*28f0*/  IMAD.MOV.U32 R5, RZ, RZ, R8 ;  /* 0x000000ffff057224 */ /* 0x008fe400078e0008 */
[----:B0-----:R0:W3:Y:S01]  /*2900*/  SHFL.DOWN PT, R11, R4, 0x10, R7 ;  /* 0x0a000000040b7989 */ /* 0x0010e200000e0007 */
[----:B--2---:R-:W-:Y:S02]  /*2910*/  IMAD.MOV.U32 R0, RZ, RZ, R10 ;  /* 0x000000ffff007224 */ /* 0x004fe400078e000a */
[----:B-1----:R-:W-:Y:S01]  /*2920*/  IMAD.MOV.U32 R3, RZ, RZ, R4 ;  /* 0x000000ffff037224 */ /* 0x002fe200078e0004 */
[----:B------:R0:W1:Y:S01]  /*2930*/  SHFL.DOWN PT, R13, R8, 0x10, R7 ;  /* 0x0a000000080d7989 */ /* 0x00006200000e0007 */
[----:B------:R-:W-:-:S03]  /*2940*/  IMAD.MOV.U32 R2, RZ, RZ, R6 ;  /* 0x000000ffff027224 */ /* 0x000fc600078e0006 */
[----:B------:R0:W2:Y:S01]  /*2950*/  SHFL.DOWN PT, R15, R10, 0x10, R7 ;  /* 0x0a0000000a0f7989 */ /* 0x0000a200000e0007 */
[----:B------:R-:W-:Y:S05]  /*2960*/  @P6 BRA `(.L_x_56) ;  /* 0x00000000004c6947 */ /* 0x000fea0003800000 */
[----:B----4-:R-:W-:Y:S01]  /*2970*/  ISETP.GE.AND P0, PT, R6, R9, PT ;  /* 0x000000090600720c */ /* 0x010fe20003f06270 */
[----:B-1----:R-:W-:Y:S02]  /*2980*/  IMAD.MOV.U32 R5, RZ, RZ, R13 ;  /* 0x000000ffff057224 */ /* 0x002fe400078e000d */
[----:B--2---:R-:W-:Y:S02]  /*2990*/  IMAD.MOV.U32 R0, RZ, RZ, R15 ;  /* 0x000000ffff007224 */ /* 0x004fe400078e000f */
        /* <DEDUP_REMOVED lines=16> */
.L_x_56:
[----:B------:R-:W-:Y:S05]  /*2aa0*/  BSYNC.RECONVERGENT B1 ;  /* 0x0000000000017941 */ /* 0x000fea0003800200 */
.L_x_55:
[----:B------:R-:W-:Y:S04]  /*2ab0*/  BSSY.RECONVERGENT B1, `(.L_x_57) ;  /* 0x000000c000017945 */ /* 0x000fe80003800200 */
[----:B------:R-:W-:Y:S05]  /*2ac0*/  @P4 BRA `(.L_x_58) ;  /* 0x0000000000284947 */ /* 0x000fea0003800000 */
[----:B0---4-:R-:W0:Y:S01]  /*2ad0*/  S2R R7, SR_CgaCtaId ;  /* 0x0000000000077919 */ /* 0x011e220000008800 */
[----:B------:R-:W-:Y:S02]  /*2ae0*/  MOV R6, 0x400 ;  /* 0x0000040000067802 */ /* 0x000fe40000000f00 */
[----:B------:R-:W-:-:S04]  /*2af0*/  SHF.R.U32.HI R4, RZ, 0x1, R12 ;  /* 0x00000001ff047819 */ /* 0x000fc8000001160c */
[----:B------:R-:W-:Y:S02]  /*2b00*/  LOP3.LUT R4, R4, 0x1f0, RZ, 0xc0, !PT ;  /* 0x000001f004047812 */ /* 0x000fe400078ec0ff */
[----:B0-----:R-:W-:Y:S01]  /*2b10*/  LEA R7, R7, R6, 0x18 ;  /* 0x0000000607077211 */ /* 0x001fe200078ec0ff */
[----:B------:R-:W-:-:S04]  /*2b20*/  IMAD.MOV.U32 R6, RZ, RZ, R5 ;  /* 0x000000ffff067224 */ /* 0x000fc800078e0005 */
[----:B------:R-:W-:Y:S02]  /*2b30*/  IMAD.IADD R9, R4, 0x1, R7 ;  /* 0x0000000104097824 */ /* 0x000fe400078e0207 */
[----:B------:R-:W-:-:S03]  /*2b40*/  IMAD.MOV.U32 R7, RZ, RZ, R0 ;  /* 0x000000ffff077224 */ /* 0x000fc600078e0000 */
[----:B------:R0:W-:Y:S04]  /*2b50*/  STS.64 [R9+0x8], R2 ;  /* 0x0000080209007388 */ /* 0x0001e80000000a00 */
[----:B------:R0:W-:Y:S02]  /*2b60*/  STS.64 [R9+0x10], R6 ;  /* 0x0000100609007388 */ /* 0x0001e40000000a00 */
.L_x_58:
[----:B------:R-:W-:Y:S05]  /*2b70*/  BSYNC.RECONVERGENT B1 ;  /* 0x0000000000017941 */ /* 0x000fea0003800200 */
.L_x_57:
[----:B------:R-:W-:Y:S01]  /*2b80*/  BAR.SYNC.DEFER_BLOCKING 0x0 ;  /* 0x0000000000007b1d */ /* 0x000fe20000010000 */
[----:B------:R-:W-:-:S13]  /*2b90*/  ISETP.NE.AND P1, PT, R12, RZ, PT ;  /* 0x000000ff0c00720c */ /* 0x000fda0003f25270 */
[----:B------:R-:W-:Y:S05]  /*2ba0*/  @P1 BRA `(.L_x_34) ;  /* 0x0000003c00341947 */ /* 0x000fea0003800000 */
[----:B------:R-:W-:Y:S01]  /*2bb0*/  UISETP.GE.AND UP0, UPT, UR6, 0x21, UPT ;  /* 0x000000210600788c */ /* 0x000fe2000bf06270 */
[----:B0---4-:R-:W-:Y:S02]  /*2bc0*/  IMAD.MOV.U32 R7, RZ, RZ, R2 ;  /* 0x000000ffff077224 */ /* 0x011fe400078e0002 */
[----:B------:R-:W-:Y:S02]  /*2bd0*/  IMAD.MOV.U32 R4, RZ, RZ, R3 ;  /* 0x000000ffff047224 */ /* 0x000fe400078e0003 */
[----:B---3--:R-:W-:Y:S02]  /*2be0*/  IMAD.MOV.U32 R11, RZ, RZ, R5 ;  /* 0x000000ffff0b7224 */ /* 0x008fe400078e0005 */
[----:B------:R-:W-:Y:S02]  /*2bf0*/  IMAD.MOV.U32 R6, RZ, RZ, R0 ;  /* 0x000000ffff067224 */ /* 0x000fe400078e0000 */
[----:B------:R-:W-:Y:S05]  /*2c00*/  BRA.U !UP0, `(.L_x_59) ;  /* 0x0000000108687547 */ /* 0x000fea000b800000 */
[----:B------:R-:W0:Y:S01]  /*2c10*/  S2UR UR5, SR_CgaCtaId ;  /* 0x00000000000579c3 */ /* 0x000e220000008800 */
[----:B------:R-:W-:Y:S01]  /*2c20*/  UMOV UR4, 0x400 ;  /* 0x0000040000047882 */ /* 0x000fe20000000000 */
[----:B------:R-:W-:Y:S01]  /*2c30*/  BSSY.RECONVERGENT B1, `(.L_x_59) ;  /* 0x0000017000017945 */ /* 0x000fe20003800200 */
[----:B0-----:R-:W-:-:S09]  /*2c40*/  ULEA UR4, UR5, UR4, 0x18 ;  /* 0x0000000405047291 */ /* 0x001fd2000f8ec0ff */
[----:B------:R-:W0:Y:S04]  /*2c50*/  LDS.64 R8, [UR4+0x18] ;  /* 0x00001804ff087984 */ /* 0x000e280008000a00 */
[----:B-1----:R-:W1:Y:S01]  /*2c60*/  LDS.64 R12, [UR4+0x20] ;  /* 0x00002004ff0c7984 */ /* 0x002e620008000a00 */
[----:B0-----:R-:W-:Y:S01]  /*2c70*/  ISETP.GE.AND P0, PT, R2, R8, PT ;  /* 0x000000080200720c */ /* 0x001fe20003f06270 */
[----:B------:R-:W-:Y:S02]  /*2c80*/  IMAD.MOV.U32 R7, RZ, RZ, R8 ;  /* 0x000000ffff077224 */ /* 0x000fe400078e0008 */
[----:B------:R-:W-:Y:S02]  /*2c90*/  IMAD.MOV.U32 R4, RZ, RZ, R9 ;  /* 0x000000ffff047224 */ /* 0x000fe400078e0009 */
[----:B-1----:R-:W-:-:S02]  /*2ca0*/  IMAD.MOV.U32 R11, RZ, RZ, R12 ;  /* 0x000000ffff0b7224 */ /* 0x002fc400078e000c */
        /* <DEDUP_REMOVED lines=15> */
.L_x_60:
[----:B------:R-:W-:Y:S05]  /*2da0*/  BSYNC.RECONVERGENT B1 ;  /* 0x0000000000017941 */ /* 0x000fea0003800200 */
.L_x_59:
[----:B------:R-:W-:Y:S01]  /*2db0*/  UISETP.GE.AND UP0, UPT, UR6, 0x41, UPT ;  /* 0x000000410600788c */ /* 0x000fe2000bf06270 */
[----:B------:R-:W-:Y:S02]  /*2dc0*/  IMAD.MOV.U32 R3, RZ, RZ, R7 ;  /* 0x000000ffff037224 */ /* 0x000fe400078e0007 */
[----:B------:R-:W-:Y:S02]  /*2dd0*/  IMAD.MOV.U32 R0, RZ, RZ, R4 ;  /* 0x000000ffff007224 */ /* 0x000fe400078e0004 */
[----:B-1----:R-:W-:Y:S02]  /*2de0*/  IMAD.MOV.U32 R13, RZ, RZ, R11 ;  /* 0x000000ffff0d7224 */ /* 0x002fe400078e000b */
[----:B------:R-:W-:Y:S02]  /*2df0*/  IMAD.MOV.U32 R10, RZ, RZ, R6 ;  /* 0x000000ffff0a7224 */ /* 0x000fe400078e0006 */
[----:B------:R-:W-:Y:S05]  /*2e00*/  BRA.U !UP0, `(.L_x_61) ;  /* 0x0000000108687547 */ /* 0x000fea000b800000 */
[----:B------:R-:W0:Y:S01]  /*2e10*/  S2UR UR5, SR_CgaCtaId ;  /* 0x00000000000579c3 */ /* 0x000e220000008800 */
[----:B------:R-:W-:Y:S01]  /*2e20*/  UMOV UR4, 0x400 ;  /* 0x0000040000047882 */ /* 0x000fe20000000000 */
[----:B------:R-:W-:Y:S01]  /*2e30*/  BSSY.RECONVERGENT B1, `(.L_x_61) ;  /* 0x0000017000017945 */ /* 0x000fe20003800200 */
[----:B0-----:R-:W-:-:S09]  /*2e40*/  ULEA UR4, UR5, UR4, 0x18 ;  /* 0x0000000405047291 */ /* 0x001fd2000f8ec0ff */
[----:B------:R-:W0:Y:S04]  /*2e50*/  LDS.64 R8, [UR4+0x28] ;  /* 0x00002804ff087984 */ /* 0x000e280008000a00 */
[----:B--2---:R-:W1:Y:S01]  /*2e60*/  LDS.64 R14, [UR4+0x30] ;  /* 0x00003004ff0e7984 */ /* 0x004e620008000a00 */
        /* <DEDUP_REMOVED lines=19> */
.L_x_62:
[----:B------:R-:W-:Y:S05]  /*2fa0*/  BSYNC.RECONVERGENT B1 ;  /* 0x0000000000017941 */ /* 0x000fea0003800200 */
.L_x_61:
[----:B------:R-:W-:Y:S01]  /*2fb0*/  UISETP.GE.AND UP0, UPT, UR6, 0x61, UPT ;  /* 0x000000610600788c */ /* 0x000fe2000bf06270 */
[----:B------:R-:W-:Y:S02]  /*2fc0*/  IMAD.MOV.U32 R5, RZ, RZ, R3 ;  /* 0x000000ffff057224 */ /* 0x000fe400078e0003 */
[----:B------:R-:W-:Y:S02]  /*2fd0*/  IMAD.MOV.U32 R2, RZ, RZ, R0 ;  /* 0x000000ffff027224 */ /* 0x000fe400078e0000 */
[----:B------:R-:W-:Y:S02]  /*2fe0*/  IMAD.MOV.U32 R11, RZ, RZ, R13 ;  /* 0x000000ffff0b7224 */ /* 0x000fe400078e000d */
        /* <DEDUP_REMOVED lines=27> */
.L_x_64:
[----:B------:R-:W-:Y:S05]  /*31a0*/  BSYNC.RECONVERGENT B1 ;  /* 0x0000000000017941 */ /* 0x000fea0003800200 */
.L_x_63:
        /* <DEDUP_REMOVED lines=11> */
[----:B------:R-:W1:Y:S01]  /*3260*/  LDS.64 R12, [UR4+0x50] ;  /* 0x00005004ff0c7984 */ /* 0x000e620008000a00 */
        /* <DEDUP_REMOVED lines=19> */
.L_x_66:
[----:B------:R-:W-:Y:S05]  /*33a0*/  BSYNC.RECONVERGENT B1 ;  /* 0x0000000000017941 */ /* 0x000fea0003800200 */
.L_x_65:
        /* <DEDUP_REMOVED lines=31> */
.L_x_68:
[----:B------:R-:W-:Y:S05]  /*35a0*/  BSYNC.RECONVERGENT B1 ;  /* 0x0000000000017941 */ /* 0x000fea0003800200 */
.L_x_67:
        /* <DEDUP_REMOVED lines=31> */
.L_x_70:
[----:B------:R-:W-:Y:S05]  /*37a0*/  BSYNC.RECONVERGENT B1 ;  /* 0x0000000000017941 */ /* 0x000fea0003800200 */
.L_x_69:
[----:B------:R-:W-:Y:S01]  /*37b0*/  UISETP.GE.AND UP0, UPT, UR6, 0xe1, UPT ;  /* 0x000000e10600788c */ /* 0x000fe2000bf06270 */
[----:B------:R-:W-:Y:S02]  /*37c0*/  IMAD.MOV.U32 R5, RZ, RZ, R11 ;  /* 0x000000ffff057224 */ /* 0x000fe400078e000b */
[----:B------:R-:W-:Y:S02]  /*37d0*/  IMAD.MOV.U32 R0, RZ, RZ, R6 ;  /* 0x000000ffff007224 */ /* 0x000fe400078e0006 */
[----:B------:R-:W-:Y:S02]  /*37e0*/  IMAD.MOV.U32 R3, RZ, RZ, R4 ;  /* 0x000000ffff037224 */ /* 0x000fe400078e0004 */
[----:B------:R-:W-:Y:S02]  /*37f0*/  IMAD.MOV.U32 R2, RZ, RZ, R7 ;  /* 0x000000ffff027224 */ /* 0x000fe400078e0007 */
[----:B------:R-:W-:Y:S05]  /*3800*/  BRA.U !UP0, `(.L_x_34) ;  /* 0x00000031081c7547 */ /* 0x000fea000b800000 */
[----:B------:R-:W0:Y:S01]  /*3810*/  S2UR UR5, SR_CgaCtaId ;  /* 0x00000000000579c3 */ /* 0x000e220000008800 */
[----:B------:R-:W-:Y:S02]  /*3820*/  UMOV UR4, 0x400 ;  /* 0x0000040000047882 */ /* 0x000fe40000000000 */
        /* <DEDUP_REMOVED lines=24> */
.L_x_2:
[----:B------:R-:W1:Y:S01]  /*39b0*/  S2R R33, SR_TID.X ;  /* 0x0000000000217919 */ /* 0x000e620000002100 */
[----:B------:R-:W1:Y:S02]  /*39c0*/  LDC.64 R30, c[0x0][0x380] ;  /* 0x0000e000ff1e7b82 */ /* 0x000e640000000a00 */
[----:B-1----:R-:W-:-:S05]  /*39d0*/  IMAD.WIDE.U32 R30, R33, 0x10, R30 ;  /* 0x00000010211e7825 */ /* 0x002fca00078e001e */
[----:B0-----:R-:W2:Y:S04]  /*39e0*/  LDG.E.64.CONSTANT R2, desc[UR10][R30.64] ;  /* 0x0000000a1e027981 */ /* 0x001ea8000c1e9b00 */
[----:B------:R-:W2:Y:S04]  /*39f0*/  LDG.E.64.CONSTANT R6, desc[UR10][R30.64+0x1000] ;  /* 0x0010000a1e067981 */ /* 0x000ea8000c1e9b00 */
[----:B------:R-:W3:Y:S04]  /*3a00*/  LDG.E.64.CONSTANT R4, desc[UR10][R30.64+0x8] ;  /* 0x0000080a1e047981 */ /* 0x000ee8000c1e9b00 */
[----:B------:R-:W3:Y:S04]  /*3a10*/  LDG.E.64.CONSTANT R18, desc[UR10][R30.64+0x1008] ;  /* 0x0010080a1e127981 */ /* 0x000ee8000c1e9b00 */
[----:B------:R-:W4:Y:S04]  /*3a20*/  LDG.E.64.CONSTANT R8, desc[UR10][R30.64+0x2000] ;  /* 0x0020000a1e087981 */ /* 0x000f28000c1e9b00 */
[----:B------:R-:W5:Y:S04]  /*3a30*/  LDG.E.64.CONSTANT R16, desc[UR10][R30.64+0x2008] ;  /* 0x0020080a1e107981 */ /* 0x000f68000c1e9b00 */
[----:B------:R-:W5:Y:S04]  /*3a40*/  LDG.E.64.CONSTANT R12, desc[UR10][R30.64+0x3000] ;  /* 0x0030000a1e0c7981 */ /* 0x000f68000c1e9b00 */
[----:B------:R-:W5:Y:S04]  /*3a50*/  LDG.E.64.CONSTANT R14, desc[UR10][R30.64+0x3008] ;  /* 0x0030080a1e0e7981 */ /* 0x000f68000c1e9b00 */
[----:B------:R-:W5:Y:S04]  /*3a60*/  LDG.E.64.CONSTANT R10, desc[UR10][R30.64+0x4000] ;  /* 0x0040000a1e0a7981 */ /* 0x000f68000c1e9b00 */
[----:B------:R-:W5:Y:S01]  /*3a70*/  LDG.E.64.CONSTANT R22, desc[UR10][R30.64+0x4008] ;  /* 0x0040080a1e167981 */ /* 0x000f62000c1e9b00 */
[----:B------:R-:W-:Y:S01]  /*3a80*/  UISETP.GE.U32.AND UP0, UPT, UR8, 0xa00, UPT ;  /* 0x00000a000800788c */ /* 0x000fe2000bf06070 */
[----:B------:R-:W-:-:S02]  /*3a90*/  IMAD.MOV.U32 R29, RZ, RZ, 0x500 ;  /* 0x00000500ff1d7424 */ /* 0x000fc400078e00ff */
[----:B------:R-:W-:Y:S01]  /*3aa0*/  IMAD.MOV.U32 R0, RZ, RZ, RZ ;  /* 0x000000ffff007224 */ /* 0x000fe200078e00ff */
[----:B--2---:R-:W-:-:S13]  /*3ab0*/  ISETP.GE.AND P3, PT, R2, R6, PT ;  /* 0x000000060200720c */ /* 0x004fda0003f66270 */
[----:B---3--:R-:W-:-:S04]  /*3ac0*/  @P3 ISETP.GE.U32.AND P1, PT, R4, R18, PT ;  /* 0x000000120400320c */ /* 0x008fc80003f26070 */
[----:B------:R-:W-:-:S04]  /*3ad0*/  @P3 ISETP.GE.AND.EX P1, PT, R5, R19, PT, P1 ;  /* 0x000000130500320c */ /* 0x000fc80003f26310 */
[----:B------:R-:W-:-:S04]  /*3ae0*/  @P3 ISETP.LT.OR P1, PT, R6, R2, !P1 ;  /* 0x000000020600320c */ /* 0x000fc80004f21670 */
[----:B------:R-:W-:Y:S02]  /*3af0*/  @P3 SEL R6, R2, R6, P1 ;  /* 0x0000000602063207 */ /* 0x000fe40000800000 */
[----:B------:R-:W-:Y:S02]  /*3b00*/  @P3 SEL R18, R4, R18, P1 ;  /* 0x0000001204123207 */ /* 0x000fe40000800000 */
[----:B----4-:R-:W-:Y:S02]  /*3b10*/  ISETP.GE.AND P6, PT, R6, R8, PT ;  /* 0x000000080600720c */ /* 0x010fe40003fc6270 */
[----:B------:R-:W-:Y:S02]  /*3b20*/  @P3 SEL R19, R5, R19, P1 ;  /* 0x0000001305133207 */ /* 0x000fe40000800000 */
[----:B------:R-:W-:-:S09]  /*3b30*/  @P3 SEL R7, R3, R7, P1 ;  /* 0x0000000703073207 */ /* 0x000fd20000800000 */
[----:B-----5:R-:W-:-:S04]  /*3b40*/  @P6 ISETP.GE.U32.AND P2, PT, R18, R16, PT ;  /* 0x000000101200620c */ /* 0x020fc80003f46070 */
[----:B------:R-:W-:-:S04]  /*3b50*/  @P6 ISETP.GE.AND.EX P2, PT, R19, R17, PT, P2 ;  /* 0x000000111300620c */ /* 0x000fc80003f46320 */
[----:B------:R-:W-:-:S04]  /*3b60*/  @P6 ISETP.LT.OR P2, PT, R8, R6, !P2 ;  /* 0x000000060800620c */ /* 0x000fc80005741670 */
[----:B------:R-:W-:Y:S02]  /*3b70*/  @P6 SEL R8, R6, R8, P2 ;  /* 0x0000000806086207 */ /* 0x000fe40001000000 */
[----:B------:R-:W-:Y:S02]  /*3b80*/  @P6 SEL R16, R18, R16, P2 ;  /* 0x0000001012106207 */ /* 0x000fe40001000000 */
[----:B------:R-:W-:Y:S02]  /*3b90*/  ISETP.GE.AND P4, PT, R8, R12, PT ;  /* 0x0000000c0800720c */ /* 0x000fe40003f86270 */
[----:B------:R-:W-:Y:S02]  /*3ba0*/  @P6 SEL R17, R19, R17, P2 ;  /* 0x0000001113116207 */ /* 0x000fe40001000000 */
[----:B------:R-:W-:-:S09]  /*3bb0*/  @P6 SEL R9, R7, R9, P2 ;  /* 0x0000000907096207 */ /* 0x000fd20001000000 */
[----:B------:R-:W-:-:S04]  /*3bc0*/  @P4 ISETP.GE.U32.AND P0, PT, R16, R14, PT ;  /* 0x0000000e1000420c */ /* 0x000fc80003f06070 */
        /* <DEDUP_REMOVED lines=12> */
[----:B------:R-:W-:Y:S02]  /*3c90*/  @P5 SEL R11, R13, R11, P1 ;  /* 0x0000000b0d0b5207 */ /* 0x000fe40000800000 */
[----:B------:R-:W-:Y:S01]  /*3ca0*/  @P5 SEL R10, R12, R10, P1 ;  /* 0x0000000a0c0a5207 */ /* 0x000fe20000800000 */
[----:B------:R-:W-:Y:S06]  /*3cb0*/  BRA.U !UP0, `(.L_x_71) ;  /* 0x0000000d08147547 */ /* 0x000fec000b800000 */
[----:B------:R-:W-:Y:S01]  /*3cc0*/  UIADD3 UR9, UP0, UPT, UR8, -0xa00, URZ ;  /* 0xfffff60008097890 */ /* 0x000fe2000ff1e0ff */
[----:B------:R-:W-:Y:S02]  /*3cd0*/  IMAD.MOV.U32 R29, RZ, RZ, 0x500 ;  /* 0x00000500ff1d7424 */ /* 0x000fe400078e00ff */
[----:B------:R-:W-:Y:S01]  /*3ce0*/  IMAD.MOV.U32 R0, RZ, RZ, RZ ;  /* 0x000000ffff007224 */ /* 0x000fe200078e00ff */
[----:B------:R-:W-:Y:S02]  /*3cf0*/  ULEA.HI.X.SX32 UR8, UR8, 0xffffffff, 0x1, UP0 ;  /* 0xffffffff08087891 */ /* 0x000fe400080f0eff */
[----:B------:R-:W-:Y:S02]  /*3d00*/  UIMAD.WIDE.U32 UR12, UR9, -0x33333333, URZ ;  /* 0xcccccccd090c78a5 */ /* 0x000fe4000f8e00ff */
[----:B------:R-:W-:Y:S02]  /*3d10*/  UIMAD.WIDE.U32 UR4, UR8, -0x33333333, URZ ;  /* 0xcccccccd080478a5 */ /* 0x000fe4000f8e00ff */
[----:B------:R-:W-:-:S02]  /*3d20*/  UISETP.GE.U32.AND UP1, UPT, UR9, 0x500, UPT ;  /* 0x000005000900788c */ /* 0x000fc4000bf26070 */
[----:B------:R-:W-:Y:S02]  /*3d30*/  UIMAD.WIDE.U32 UR4, UP0, UR9, -0x33333334, UR4 ;  /* 0xcccccccc090478a5 */ /* 0x000fe4000f800004 */
[----:B------:R-:W-:Y:S02]  /*3d40*/  UISETP.GE.U32.AND.EX UP1, UPT, UR8, URZ, UPT, UP1 ;  /* 0x000000ff0800728c */ /* 0x000fe4000bf26110 */
[----:B------:R-:W-:Y:S02]  /*3d50*/  UIADD3.X UR7, UPT, UPT, URZ, URZ, URZ, UP0, !UPT ;  /* 0x000000ffff077290 */ /* 0x000fe400087fe4ff */
[----:B------:R-:W-:Y:S01]  /*3d60*/  UIADD3 URZ, UP0, UPT, UR13, UR4, URZ ;  /* 0x000000040dff7290 */ /* 0x000fe2000ff1e0ff */
[----:B------:R-:W-:-:S03]  /*3d70*/  UMOV UR6, UR5 ;  /* 0x0000000500067c82 */ /* 0x000fc60008000000 */
[----:B------:R-:W-:-:S04]  /*3d80*/  UIMAD.WIDE.U32.X UR4, UR8, -0x33333334, UR6, UP0 ;  /* 0xcccccccc080478a5 */ /* 0x000fc800080e0406 */
[----:B------:R-:W-:-:S04]  /*3d90*/  USHF.R.U64 UR6, UR4, 0xa, UR5 ;  /* 0x0000000a04067899 */ /* 0x000fc80008001205 */
[----:B------:R-:W-:-:S04]  /*3da0*/  ULOP3.LUT UR7, UR6, 0x1, URZ, 0xc0, !UPT ;  /* 0x0000000106077892 */ /* 0x000fc8000f8ec0ff */
[----:B------:R-:W-:-:S04]  /*3db0*/  UISETP.NE.U32.AND UP0, UPT, UR7, 0x1, UPT ;  /* 0x000000010700788c */ /* 0x000fc8000bf05070 */
[----:B------:R-:W-:Y:S01]  /*3dc0*/  UISETP.NE.U32.AND.EX UP0, UPT, URZ, URZ, UPT, UP0 ;  /* 0x000000ffff00728c */ /* 0x000fe2000bf05100 */
[----:B------:R-:W-:Y:S10]  /*3dd0*/  BRA.U !UP1, `(.L_x_72) ;  /* 0x0000000509e07547 */ /* 0x000ff4000b800000 */
[----:B------:R-:W0:Y:S01]  /*3de0*/  LDCU.64 UR8, c[0x0][0x380] ;  /* 0x00007000ff0877ac */ /* 0x000e220008000a00 */
[----:B------:R-:W-:Y:S02]  /*3df0*/  IMAD.MOV.U32 R29, RZ, RZ, 0x500 ;  /* 0x00000500ff1d7424 */ /* 0x000fe400078e00ff */
[----:B------:R-:W-:Y:S01]  /*3e00*/  IMAD.MOV.U32 R0, RZ, RZ, RZ ;  /* 0x000000ffff007224 */ /* 0x000fe200078e00ff */
[----:B------:R-:W-:-:S04]  /*3e10*/  UIADD3 UR4, UP1, UPT, UR6, 0x1, URZ ;  /* 0x0000000106047890 */ /* 0x000fc8000ff3e0ff */
[----:B------:R-:W-:Y:S02]  /*3e20*/  ULEA.HI.X UR5, UR5, URZ, URZ, 0x16, UP1 ;  /* 0x000000ff05057291 */ /* 0x000fe400088fb4ff */
[----:B------:R-:W-:Y:S02]  /*3e30*/  ULOP3.LUT UR4, UR4, 0xfffffffe, URZ, 0xc0, !UPT ;  /* 0xfffffffe04047892 */ /* 0x000fe4000f8ec0ff */
[----:B------:R-:W-:Y:S01]  /*3e40*/  ULOP3.LUT UR5, UR5, 0x7fffff, URZ, 0xc0, !UPT ;  /* 0x007fffff05057892 */ /* 0x000fe2000f8ec0ff */
[----:B0-----:R-:W-:-:S04]  /*3e50*/  LEA R32, P0, R33, UR8, 0x4 ;  /* 0x0000000821207c11 */ /* 0x001fc8000f8020ff */
[----:B------:R-:W-:Y:S02]  /*3e60*/  IADD3 R32, P1, PT, R32, 0xe008, RZ ;  /* 0x0000e00820207810 */ /* 0x000fe40007f3e0ff */
[----:B------:R-:W-:-:S05]  /*3e70*/  LEA.HI.X R33, R33, UR9, RZ, 0x4, P0 ;  /* 0x0000000921217c11 */ /* 0x000fca00080f24ff */
[----:B------:R-:W-:-:S07]  /*3e80*/  IMAD.X R33, RZ, RZ, R33, P1 ;  /* 0x000000ffff217224 */ /* 0x000fce00008e0621 */
.L_x_73:
[----:B------:R-:W2:Y:S04]  /*3e90*/  LDG.E.64.CONSTANT R24, desc[UR10][R32.64+-0x9008] ;  /* 0xff6ff80a20187981 */ /* 0x000ea8000c1e9b00 */
[----:B------:R-:W3:Y:S04]  /*3ea0*/  LDG.E.64.CONSTANT R2, desc[UR10][R32.64+-0x9000] ;  /* 0xff70000a20027981 */ /* 0x000ee8000c1e9b00 */
[----:B------:R-:W4:Y:S04]  /*3eb0*/  LDG.E.64.CONSTANT R12, desc[UR10][R32.64+-0x8008] ;  /* 0xff7ff80a200c7981 */ /* 0x000f28000c1e9b00 */
[----:B------:R-:W5:Y:S04]  /*3ec0*/  LDG.E.64.CONSTANT R6, desc[UR10][R32.64+-0x8000] ;  /* 0xff80000a20067981 */ /* 0x000f68000c1e9b00 */
[----:B------:R-:W5:Y:S04]  /*3ed0*/  LDG.E.64.CONSTANT R14, desc[UR10][R32.64+-0x7008] ;  /* 0xff8ff80a200e7981 */ /* 0x000f68000c1e9b00 */
[----:B------:R-:W5:Y:S04]  /*3ee0*/  LDG.E.64.CONSTANT R26, desc[UR10][R32.64+-0x7000] ;  /* 0xff90000a201a7981 */ /* 0x000f68000c1e9b00 */
[----:B------:R-:W5:Y:S04]  /*3ef0*/  LDG.E.64.CONSTANT R16, desc[UR10][R32.64+-0x6008] ;  /* 0xff9ff80a20107981 */ /* 0x000f68000c1e9b00 */
[----:B------:R-:W5:Y:S04]  /*3f00*/  LDG.E.64.CONSTANT R18, desc[UR10][R32.64+-0x6000] ;  /* 0xffa0000a20127981 */ /* 0x000f68000c1e9b00 */
[----:B------:R-:W5:Y:S04]  /*3f10*/  LDG.E.64.CONSTANT R20, desc[UR10][R32.64+-0x5008] ;  /* 0xffaff80a20147981 */ /* 0x000f68000c1e9b00 */
[----:B------:R-:W5:Y:S04]  /*3f20*/  LDG.E.64.CONSTANT R4, desc[UR10][R32.64+-0x4000] ;  /* 0xffc0000a20047981 */ /* 0x000f68000c1e9b00 */
[----:B------:R-:W5:Y:S01]  /*3f30*/  LDG.E.64.CONSTANT R8, desc[UR10][R32.64+-0x3000] ;  /* 0xffd0000a20087981 */ /* 0x000f62000c1e9b00 */
        /* <DEDUP_REMOVED lines=8> */
[----:B------:R-:W2:Y:S09]  /*3fc0*/  LDG.E.64.CONSTANT R22, desc[UR10][R32.64+-0x5000] ;  /* 0xffb0000a20167981 */ /* 0x000eb2000c1e9b00 */
[----:B-----5:R-:W-:-:S04]  /*3fd0*/  @P4 ISETP.GE.U32.AND P0, PT, R2, R6, PT ;  /* 0x000000060200420c */ /* 0x020fc80003f06070 */
[----:B------:R-:W-:-:S04]  /*3fe0*/  @P4 ISETP.GE.AND.EX P0, PT, R3, R7, PT, P0 ;  /* 0x000000070300420c */ /* 0x000fc80003f06300 */
[----:B------:R-:W-:-:S04]  /*3ff0*/  @P4 ISETP.LT.OR P0, PT, R12, R24, !P0 ;  /* 0x000000180c00420c */ /* 0x000fc80004701670 */
[----:B------:R-:W-:Y:S02]  /*4000*/  @P4 SEL R6, R2, R6, P0 ;  /* 0x0000000602064207 */ /* 0x000fe40000000000 */
[----:B------:R-:W-:Y:S02]  /*4010*/  @P4 SEL R7, R3, R7, P0 ;  /* 0x0000000703074207 */ /* 0x000fe40000000000 */
[----:B------:R-:W3:Y:S01]  /*4020*/  LDG.E.64.CONSTANT R2, desc[UR10][R32.64+-0x4008] ;  /* 0xffbff80a20027981 */ /* 0x000ee2000c1e9b00 */
[----:B------:R-:W-:-:S04]  /*4030*/  @P4 SEL R12, R24, R12, P0 ;  /* 0x0000000c180c4207 */ /* 0x000fc80000000000 */
[----:B------:R-:W-:-:S13]  /*4040*/  ISETP.GE.AND P5, PT, R12, R14, PT ;  /* 0x0000000e0c00720c */ /* 0x000fda0003fa6270 */
[----:B------:R-:W-:-:S04]  /*4050*/  @P5 ISETP.GE.U32.AND P1, PT, R6, R26, PT ;  /* 0x0000001a0600520c */ /* 0x000fc80003f26070 */
[----:B------:R-:W-:-:S04]  /*4060*/  @P5 ISETP.GE.AND.EX P1, PT, R7, R27, PT, P1 ;  /* 0x0000001b0700520c */ /* 0x000fc80003f26310 */
[----:B------:R-:W-:-:S04]  /*4070*/  @P5 ISETP.LT.OR P1, PT, R14, R12, !P1 ;  /* 0x0000000c0e00520c */ /* 0x000fc80004f21670 */
[----:B------:R-:W-:Y:S02]  /*4080*/  @P5 SEL R26, R6, R26, P1 ;  /* 0x0000001a061a5207 */ /* 0x000fe40000800000 */
[----:B------:R-:W-:Y:S02]  /*4090*/  @P5 SEL R14, R12, R14, P1 ;  /* 0x0000000e0c0e5207 */ /* 0x000fe40000800000 */
[----:B------:R-:W-:Y:S02]  /*40a0*/  @P5 SEL R27, R7, R27, P1 ;  /* 0x0000001b071b5207 */ /* 0x000fe40000800000 */
[----:B------:R-:W4:Y:S01]  /*40b0*/  LDG.E.64.CONSTANT R6, desc[UR10][R32.64+-0x3008] ;  /* 0xffcff80a20067981 */ /* 0x000f22000c1e9b00 */
[----:B------:R-:W-:Y:S02]  /*40c0*/  ISETP.GE.AND P6, PT, R14, R16, PT ;  /* 0x000000100e00720c */ /* 0x000fe40003fc6270 */
[----:B------:R-:W-:Y:S02]  /*40d0*/  @P3 SEL R25, R11, R25, P2 ;  /* 0x000000190b193207 */ /* 0x000fe40001000000 */
[----:B------:R-:W5:Y:S09]  /*40e0*/  LDG.E.64.CONSTANT R10, desc[UR10][R32.64+-0x8] ;  /* 0xfffff80a200a7981 */ /* 0x000f72000c1e9b00 */
[----:B------:R-:W-:-:S04]  /*40f0*/  @P6 ISETP.GE.U32.AND P2, PT, R26, R18, PT ;  /* 0x000000121a00620c */ /* 0x000fc80003f46070 */
[----:B------:R-:W-:-:S04]  /*4100*/  @P6 ISETP.GE.AND.EX P2, PT, R27, R19, PT, P2 ;  /* 0x000000131b00620c */ /* 0x000fc80003f46320 */
[----:B------:R-:W-:-:S04]  /*4110*/  @P6 ISETP.LT.OR P2, PT, R16, R14, !P2 ;  /* 0x0000000e1000620c */ /* 0x000fc80005741670 */
[----:B------:R-:W-:Y:S02]  /*4120*/  @P6 SEL R18, R26, R18, P2 ;  /* 0x000000121a126207 */ /* 0x000fe40001000000 */
[----:B------:R-:W-:Y:S02]  /*4130*/  @P6 SEL R19, R27, R19, P2 ;  /* 0x000000131b136207 */ /* 0x000fe40001000000 */
[----:B------:R-:W5:Y:S01]  /*4140*/  LDG.E.64.CONSTANT R26, desc[UR10][R32.64+-0x2008] ;  /* 0xffdff80a201a7981 */ /* 0x000f62000c1e9b00 */
[----:B------:R-:W-:Y:S02]  /*4150*/  @P6 SEL R16, R14, R16, P2 ;  /* 0x000000100e106207 */ /* 0x000fe40001000000 */
[----:B------:R-:W-:Y:S02]  /*4160*/  @P4 SEL R13, R25, R13, P0 ;  /* 0x0000000d190d4207 */ /* 0x000fe40000000000 */
[----:B------:R-:W5:Y:S01]  /*4170*/  LDG.E.64.CONSTANT R24, desc[UR10][R32.64+-0x2000] ;  /* 0xffe0000a20187981 */ /* 0x000f62000c1e9b00 */
[----:B------:R-:W-:-:S02]  /*4180*/  ISETP.GE.AND P3, PT, R16, R20, PT ;  /* 0x000000141000720c */ /* 0x000fc40003f66270 */
[----:B------:R-:W-:Y:S02]  /*4190*/  @P5 SEL R15, R13, R15, P1 ;  /* 0x0000000f0d0f5207 */ /* 0x000fe40000800000 */
[----:B------:R-:W5:Y:S09]  /*41a0*/  LDG.E.64.CONSTANT R12, desc[UR10][R32.64+-0x1008] ;  /* 0xffeff80a200c7981 */ /* 0x000f72000c1e9b00 */
[----:B--2---:R-:W-:-:S04]  /*41b0*/  @P3 ISETP.GE.U32.AND P0, PT, R18, R22, PT ;  /* 0x000000161200320c */ /* 0x004fc80003f06070 */
[----:B------:R-:W-:-:S04]  /*41c0*/  @P3 ISETP.GE.AND.EX P0, PT, R19, R23, PT, P0 ;  /* 0x000000171300320c */ /* 0x000fc80003f06300 */
[----:B------:R-:W-:-:S04]  /*41d0*/  @P3 ISETP.LT.OR P0, PT, R20, R16, !P0 ;  /* 0x000000101400320c */ /* 0x000fc80004701670 */
[----:B------:R-:W-:Y:S02]  /*41e0*/  @P3 SEL R20, R16, R20, P0 ;  /* 0x0000001410143207 */ /* 0x000fe40000000000 */
[----:B------:R-:W-:Y:S02]  /*41f0*/  @P3 SEL R22, R18, R22, P0 ;  /* 0x0000001612163207 */ /* 0x000fe40000000000 */
[----:B------:R-:W-:Y:S02]  /*4200*/  @P3 SEL R23, R19, R23, P0 ;  /* 0x0000001713173207 */ /* 0x000fe40000000000 */
[----:B------:R-:W2:Y:S01]  /*4210*/  LDG.E.64.CONSTANT R18, desc[UR10][R32.64+-0x1000] ;  /* 0xfff0000a20127981 */ /* 0x000ea2000c1e9b00 */
[----:B---3--:R-:W-:-:S13]  /*4220*/  ISETP.GE.AND P4, PT, R20, R2, PT ;  /* 0x000000021400720c */ /* 0x008fda0003f86270 */
[----:B------:R-:W-:-:S04]  /*4230*/  @P4 ISETP.GE.U32.AND P1, PT, R22, R4, PT ;  /* 0x000000041600420c */ /* 0x000fc80003f26070 */
[----:B------:R-:W-:-:S04]  /*4240*/  @P4 ISETP.GE.AND.EX P1, PT, R23, R5, PT, P1 ;  /* 0x000000051700420c */ /* 0x000fc80003f26310 */
[----:B------:R-:W-:-:S04]  /*4250*/  @P4 ISETP.LT.OR P1, PT, R2, R20, !P1 ;  /* 0x000000140200420c */ /* 0x000fc80004f21670 */
[----:B------:R-:W-:Y:S02]  /*4260*/  @P4 SEL R4, R22, R4, P1 ;  /* 0x0000000416044207 */ /* 0x000fe40000800000 */
[----:B------:R-:W-:Y:S02]  /*4270*/  @P4 SEL R5, R23, R5, P1 ;  /* 0x0000000517054207 */ /* 0x000fe40000800000 */
[----:B------:R0:W3:Y:S01]  /*4280*/  LDG.E.64.CONSTANT R22, desc[UR10][R32.64] ;  /* 0x0000000a20167981 */ /* 0x0000e2000c1e9b00 */
[----:B------:R-:W-:-:S04]  /*4290*/  @P4 SEL R2, R20, R2, P1 ;  /* 0x0000000214024207 */ /* 0x000fc80000800000 */
[----:B----4-:R-:W-:Y:S02]  /*42a0*/  ISETP.GE.AND P5, PT, R2, R6, PT ;  /* 0x000000060200720c */ /* 0x010fe40003fa6270 */
[----:B------:R-:W-:-:S11]  /*42b0*/  @P6 SEL R17, R15, R17, P2 ;  /* 0x000000110f116207 */ /* 0x000fd60001000000 */
[----:B------:R-:W-:-:S04]  /*42c0*/  @P5 ISETP.GE.U32.AND P2, PT, R4, R8, PT ;  /* 0x000000080400520c */ /* 0x000fc80003f46070 */
[----:B------:R-:W-:-:S04]  /*42d0*/  @P5 ISETP.GE.AND.EX P2, PT, R5, R9, PT, P2 ;  /* 0x000000090500520c */ /* 0x000fc80003f46320 */
[----:B------:R-:W-:-:S04]  /*42e0*/  @P5 ISETP.LT.OR P2, PT, R6, R2, !P2 ;  /* 0x000000020600520c */ /* 0x000fc80005741670 */
[----:B------:R-:W-:-:S04]  /*42f0*/  @P5 SEL R6, R2, R6, P2 ;  /* 0x0000000602065207 */ /* 0x000fc80001000000 */
[----:B-----5:R-:W-:Y:S02]  /*4300*/  ISETP.GE.AND P6, PT, R6, R26, PT ;  /* 0x0000001a0600720c */ /* 0x020fe40003fc6270 */
[----:B------:R-:W-:Y:S02]  /*4310*/  @P5 SEL R8, R4, R8, P2 ;  /* 0x0000000804085207 */ /* 0x000fe40001000000 */
[----:B------:R-:W-:Y:S02]  /*4320*/  @P3 SEL R21, R17, R21, P0 ;  /* 0x0000001511153207 */ /* 0x000fe40000000000 */
[----:B------:R-:W-:-:S07]  /*4330*/  @P5 SEL R9, R5, R9, P2 ;  /* 0x0000000905095207 */ /* 0x000fce0001000000 */
[----:B------:R-:W-:-:S04]  /*4340*/  @P6 ISETP.GE.U32.AND P0, PT, R8, R24, PT ;  /* 0x000000180800620c */ /* 0x000fc80003f06070 */
[----:B------:R-:W-:-:S04]  /*4350*/  @P6 ISETP.GE.AND.EX P0, PT, R9, R25, PT, P0 ;  /* 0x000000190900620c */ /* 0x000fc80003f06300 */
[----:B------:R-:W-:-:S04]  /*4360*/  @P6 ISETP.LT.OR P0, PT, R26, R6, !P0 ;  /* 0x000000061a00620c */ /* 0x000fc80004701670 */
[----:B------:R-:W-:-:S04]  /*4370*/  @P6 SEL R26, R6, R26, P0 ;  /* 0x0000001a061a6207 */ /* 0x000fc80000000000 */
[----:B------:R-:W-:Y:S02]  /*4380*/  ISETP.GE.AND P3, PT, R26, R12, PT ;  /* 0x0000000c1a00720c */ /* 0x000fe40003f66270 */
[----:B------:R-:W-:Y:S02]  /*4390*/  @P6 SEL R24, R8, R24, P0 ;  /* 0x0000001808186207 */ /* 0x000fe40000000000 */
[----:B------:R-:W-:Y:S02]  /*43a0*/  @P4 SEL R3, R21, R3, P1 ;  /* 0x0000000315034207 */ /* 0x000fe40000800000 */
[----:B------:R-:W-:Y:S01]  /*43b0*/  @P6 SEL R25, R9, R25, P0 ;  /* 0x0000001909196207 */ /* 0x000fe20000000000 */
[----:B------:R-:W-:Y:S01]  /*43c0*/  UIADD3 UR4, UP1, UPT, UR4, -0x2, URZ ;  /* 0xfffffffe04047890 */ /* 0x000fe2000ff3e0ff */
[----:B------:R-:W-:-:S03]  /*43d0*/  @P5 SEL R7, R3, R7, P2 ;  /* 0x0000000703075207 */ /* 0x000fc60001000000 */
[----:B------:R-:W-:Y:S02]  /*43e0*/  UIADD3.X UR5, UPT, UPT, UR5, -0x1, URZ, UP1, !UPT ;  /* 0xffffffff05057890 */ /* 0x000fe40008ffe4ff */
[----:B------:R-:W-:Y:S01]  /*43f0*/  UISETP.NE.U32.AND UP1, UPT, UR4, URZ, UPT ;  /* 0x000000ff0400728c */ /* 0x000fe2000bf25070 */
[----:B------:R-:W-:-:S03]  /*4400*/  @P6 SEL R27, R7, R27, P0 ;  /* 0x0000001b071b6207 */ /* 0x000fc60000000000 */
[----:B------:R-:W-:Y:S01]  /*4410*/  UISETP.NE.AND.EX UP1, UPT, UR5, URZ, UPT, UP1 ;  /* 0x000000ff0500728c */ /* 0x000fe2000bf25310 */
[----:B0-----:R-:W-:-:S05]  /*4420*/  IADD3 R32, P5, PT, R32, 0xa000, RZ ;  /* 0x0000a00020207810 */ /* 0x001fca0007fbe0ff */
[----:B------:R-:W-:Y:S01]  /*4430*/  IMAD.X R33, RZ, RZ, R33, P5 ;  /* 0x000000ffff217224 */ /* 0x000fe200028e0621 */
[----:B--2---:R-:W-:-:S04]  /*4440*/  @P3 ISETP.GE.U32.AND P1, PT, R24, R18, PT ;  /* 0x000000121800320c */ /* 0x004fc80003f26070 */
[----:B------:R-:W-:-:S04]  /*4450*/  @P3 ISETP.GE.AND.EX P1, PT, R25, R19, PT, P1 ;  /* 0x000000131900320c */ /* 0x000fc80003f26310 */
[----:B------:R-:W-:-:S04]  /*4460*/  @P3 ISETP.LT.OR P1, PT, R12, R26, !P1 ;  /* 0x0000001a0c00320c */ /* 0x000fc80004f21670 */
[----:B------:R-:W-:-:S04]  /*4470*/  @P3 SEL R12, R26, R12, P1 ;  /* 0x0000000c1a0c3207 */ /* 0x000fc80000800000 */
[----:B------:R-:W-:Y:S02]  /*4480*/  ISETP.GE.AND P4, PT, R12, R10, PT ;  /* 0x0000000a0c00720c */ /* 0x000fe40003f86270 */
[----:B------:R-:W-:Y:S02]  /*4490*/  @P3 SEL R18, R24, R18, P1 ;  /* 0x0000001218123207 */ /* 0x000fe40000800000 */
[----:B------:R-:W-:Y:S02]  /*44a0*/  @P3 SEL R19, R25, R19, P1 ;  /* 0x0000001319133207 */ /* 0x000fe40000800000 */
[----:B------:R-:W-:Y:S02]  /*44b0*/  @P3 SEL R13, R27, R13, P1 ;  /* 0x0000000d1b0d3207 */ /* 0x000fe40000800000 */
[----:B------:R-:W-:-:S05]  /*44c0*/  IADD3 R29, P1, PT, R29, 0xa00, RZ ;  /* 0x00000a001d1d7810 */ /* 0x000fca0007f3e0ff */
[----:B---3--:R-:W-:-:S04]  /*44d0*/  @P4 ISETP.GE.U32.AND P2, PT, R18, R22, PT ;  /* 0x000000161200420c */ /* 0x008fc80003f46070 */
[----:B------:R-:W-:-:S04]  /*44e0*/  @P4 ISETP.GE.AND.EX P2, PT, R19, R23, PT, P2 ;  /* 0x000000171300420c */ /* 0x000fc80003f46320 */
[----:B------:R-:W-:Y:S01]  /*44f0*/  @P4 ISETP.LT.OR P0, PT, R10, R12, !P2 ;  /* 0x0000000c0a00420c */ /* 0x000fe20005701670 */
[----:B------:R-:W-:-:S03]  /*4500*/  IMAD.X R0, RZ, RZ, R0, P1 ;  /* 0x000000ffff007224 */ /* 0x000fc600008e0600 */
[----:B------:R-:W-:Y:S02]  /*4510*/  @P4 SEL R22, R18, R22, P0 ;  /* 0x0000001612164207 */ /* 0x000fe40000000000 */
[----:B------:R-:W-:Y:S02]  /*4520*/  @P4 SEL R23, R19, R23, P0 ;  /* 0x0000001713174207 */ /* 0x000fe40000000000 */
[----:B------:R-:W-:Y:S02]  /*4530*/  @P4 SEL R11, R13, R11, P0 ;  /* 0x0000000b0d0b4207 */ /* 0x000fe40000000000 */
[----:B------:R-:W-:Y:S01]  /*4540*/  @P4 SEL R10, R12, R10, P0 ;  /* 0x0000000a0c0a4207 */ /* 0x000fe20000000000 */
[----:B------:R-:W-:Y:S06]  /*4550*/  BRA.U UP1, `(.L_x_73) ;  /* 0xfffffff9014c7547 */ /* 0x000fec000b83ffff */
.L_x_72:
[----:B------:R-:W-:Y:S05]  /*4560*/  BRA.U !UP0, `(.L_x_71) ;  /* 0x0000000108e87547 */ /* 0x000fea000b800000 */
[----:B------:R-:W-:-:S04]  /*4570*/  LEA R24, P0, R29, R30, 0x4 ;  /* 0x0000001e1d187211 */ /* 0x000fc800078020ff */
[----:B------:R-:W-:-:S05]  /*4580*/  LEA.HI.X R25, R29, R31, R0, 0x4, P0 ;  /* 0x0000001f1d197211 */ /* 0x000fca00000f2400 */
        /* <DEDUP_REMOVED lines=45> */
[----:B------:R-:W-:Y:S02]  /*4860*/  @P6 ISETP.LT.OR P0, PT, R2, R4, !P1 ;  /* 0x000000040200620c */ /* 0x000fe40004f01670 */
[----:B------:R-:W-:Y:S02]  /*4870*/  IADD3 R29, P1, PT, R29, 0x500, RZ ;  /* 0x000005001d1d7810 */ /* 0x000fe40007f3e0ff */
[----:B------:R-:W-:Y:S02]  /*4880*/  @P6 SEL R26, R6, R26, P0 ;  /* 0x0000001a061a6207 */ /* 0x000fe40000000000 */
[----:B------:R-:W-:Y:S01]  /*4890*/  @P6 SEL R27, R7, R27, P0 ;  /* 0x0000001b071b6207 */ /* 0x000fe20000000000 */
[----:B------:R-:W-:Y:S01]  /*48a0*/  IMAD.X R0, RZ, RZ, R0, P1 ;  /* 0x000000ffff007224 */ /* 0x000fe200008e0600 */
[----:B------:R-:W-:Y:S01]  /*48b0*/  @P6 SEL R3, R5, R3, P0 ;  /* 0x0000000305036207 */ /* 0x000fe20000000000 */
[----:B------:R-:W-:Y:S01]  /*48c0*/  IMAD.MOV.U32 R22, RZ, RZ, R26 ;  /* 0x000000ffff167224 */ /* 0x000fe200078e001a */
[----:B------:R-:W-:Y:S01]  /*48d0*/  @P6 SEL R2, R4, R2, P0 ;  /* 0x0000000204026207 */ /* 0x000fe20000000000 */
[----:B------:R-:W-:-:S02]  /*48e0*/  IMAD.MOV.U32 R23, RZ, RZ, R27 ;  /* 0x000000ffff177224 */ /* 0x000fc400078e001b */
[----:B------:R-:W-:Y:S02]  /*48f0*/  IMAD.MOV.U32 R11, RZ, RZ, R3 ;  /* 0x000000ffff0b7224 */ /* 0x000fe400078e0003 */
[----:B------:R-:W-:-:S07]  /*4900*/  IMAD.MOV.U32 R10, RZ, RZ, R2 ;  /* 0x000000ffff0a7224 */ /* 0x000fce00078e0002 */
.L_x_71:
[----:B------:R-:W0:Y:S01]  /*4910*/  LDCU UR4, c[0x0][0x390] ;  /* 0x00007200ff0477ac */ /* 0x000e220008000800 */
[----:B------:R-:W1:Y:S01]  /*4920*/  S2R R8, SR_TID.X ;  /* 0x0000000000087919 */ /* 0x000e620000002100 */
[----:B0-----:R-:W-:Y:S02]  /*4930*/  USHF.R.S32.HI UR5, URZ, 0x1f, UR4 ;  /* 0x0000001fff057899 */ /* 0x001fe40008011404 */
[----:B------:R-:W-:-:S04]  /*4940*/  ISETP.GE.U32.AND P0, PT, R29, UR4, PT ;  /* 0x000000041d007c0c */ /* 0x000fc8000bf06070 */
[----:B------:R-:W-:-:S13]  /*4950*/  ISETP.GE.AND.EX P0, PT, R0, UR5, PT, P0 ;  /* 0x0000000500007c0c */ /* 0x000fda000bf06300 */
[----:B-1----:R-:W-:Y:S05]  /*4960*/  @P0 BRA `(.L_x_74) ;  /* 0x0000000800880947 */ /* 0x002fea0003800000 */
[----:B------:R-:W-:Y:S01]  /*4970*/  IADD3 R9, PT, PT, -R29, UR4, RZ ;  /* 0x000000041d097c10 */ /* 0x000fe2000fffe1ff */
[----:B------:R-:W-:Y:S03]  /*4980*/  BSSY.RECONVERGENT B1, `(.L_x_74) ;  /* 0x00000a0000017945 */ /* 0x000fe60003800200 */
[----:B------:R-:W-:-:S13]  /*4990*/  ISETP.GE.AND P0, PT, R8, R9, PT ;  /* 0x000000090800720c */ /* 0x000fda0003f06270 */
[----:B------:R-:W-:Y:S05]  /*49a0*/  @P0 BRA `(.L_x_75) ;  /* 0x0000000800740947 */ /* 0x000fea0003800000 */
[----:B------:R-:W-:Y:S01]  /*49b0*/  LOP3.LUT R2, RZ, R8, RZ, 0x33, !PT ;  /* 0x00000008ff027212 */ /* 0x000fe200078e33ff */
[----:B------:R-:W-:Y:S01]  /*49c0*/  BSSY.RECONVERGENT B2, `(.L_x_76) ;  /* 0x0000031000027945 */ /* 0x000fe20003800200 */
[----:B------:R-:W-:Y:S02]  /*49d0*/  IMAD.MOV.U32 R16, RZ, RZ, R8 ;  /* 0x000000ffff107224 */ /* 0x000fe400078e0008 */
[----:B------:R-:W-:-:S04]  /*49e0*/  IADD3 R14, PT, PT, -R29, UR4, R2 ;  /* 0x000000041d0e7c10 */ /* 0x000fc8000fffe102 */
[----:B------:R-:W-:-:S04]  /*49f0*/  LOP3.LUT R2, R14, 0x300, RZ, 0xc0, !PT ;  /* 0x000003000e027812 */ /* 0x000fc800078ec0ff */
[----:B------:R-:W-:-:S13]  /*4a00*/  ISETP.NE.AND P0, PT, R2, 0x300, PT ;  /* 0x000003000200780c */ /* 0x000fda0003f05270 */
[----:B------:R-:W-:Y:S05]  /*4a10*/  @!P0 BRA `(.L_x_77) ;  /* 0x0000000000ac8947 */ /* 0x000fea0003800000 */
[----:B------:R-:W0:Y:S01]  /*4a20*/  LDCU.64 UR6, c[0x0][0x380] ;  /* 0x00007000ff0677ac */ /* 0x000e220008000a00 */
[----:B------:R-:W-:Y:S01]  /*4a30*/  IADD3 R7, P0, PT, R8, R29, RZ ;  /* 0x0000001d08077210 */ /* 0x000fe20007f1e0ff */
[----:B------:R-:W-:Y:S01]  /*4a40*/  IMAD.MOV.U32 R16, RZ, RZ, R8 ;  /* 0x000000ffff107224 */ /* 0x000fe200078e0008 */
[----:B------:R-:W-:-:S03]  /*4a50*/  LEA.HI R2, R14, 0x1, RZ, 0x18 ;  /* 0x000000010e027811 */ /* 0x000fc600078fc0ff */
[----:B------:R-:W-:Y:S01]  /*4a60*/  IMAD.X R4, RZ, RZ, R0, P0 ;  /* 0x000000ffff047224 */ /* 0x000fe200000e0600 */
[----:B------:R-:W-:-:S05]  /*4a70*/  LOP3.LUT R2, R2, 0x3, RZ, 0xc0, !PT ;  /* 0x0000000302027812 */ /* 0x000fca00078ec0ff */
[----:B------:R-:W-:Y:S01]  /*4a80*/  IMAD.MOV R12, RZ, RZ, -R2 ;  /* 0x000000ffff0c7224 */ /* 0x000fe200078e0a02 */
[----:B0-----:R-:W-:-:S04]  /*4a90*/  LEA R13, P1, R7, UR6, 0x4 ;  /* 0x00000006070d7c11 */ /* 0x001fc8000f8220ff */
[----:B------:R-:W-:-:S09]  /*4aa0*/  LEA.HI.X R7, R7, UR7, R4, 0x4, P1 ;  /* 0x0000000707077c11 */ /* 0x000fd200088f2404 */
.L_x_80:
[----:B------:R-:W-:-:S05]  /*4ab0*/  IMAD.MOV.U32 R6, RZ, RZ, R13 ;  /* 0x000000ffff067224 */ /* 0x000fca00078e000d */
[----:B------:R-:W2:Y:S04]  /*4ac0*/  LDG.E.64.CONSTANT R4, desc[UR10][R6.64] ;  /* 0x0000000a06047981 */ /* 0x000ea8000c1e9b00 */
[----:B------:R-:W3:Y:S01]  /*4ad0*/  LDG.E.64.CONSTANT R2, desc[UR10][R6.64+0x8] ;  /* 0x0000080a06027981 */ /* 0x000ee2000c1e9b00 */
[----:B------:R-:W-:Y:S01]  /*4ae0*/  VIADD R12, R12, 0x1 ;  /* 0x000000010c0c7836 */ /* 0x000fe20000000000 */
[----:B------:R-:W-:Y:S01]  /*4af0*/  BSSY.RECONVERGENT B3, `(.L_x_78) ;  /* 0x000001a000037945 */ /* 0x000fe20003800200 */
[----:B------:R-:W-:Y:S01]  /*4b00*/  IMAD.MOV.U32 R19, RZ, RZ, R22 ;  /* 0x000000ffff137224 */ /* 0x000fe200078e0016 */
        /* <DEDUP_REMOVED lines=24> */
.L_x_79:
[----:B------:R-:W-:Y:S05]  /*4c90*/  BSYNC.RECONVERGENT B3 ;  /* 0x0000000000037941 */ /* 0x000fea0003800200 */
.L_x_78:
[----:B------:R-:W-:Y:S02]  /*4ca0*/  IMAD.X R7, RZ, RZ, R7, P3 ;  /* 0x000000ffff077224 */ /* 0x000fe400018e0607 */
[----:B------:R-:W-:Y:S01]  /*4cb0*/  VIADD R16, R16, 0x100 ;  /* 0x0000010010107836 */ /* 0x000fe20000000000 */
[----:B------:R-:W-:Y:S06]  /*4cc0*/  @P2 BRA `(.L_x_80) ;  /* 0xfffffffc00782947 */ /* 0x000fec000383ffff */
.L_x_77:
[----:B------:R-:W-:Y:S05]  /*4cd0*/  BSYNC.RECONVERGENT B2 ;  /* 0x0000000000027941 */ /* 0x000fea0003800200 */
.L_x_76:
[----:B------:R-:W-:-:S13]  /*4ce0*/  ISETP.GE.U32.AND P0, PT, R14, 0x300, PT ;  /* 0x000003000e00780c */ /* 0x000fda0003f06070 */
[----:B------:R-:W-:Y:S05]  /*4cf0*/  @!P0 BRA `(.L_x_75) ;  /* 0x0000000400a08947 */ /* 0x000fea0003800000 */
[----:B------:R-:W0:Y:S01]  /*4d00*/  LDCU.64 UR6, c[0x0][0x380] ;  /* 0x00007000ff0677ac */ /* 0x000e220008000a00 */
[----:B------:R-:W-:-:S05]  /*4d10*/  IADD3 R7, P0, PT, R16, R29, RZ ;  /* 0x0000001d10077210 */ /* 0x000fca0007f1e0ff */
[----:B------:R-:W-:Y:S01]  /*4d20*/  IMAD.X R0, RZ, RZ, R0, P0 ;  /* 0x000000ffff007224 */ /* 0x000fe200000e0600 */
[----:B0-----:R-:W-:-:S04]  /*4d30*/  LEA R6, P1, R7, UR6, 0x4 ;  /* 0x0000000607067c11 */ /* 0x001fc8000f8220ff */
[----:B------:R-:W-:Y:S02]  /*4d40*/  IADD3 R6, P0, PT, R6, 0x3008, RZ ;  /* 0x0000300806067810 */ /* 0x000fe40007f1e0ff */
[----:B------:R-:W-:-:S05]  /*4d50*/  LEA.HI.X R7, R7, UR7, R0, 0x4, P1 ;  /* 0x0000000707077c11 */ /* 0x000fca00088f2400 */
[----:B------:R-:W-:-:S07]  /*4d60*/  IMAD.X R7, RZ, RZ, R7, P0 ;  /* 0x000000ffff077224 */ /* 0x000fce00000e0607 */
.L_x_89:
[----:B------:R-:W2:Y:S04]  /*4d70*/  LDG.E.64.CONSTANT R12, desc[UR10][R6.64+-0x3008] ;  /* 0xffcff80a060c7981 */ /* 0x000ea8000c1e9b00 */
[----:B------:R-:W3:Y:S04]  /*4d80*/  LDG.E.64.CONSTANT R14, desc[UR10][R6.64+-0x3000] ;  /* 0xffd0000a060e7981 */ /* 0x000ee8000c1e9b00 */
[----:B------:R0:W5:Y:S04]  /*4d90*/  LDG.E.64.CONSTANT R4, desc[UR10][R6.64+-0x2008] ;  /* 0xffdff80a06047981 */ /* 0x000168000c1e9b00 */
        /* <DEDUP_REMOVED lines=21> */
.L_x_82:
[----:B------:R-:W-:Y:S05]  /*4ef0*/  BSYNC.RECONVERGENT B2 ;  /* 0x0000000000027941 */ /* 0x000fea0003800200 */
.L_x_81:
        /* <DEDUP_REMOVED lines=24> */
.L_x_84:
[----:B------:R-:W-:Y:S05]  /*5080*/  BSYNC.RECONVERGENT B2 ;  /* 0x0000000000027941 */ /* 0x000fea0003800200 */
.L_x_83:
        /* <DEDUP_REMOVED lines=20> */
.L_x_86:
[----:B------:R-:W-:Y:S05]  /*51d0*/  BSYNC.RECONVERGENT B2 ;  /* 0x0000000000027941 */ /* 0x000fea0003800200 */
.L_x_85:
        /* <DEDUP_REMOVED lines=20> */
.L_x_88:
[----:B------:R-:W-:Y:S05]  /*5320*/  BSYNC.RECONVERGENT B2 ;  /* 0x0000000000027941 */ /* 0x000fea0003800200 */
.L_x_87:
[----:B------:R-:W-:Y:S01]  /*5330*/  VIADD R16, R16, 0x400 ;  /* 0x0000040010107836 */ /* 0x000fe20000000000 */
[----:B------:R-:W-:-:S04]  /*5340*/  IADD3 R6, P1, PT, R6, 0x4000, RZ ;  /* 0x0000400006067810 */ /* 0x000fc80007f3e0ff */
[----:B------:R-:W-:Y:S01]  /*5350*/  ISETP.GE.AND P0, PT, R16, R9, PT ;  /* 0x000000091000720c */ /* 0x000fe20003f06270 */
[----:B------:R-:W-:-:S12]  /*5360*/  IMAD.X R7, RZ, RZ, R7, P1 ;  /* 0x000000ffff077224 */ /* 0x000fd800008e0607 */
[----:B------:R-:W-:Y:S05]  /*5370*/  @!P0 BRA `(.L_x_89) ;  /* 0xfffffff8007c8947 */ /* 0x000fea000383ffff */
.L_x_75:
[----:B------:R-:W-:Y:S05]  /*5380*/  BSYNC.RECONVERGENT B1 ;  /* 0x0000000000017941 */ /* 0x000fea0003800200 */
.L_x_74:
[----:B------:R-:W0:Y:S01]  /*5390*/  S2R R0, SR_LANEID ;  /* 0x0000000000007919 */ /* 0x000e220000000000 */
[----:B------:R-:W-:Y:S01]  /*53a0*/  BSSY.RECONVERGENT B1, `(.L_x_90) ;  /* 0x0000023000017945 */ /* 0x000fe20003800200 */
[----:B------:R-:W-:Y:S01]  /*53b0*/  IMAD.MOV.U32 R2, RZ, RZ, R11 ;  /* 0x000000ffff027224 */ /* 0x000fe200078e000b */
[----:B------:R1:W2:Y:S01]  /*53c0*/  SHFL.DOWN PT, R3, R10, 0x1, 0x1f ;  /* 0x08201f000a037f89 */ /* 0x0002a200000e0000 */
[----:B------:R-:W-:Y:S02]  /*53d0*/  IMAD.MOV.U32 R5, RZ, RZ, R22 ;  /* 0x000000ffff057224 */ /* 0x000fe400078e0016 */
[----:B------:R-:W-:Y:S01]  /*53e0*/  IMAD.MOV.U32 R9, RZ, RZ, R23 ;  /* 0x000000ffff097224 */ /* 0x000fe200078e0017 */
[----:B------:R1:W3:Y:S04]  /*53f0*/  SHFL.DOWN PT, R4, R11, 0x1, 0x1f ;  /* 0x08201f000b047f89 */ /* 0x0002e800000e0000 */
[----:B------:R1:W4:Y:S04]  /*5400*/  SHFL.DOWN PT, R7, R22, 0x1, 0x1f ;  /* 0x08201f0016077f89 */ /* 0x00032800000e0000 */
[----:B------:R1:W1:Y:S01]  /*5410*/  SHFL.DOWN PT, R6, R23, 0x1, 0x1f ;  /* 0x08201f0017067f89 */ /* 0x00026200000e0000 */
[----:B0-----:R-:W-:-:S02]  /*5420*/  ISETP.GT.AND P0, PT, R0, 0x1e, PT ;  /* 0x0000001e0000780c */ /* 0x001fc40003f04270 */
[C---:B------:R-:W-:Y:S02]  /*5430*/  ISETP.GT.AND P1, PT, R0.reuse, 0x1d, PT ;  /* 0x0000001d0000780c */ /* 0x040fe40003f24270 */
[C---:B------:R-:W-:Y:S02]  /*5440*/  ISETP.GT.AND P5, PT, R0.reuse, 0x1b, PT ;  /* 0x0000001b0000780c */ /* 0x040fe40003fa4270 */
[C---:B------:R-:W-:Y:S02]  /*5450*/  ISETP.GT.AND P4, PT, R0.reuse, 0x17, PT ;  /* 0x000000170000780c */ /* 0x040fe40003f84270 */
[C---:B------:R-:W-:Y:S02]  /*5460*/  ISETP.GT.AND P3, PT, R0.reuse, 0xf, PT ;  /* 0x0000000f0000780c */ /* 0x040fe40003f64270 */
[----:B------:R-:W-:Y:S01]  /*5470*/  ISETP.NE.AND P2, PT, R0, RZ, PT ;  /* 0x000000ff0000720c */ /* 0x000fe20003f45270 */
[----:B------:R-:W-:Y:S02]  /*5480*/  IMAD.MOV.U32 R0, RZ, RZ, R10 ;  /* 0x000000ffff007224 */ /* 0x000fe400078e000a */
[----:B-1234-:R-:W-:Y:S10]  /*5490*/  @P0 BRA `(.L_x_91) ;  /* 0x00000000004c0947 */ /* 0x01eff40003800000 */
        /* <DEDUP_REMOVED lines=11> */
[----:B------:R-:W-:-:S04]  /*5550*/  @P6 ISETP.GE.U32.AND P0, PT, R22, R7, PT ;  /* 0x000000071600620c */ /* 0x000fc80003f06070 */
[----:B------:R-:W-:-:S04]  /*5560*/  @P6 ISETP.GE.AND.EX P0, PT, R23, R6, PT, P0 ;  /* 0x000000061700620c */ /* 0x000fc80003f06300 */
[----:B------:R-:W-:Y:S02]  /*5570*/  @P6 SEL R0, R10, R3, !P0 ;  /* 0x000000030a006207 */ /* 0x000fe40004000000 */
[----:B------:R-:W-:Y:S02]  /*5580*/  @P6 SEL R2, R11, R4, !P0 ;  /* 0x000000040b026207 */ /* 0x000fe40004000000 */
[----:B------:R-:W-:-:S04]  /*5590*/  @P6 ISETP.LT.U32.AND P0, PT, R22, R7, PT ;  /* 0x000000071600620c */ /* 0x000fc80003f01070 */
[----:B------:R-:W-:-:S04]  /*55a0*/  @P6 ISETP.LT.AND.EX P0, PT, R23, R6, PT, P0 ;  /* 0x000000061700620c */ /* 0x000fc80003f01300 */
[----:B------:R-:W-:Y:S02]  /*55b0*/  @P6 SEL R5, R22, R7, P0 ;  /* 0x0000000716056207 */ /* 0x000fe40000000000 */
[----:B------:R-:W-:-:S07]  /*55c0*/  @P6 SEL R9, R23, R6, P0 ;  /* 0x0000000617096207 */ /* 0x000fce0000000000 */
.L_x_91:
[----:B------:R-:W-:Y:S05]  /*55d0*/  BSYNC.RECONVERGENT B1 ;  /* 0x0000000000017941 */ /* 0x000fea0003800200 */
.L_x_90:
[----:B------:R0:W1:Y:S01]  /*55e0*/  SHFL.DOWN PT, R11, R0, 0x2, 0x1f ;  /* 0x08401f00000b7f89 */ /* 0x00006200000e0000 */
[----:B------:R-:W-:Y:S01]  /*55f0*/  BSSY.RECONVERGENT B1, `(.L_x_92) ;  /* 0x000001c000017945 */ /* 0x000fe20003800200 */
[----:B------:R-:W-:Y:S02]  /*5600*/  IMAD.MOV.U32 R3, RZ, RZ, R0 ;  /* 0x000000ffff037224 */ /* 0x000fe400078e0000 */
[----:B------:R0:W2:Y:S01]  /*5610*/  SHFL.DOWN PT, R13, R2, 0x2, 0x1f ;  /* 0x08401f00020d7f89 */ /* 0x0000a200000e0000 */
[----:B------:R-:W-:Y:S02]  /*5620*/  IMAD.MOV.U32 R4, RZ, RZ, R2 ;  /* 0x000000ffff047224 */ /* 0x000fe400078e0002 */
[----:B------:R-:W-:Y:S01]  /*5630*/  IMAD.MOV.U32 R6, RZ, RZ, R5 ;  /* 0x000000ffff067224 */ /* 0x000fe200078e0005 */
[----:B------:R0:W3:Y:S01]  /*5640*/  SHFL.DOWN PT, R10, R5, 0x2, 0x1f ;  /* 0x08401f00050a7f89 */ /* 0x0000e200000e0000 */
[----:B------:R-:W-:-:S03]  /*5650*/  IMAD.MOV.U32 R7, RZ, RZ, R9 ;  /* 0x000000ffff077224 */ /* 0x000fc600078e0009 */
[----:B------:R0:W4:Y:S01]  /*5660*/  SHFL.DOWN PT, R12, R9, 0x2, 0x1f ;  /* 0x08401f00090c7f89 */ /* 0x00012200000e0000 */
[----:B------:R-:W-:Y:S05]  /*5670*/  @P1 BRA `(.L_x_93) ;  /* 0x00000000004c1947 */ /* 0x000fea0003800000 */
[----:B-1----:R-:W-:Y:S01]  /*5680*/  ISETP.GE.AND P0, PT, R0, R11, PT ;  /* 0x0000000b0000720c */ /* 0x002fe20003f06270 */
[----:B------:R-:W-:Y:S02]  /*5690*/  IMAD.MOV.U32 R3, RZ, RZ, R11 ;  /* 0x000000ffff037224 */ /* 0x000fe400078e000b */
[----:B--2---:R-:W-:Y:S02]  /*56a0*/  IMAD.MOV.U32 R4, RZ, RZ, R13 ;  /* 0x000000ffff047224 */ /* 0x004fe400078e000d */
[----:B---3--:R-:W-:Y:S02]  /*56b0*/  IMAD.MOV.U32 R6, RZ, RZ, R10 ;  /* 0x000000ffff067224 */ /* 0x008fe400078e000a */
[----:B----4-:R-:W-:-:S06]  /*56c0*/  IMAD.MOV.U32 R7, RZ, RZ, R12 ;  /* 0x000000ffff077224 */ /* 0x010fcc00078e000c */
[----:B------:R-:W-:Y:S05]  /*56d0*/  @!P0 BRA `(.L_x_93) ;  /* 0x0000000000348947 */ /* 0x000fea0003800000 */
[----:B------:R-:W-:Y:S01]  /*56e0*/  ISETP.GE.AND P6, PT, R11, R0, PT ;  /* 0x000000000b00720c */ /* 0x000fe20003fc6270 */
[----:B------:R-:W-:Y:S02]  /*56f0*/  IMAD.MOV.U32 R3, RZ, RZ, R0 ;  /* 0x000000ffff037224 */ /* 0x000fe400078e0000 */
[----:B------:R-:W-:Y:S02]  /*5700*/  IMAD.MOV.U32 R4, RZ, RZ, R2 ;  /* 0x000000ffff047224 */ /* 0x000fe400078e0002 */
[----:B------:R-:W-:Y:S02]  /*5710*/  IMAD.MOV.U32 R6, RZ, RZ, R5 ;  /* 0x000000ffff067224 */ /* 0x000fe400078e0005 */
[----:B------:R-:W-:-:S06]  /*5720*/  IMAD.MOV.U32 R7, RZ, RZ, R9 ;  /* 0x000000ffff077224 */ /* 0x000fcc00078e0009 */
[CC--:B------:R-:W-:Y:S02]  /*5730*/  @P6 ISETP.GE.U32.AND P1, PT, R5.reuse, R10.reuse, PT ;  /* 0x0000000a0500620c */ /* 0x0c0fe40003f26070 */
[----:B------:R-:W-:Y:S02]  /*5740*/  @P6 ISETP.LT.U32.AND P0, PT, R5, R10, PT ;  /* 0x0000000a0500620c */ /* 0x000fe40003f01070 */
[CC--:B------:R-:W-:Y:S02]  /*5750*/  @P6 ISETP.GE.AND.EX P1, PT, R9.reuse, R12.reuse, PT, P1 ;  /* 0x0000000c0900620c */ /* 0x0c0fe40003f26310 */
[----:B------:R-:W-:Y:S02]  /*5760*/  @P6 ISETP.LT.AND.EX P0, PT, R9, R12, PT, P0 ;  /* 0x0000000c0900620c */ /* 0x000fe40003f01300 */
[----:B------:R-:W-:Y:S02]  /*5770*/  @P6 SEL R3, R0, R11, !P1 ;  /* 0x0000000b00036207 */ /* 0x000fe40004800000 */
[----:B------:R-:W-:-:S02]  /*5780*/  @P6 SEL R4, R2, R13, !P1 ;  /* 0x0000000d02046207 */ /* 0x000fc40004800000 */
[----:B------:R-:W-:Y:S02]  /*5790*/  @P6 SEL R6, R5, R10, P0 ;  /* 0x0000000a05066207 */ /* 0x000fe40000000000 */
[----:B------:R-:W-:-:S07]  /*57a0*/  @P6 SEL R7, R9, R12, P0 ;  /* 0x0000000c09076207 */ /* 0x000fce0000000000 */
.L_x_93:
[----:B------:R-:W-:Y:S05]  /*57b0*/  BSYNC.RECONVERGENT B1 ;  /* 0x0000000000017941 */ /* 0x000fea0003800200 */
.L_x_92:
[----:B----4-:R4:W2:Y:S01]  /*57c0*/  SHFL.DOWN PT, R12, R3, 0x4, 0x1f ;  /* 0x08801f00030c7f89 */ /* 0x0108a200000e0000 */
[----:B------:R-:W-:Y:S01]  /*57d0*/  BSSY.RECONVERGENT B1, `(.L_x_94) ;  /* 0x000001c000017945 */ /* 0x000fe20003800200 */
[----:B0-----:R-:W-:Y:S02]  /*57e0*/  IMAD.MOV.U32 R0, RZ, RZ, R3 ;  /* 0x000000ffff007224 */ /* 0x001fe400078e0003 */
[----:B------:R4:W0:Y:S01]  /*57f0*/  SHFL.DOWN PT, R9, R4, 0x4, 0x1f ;  /* 0x08801f0004097f89 */ /* 0x00082200000e0000 */
[----:B------:R-:W-:Y:S02]  /*5800*/  IMAD.MOV.U32 R2, RZ, RZ, R4 ;  /* 0x000000ffff027224 */ /* 0x000fe400078e0004 */
[----:B------:R-:W-:Y:S01]  /*5810*/  IMAD.MOV.U32 R5, RZ, RZ, R6 ;  /* 0x000000ffff057224 */ /* 0x000fe200078e0006 */
[----:B-1----:R4:W1:Y:S01]  /*5820*/  SHFL.DOWN PT, R11, R6, 0x4, 0x1f ;  /* 0x08801f00060b7f89 */ /* 0x00286200000e0000 */
[----:B---3--:R-:W-:-:S03]  /*5830*/  IMAD.MOV.U32 R10, RZ, RZ, R7 ;  /* 0x000000ffff0a7224 */ /* 0x008fc600078e0007 */
[----:B------:R4:W3:Y:S01]  /*5840*/  SHFL.DOWN PT, R14, R7, 0x4, 0x1f ;  /* 0x08801f00070e7f89 */ /* 0x0008e200000e0000 */
[----:B------:R-:W-:Y:S05]  /*5850*/  @P5 BRA `(.L_x_95) ;  /* 0x00000000004c5947 */ /* 0x000fea0003800000 */
[----:B--2---:R-:W-:Y:S01]  /*5860*/  ISETP.GE.AND P0, PT, R3, R12, PT ;  /* 0x0000000c0300720c */ /* 0x004fe20003f06270 */
[----:B------:R-:W-:Y:S02]  /*5870*/  IMAD.MOV.U32 R0, RZ, RZ, R12 ;  /* 0x000000ffff007224 */ /* 0x000fe400078e000c */
[----:B0-----:R-:W-:Y:S02]  /*5880*/  IMAD.MOV.U32 R2, RZ, RZ, R9 ;  /* 0x000000ffff027224 */ /* 0x001fe400078e0009 */
[----:B-1----:R-:W-:Y:S02]  /*5890*/  IMAD.MOV.U32 R5, RZ, RZ, R11 ;  /* 0x000000ffff057224 */ /* 0x002fe400078e000b */
[----:B---3--:R-:W-:-:S06]  /*58a0*/  IMAD.MOV.U32 R10, RZ, RZ, R14 ;  /* 0x000000ffff0a7224 */ /* 0x008fcc00078e000e */
        /* <DEDUP_REMOVED lines=14> */
.L_x_95:
[----:B------:R-:W-:Y:S05]  /*5990*/  BSYNC.RECONVERGENT B1 ;  /* 0x0000000000017941 */ /* 0x000fea0003800200 */
.L_x_94:
[----:B----4-:R4:W3:Y:S01]  /*59a0*/  SHFL.DOWN PT, R3, R0, 0x8, 0x1f ;  /* 0x09001f0000037f89 */ /* 0x0108e200000e0000 */
[----:B------:R-:W-:Y:S01]  /*59b0*/  BSSY.RECONVERGENT B1, `(.L_x_96) ;  /* 0x000001c000017945 */ /* 0x000fe20003800200 */
[----:B------:R-:W-:Y:S02]  /*59c0*/  IMAD.MOV.U32 R4, RZ, RZ, R0 ;  /* 0x000000ffff047224 */ /* 0x000fe400078e0000 */
[----:B-1----:R4:W1:Y:S01]  /*59d0*/  SHFL.DOWN PT, R11, R2, 0x8, 0x1f ;  /* 0x09001f00020b7f89 */ /* 0x00286200000e0000 */
[----:B------:R-:W-:Y:S02]  /*59e0*/  IMAD.MOV.U32 R6, RZ, RZ, R2 ;  /* 0x000000ffff067224 */ /* 0x000fe400078e0002 */
[----:B------:R-:W-:Y:S01]  /*59f0*/  IMAD.MOV.U32 R7, RZ, RZ, R5 ;  /* 0x000000ffff077224 */ /* 0x000fe200078e0005 */
[----:B--2---:R4:W2:Y:S01]  /*5a00*/  SHFL.DOWN PT, R12, R5, 0x8, 0x1f ;  /* 0x09001f00050c7f89 */ /* 0x0048a200000e0000 */
[----:B0-----:R-:W-:-:S03]  /*5a10*/  IMAD.MOV.U32 R9, RZ, RZ, R10 ;  /* 0x000000ffff097224 */ /* 0x001fc600078e000a */
[----:B------:R4:W0:Y:S01]  /*5a20*/  SHFL.DOWN PT, R13, R10, 0x8, 0x1f ;  /* 0x09001f000a0d7f89 */ /* 0x00082200000e0000 */
[----:B------:R-:W-:Y:S05]  /*5a30*/  @P4 BRA `(.L_x_97) ;  /* 0x00000000004c4947 */ /* 0x000fea0003800000 */
[----:B---3--:R-:W-:Y:S01]  /*5a40*/  ISETP.GE.AND P0, PT, R0, R3, PT ;  /* 0x000000030000720c */ /* 0x008fe20003f06270 */
[----:B------:R-:W-:Y:S02]  /*5a50*/  IMAD.MOV.U32 R4, RZ, RZ, R3 ;  /* 0x000000ffff047224 */ /* 0x000fe400078e0003 */
[----:B-1----:R-:W-:Y:S02]  /*5a60*/  IMAD.MOV.U32 R6, RZ, RZ, R11 ;  /* 0x000000ffff067224 */ /* 0x002fe400078e000b */
[----:B--2---:R-:W-:Y:S02]  /*5a70*/  IMAD.MOV.U32 R7, RZ, RZ, R12 ;  /* 0x000000ffff077224 */ /* 0x004fe400078e000c */
[----:B0-----:R-:W-:-:S06]  /*5a80*/  IMAD.MOV.U32 R9, RZ, RZ, R13 ;  /* 0x000000ffff097224 */ /* 0x001fcc00078e000d */
        /* <DEDUP_REMOVED lines=14> */
.L_x_97:
[----:B------:R-:W-:Y:S05]  /*5b70*/  BSYNC.RECONVERGENT B1 ;  /* 0x0000000000017941 */ /* 0x000fea0003800200 */
.L_x_96:
[----:B-1----:R1:W1:Y:S01]  /*5b80*/  SHFL.DOWN PT, R11, R4, 0x10, 0x1f ;  /* 0x0a001f00040b7f89 */ /* 0x00226200000e0000 */
[----:B------:R-:W-:Y:S01]  /*5b90*/  BSSY.RECONVERGENT B1, `(.L_x_98) ;  /* 0x000001c000017945 */ /* 0x000fe20003800200 */
[----:B----4-:R-:W-:Y:S02]  /*5ba0*/  IMAD.MOV.U32 R5, RZ, RZ, R7 ;  /* 0x000000ffff057224 */ /* 0x010fe400078e0007 */
[----:B0-----:R0:W4:Y:S01]  /*5bb0*/  SHFL.DOWN PT, R13, R6, 0x10, 0x1f ;  /* 0x0a001f00060d7f89 */ /* 0x00112200000e0000 */
[----:B------:R-:W-:Y:S02]  /*5bc0*/  IMAD.MOV.U32 R0, RZ, RZ, R9 ;  /* 0x000000ffff007224 */ /* 0x000fe400078e0009 */
[----:B------:R-:W-:Y:S01]  /*5bd0*/  IMAD.MOV.U32 R2, RZ, RZ, R4 ;  /* 0x000000ffff027224 */ /* 0x000fe200078e0004 */
[----:B------:R0:W0:Y:S01]  /*5be0*/  SHFL.DOWN PT, R10, R7, 0x10, 0x1f ;  /* 0x0a001f00070a7f89 */ /* 0x00002200000e0000 */
[----:B---3--:R-:W-:-:S03]  /*5bf0*/  IMAD.MOV.U32 R3, RZ, RZ, R6 ;  /* 0x000000ffff037224 */ /* 0x008fc600078e0006 */
[----:B--2---:R2:W3:Y:S01]  /*5c00*/  SHFL.DOWN PT, R12, R9, 0x10, 0x1f ;  /* 0x0a001f00090c7f89 */ /* 0x0044e200000e0000 */
[----:B------:R-:W-:Y:S05]  /*5c10*/  @P3 BRA `(.L_x_99) ;  /* 0x00000000004c3947 */ /* 0x000fea0003800000 */
[----:B-1----:R-:W-:Y:S01]  /*5c20*/  ISETP.GE.AND P0, PT, R4, R11, PT ;  /* 0x0000000b0400720c */ /* 0x002fe20003f06270 */
[----:B0-----:R-:W-:Y:S02]  /*5c30*/  IMAD.MOV.U32 R5, RZ, RZ, R10 ;  /* 0x000000ffff057224 */ /* 0x001fe400078e000a */
[----:B---3--:R-:W-:Y:S02]  /*5c40*/  IMAD.MOV.U32 R0, RZ, RZ, R12 ;  /* 0x000000ffff007224 */ /* 0x008fe400078e000c */
[----:B------:R-:W-:Y:S02]  /*5c50*/  IMAD.MOV.U32 R2, RZ, RZ, R11 ;  /* 0x000000ffff027224 */ /* 0x000fe400078e000b */
[----:B----4-:R-:W-:-:S06]  /*5c60*/  IMAD.MOV.U32 R3, RZ, RZ, R13 ;  /* 0x000000ffff037224 */ /* 0x010fcc00078e000d */
        /* <DEDUP_REMOVED lines=14> */
.L_x_99:
[----:B------:R-:W-:Y:S05]  /*5d50*/  BSYNC.RECONVERGENT B1 ;  /* 0x0000000000017941 */ /* 0x000fea0003800200 */
.L_x_98:
[----:B------:R-:W-:Y:S04]  /*5d60*/  BSSY.RECONVERGENT B1, `(.L_x_100) ;  /* 0x000000c000017945 */ /* 0x000fe80003800200 */
[----:B------:R-:W-:Y:S05]  /*5d70*/  @P2 BRA `(.L_x_101) ;  /* 0x0000000000282947 */ /* 0x000fea0003800000 */
[----:B0-----:R-:W0:Y:S01]  /*5d80*/  S2R R7, SR_CgaCtaId ;  /* 0x0000000000077919 */ /* 0x001e220000008800 */
[----:B------:R-:W-:Y:S02]  /*5d90*/  MOV R6, 0x400 ;  /* 0x0000040000067802 */ /* 0x000fe40000000f00 */
[----:B-1----:R-:W-:-:S04]  /*5da0*/  SHF.R.U32.HI R4, RZ, 0x1, R8 ;  /* 0x00000001ff047819 */ /* 0x002fc80000011608 */
[----:B------:R-:W-:Y:S02]  /*5db0*/  LOP3.LUT R4, R4, 0x1f0, RZ, 0xc0, !PT ;  /* 0x000001f004047812 */ /* 0x000fe400078ec0ff */
[----:B0-----:R-:W-:Y:S01]  /*5dc0*/  LEA R7, R7, R6, 0x18 ;  /* 0x0000000607077211 */ /* 0x001fe200078ec0ff */
[----:B------:R-:W-:-:S04]  /*5dd0*/  IMAD.MOV.U32 R6, RZ, RZ, R5 ;  /* 0x000000ffff067224 */ /* 0x000fc800078e0005 */
[----:B--2---:R-:W-:Y:S02]  /*5de0*/  IMAD.IADD R9, R4, 0x1, R7 ;  /* 0x0000000104097824 */ /* 0x004fe400078e0207 */
[----:B------:R-:W-:-:S03]  /*5df0*/  IMAD.MOV.U32 R7, RZ, RZ, R0 ;  /* 0x000000ffff077224 */ /* 0x000fc600078e0000 */
[----:B------:R0:W-:Y:S04]  /*5e00*/  STS.64 [R9+0x8], R2 ;  /* 0x0000080209007388 */ /* 0x0001e80000000a00 */
[----:B------:R0:W-:Y:S02]  /*5e10*/  STS.64 [R9+0x10], R6 ;  /* 0x0000100609007388 */ /* 0x0001e40000000a00 */
.L_x_101:
[----:B------:R-:W-:Y:S05]  /*5e20*/  BSYNC.RECONVERGENT B1 ;  /* 0x0000000000017941 */ /* 0x000fea0003800200 */
.L_x_100:
[----:B------:R-:W-:Y:S01]  /*5e30*/  BAR.SYNC.DEFER_BLOCKING 0x0 ;  /* 0x0000000000007b1d */ /* 0x000fe20000010000 */
[----:B------:R-:W-:-:S13]  /*5e40*/  ISETP.NE.AND P1, PT, R8, RZ, PT ;  /* 0x000000ff0800720c */ /* 0x000fda0003f25270 */
[----:B------:R-:W-:Y:S05]  /*5e50*/  @P1 BRA `(.L_x_34) ;  /* 0x0000000800881947 */ /* 0x000fea0003800000 */
[----:B0-----:R-:W0:Y:S01]  /*5e60*/  S2R R7, SR_CgaCtaId ;  /* 0x0000000000077919 */ /* 0x001e220000008800 */
[----:B-1----:R-:W-:Y:S01]  /*5e70*/  MOV R4, 0x400 ;  /* 0x0000040000047802 */ /* 0x002fe20000000f00 */
[----:B------:R-:W-:Y:S03]  /*5e80*/  BSSY.RECONVERGENT B1, `(.L_x_102) ;  /* 0x000001d000017945 */ /* 0x000fe60003800200 */
[----:B0-----:R-:W-:-:S05]  /*5e90*/  LEA R4, R7, R4, 0x18 ;  /* 0x0000000407047211 */ /* 0x001fca00078ec0ff */
[----:B------:R-:W0:Y:S04]  /*5ea0*/  LDS.64 R20, [R4+0x18] ;  /* 0x0000180004147984 */ /* 0x000e280000000a00 */
[----:B------:R-:W1:Y:S04]  /*5eb0*/  LDS.64 R18, [R4+0x20] ;  /* 0x0000200004127984 */ /* 0x000e680000000a00 */
[----:B------:R0:W1:Y:S04]  /*5ec0*/  LDS.64 R16, [R4+0x28] ;  /* 0x0000280004107984 */ /* 0x0000680000000a00 */
[----:B------:R0:W1:Y:S04]  /*5ed0*/  LDS.64 R14, [R4+0x30] ;  /* 0x00003000040e7984 */ /* 0x0000680000000a00 */
[----:B------:R0:W1:Y:S04]  /*5ee0*/  LDS.64 R10, [R4+0x38] ;  /* 0x00003800040a7984 */ /* 0x0000680000000a00 */
[----:B---34-:R3:W4:Y:S04]  /*5ef0*/  LDS.64 R12, [R4+0x40] ;  /* 0x00004000040c7984 */ /* 0x0187280000000a00 */
[----:B--2---:R3:W2:Y:S04]  /*5f00*/  LDS.64 R8, [R4+0x48] ;  /* 0x0000480004087984 */ /* 0x0046a80000000a00 */
[----:B------:R3:W2:Y:S01]  /*5f10*/  LDS.64 R6, [R4+0x50] ;  /* 0x0000500004067984 */ /* 0x0006a20000000a00 */
[----:B0-----:R-:W-:Y:S01]  /*5f20*/  ISETP.GE.AND P0, PT, R2, R20, PT ;  /* 0x000000140200720c */ /* 0x001fe20003f06270 */
[----:B------:R-:W-:-:S02]  /*5f30*/  IMAD.MOV.U32 R23, RZ, RZ, R20 ;  /* 0x000000ffff177224 */ /* 0x000fc400078e0014 */
[----:B------:R-:W-:Y:S02]  /*5f40*/  IMAD.MOV.U32 R22, RZ, RZ, R21 ;  /* 0x000000ffff167224 */ /* 0x000fe400078e0015 */
[----:B-1----:R-:W-:Y:S02]  /*5f50*/  IMAD.MOV.U32 R25, RZ, RZ, R18 ;  /* 0x000000ffff197224 */ /* 0x002fe400078e0012 */
[----:B------:R-:W-:-:S06]  /*5f60*/  IMAD.MOV.U32 R24, RZ, RZ, R19 ;  /* 0x000000ffff187224 */ /* 0x000fcc00078e0013 */
[----:B---3--:R-:W-:Y:S05]  /*5f70*/  @!P0 BRA `(.L_x_103) ;  /* 0x0000000000348947 */ /* 0x008fea0003800000 */
        /* <DEDUP_REMOVED lines=13> */
.L_x_103:
[----:B------:R-:W-:Y:S05]  /*6050*/  BSYNC.RECONVERGENT B1 ;  /* 0x0000000000017941 */ /* 0x000fea0003800200 */
.L_x_102:
        /* <DEDUP_REMOVED lines=20> */
.L_x_105:
[----:B------:R-:W-:Y:S05]  /*61a0*/  BSYNC.RECONVERGENT B1 ;  /* 0x0000000000017941 */ /* 0x000fea0003800200 */
.L_x_104:
[----:B------:R-:W-:Y:S01]  /*61b0*/  ISETP.GE.AND P0, PT, R3, R10, PT ;  /* 0x0000000a0300720c */ /* 0x000fe20003f06270 */
[----:B------:R-:W-:Y:S01]  /*61c0*/  BSSY.RECONVERGENT B1, `(.L_x_106) ;  /* 0x0000013000017945 */ /* 0x000fe20003800200 */
[----:B------:R-:W-:Y:S02]  /*61d0*/  IMAD.MOV.U32 R21, RZ, RZ, R10 ;  /* 0x000000ffff157224 */ /* 0x000fe400078e000a */
        /* <DEDUP_REMOVED lines=17> */
.L_x_107:
[----:B------:R-:W-:Y:S05]  /*62f0*/  BSYNC.RECONVERGENT B1 ;  /* 0x0000000000017941 */ /* 0x000fea0003800200 */
.L_x_106:
[----:B------:R0:W1:Y:S01]  /*6300*/  LDS.64 R18, [R4+0x58] ;  /* 0x0000580004127984 */ /* 0x0000620000000a00 */
[----:B--2---:R-:W-:Y:S01]  /*6310*/  ISETP.GE.AND P0, PT, R21, R8, PT ;  /* 0x000000081500720c */ /* 0x004fe20003f06270 */
[----:B------:R-:W-:Y:S01]  /*6320*/  BSSY.RECONVERGENT B1, `(.L_x_108) ;  /* 0x0000018000017945 */ /* 0x000fe20003800200 */
[----:B------:R-:W-:Y:S01]  /*6330*/  IMAD.MOV.U32 R23, RZ, RZ, R8 ;  /* 0x000000ffff177224 */ /* 0x000fe200078e0008 */
[----:B------:R0:W2:Y:S01]  /*6340*/  LDS.64 R16, [R4+0x60] ;  /* 0x0000600004107984 */ /* 0x0000a20000000a00 */
        /* <DEDUP_REMOVED lines=21> */
.L_x_109:
[----:B------:R-:W-:Y:S05]  /*64a0*/  BSYNC.RECONVERGENT B1 ;  /* 0x0000000000017941 */ /* 0x000fea0003800200 */
.L_x_108:
[----:B-1----:R-:W-:Y:S01]  /*64b0*/  ISETP.GE.AND P0, PT, R23, R18, PT ;  /* 0x000000121700720c */ /* 0x002fe20003f06270 */
[----:B------:R-:W-:Y:S01]  /*64c0*/  BSSY.RECONVERGENT B1, `(.L_x_110) ;  /* 0x0000013000017945 */ /* 0x000fe20003800200 */
[----:B------:R-:W-:Y:S02]  /*64d0*/  IMAD.MOV.U32 R5, RZ, RZ, R18 ;  /* 0x000000ffff057224 */ /* 0x000fe400078e0012 */
[----:B------:R-:W-:Y:S02]  /*64e0*/  IMAD.MOV.U32 R0, RZ, RZ, R19 ;  /* 0x000000ffff007224 */ /* 0x000fe400078e0013 */
[----:B--2---:R-:W-:Y:S02]  /*64f0*/  IMAD.MOV.U32 R21, RZ, RZ, R16 ;  /* 0x000000ffff157224 */ /* 0x004fe400078e0010 */
        /* <DEDUP_REMOVED lines=15> */
.L_x_111:
[----:B------:R-:W-:Y:S05]  /*65f0*/  BSYNC.RECONVERGENT B1 ;  /* 0x0000000000017941 */ /* 0x000fea0003800200 */
.L_x_110:
[----:B---3--:R-:W-:Y:S01]  /*6600*/  ISETP.GE.AND P0, PT, R5, R14, PT ;  /* 0x0000000e0500720c */ /* 0x008fe20003f06270 */
[----:B------:R-:W-:Y:S01]  /*6610*/  BSSY.RECONVERGENT B1, `(.L_x_112) ;  /* 0x0000013000017945 */ /* 0x000fe20003800200 */
[----:B------:R-:W-:Y:S02]  /*6620*/  IMAD.MOV.U32 R7, RZ, RZ, R14 ;  /* 0x000000ffff077224 */ /* 0x000fe400078e000e */
[----:B0-----:R-:W-:Y:S02]  /*6630*/  IMAD.MOV.U32 R4, RZ, RZ, R15 ;  /* 0x000000ffff047224 */ /* 0x001fe400078e000f */
        /* <DEDUP_REMOVED lines=16> */
.L_x_113:
[----:B------:R-:W-:Y:S05]  /*6740*/  BSYNC.RECONVERGENT B1 ;  /* 0x0000000000017941 */ /* 0x000fea0003800200 */
.L_x_112:
        /* <DEDUP_REMOVED lines=19> */
.L_x_34:
[----:B------:R-:W-:Y:S05]  /*6880*/  BSYNC.RECONVERGENT B0 ;  /* 0x0000000000007941 */ /* 0x000fea0003800200 */
.L_x_1:
[----:B------:R-:W-:Y:S05]  /*6890*/  @P1 EXIT ;  /* 0x000000000000194d */ /* 0x000fea0003800000 */
[----:B012-4-:R-:W0:Y:S01]  /*68a0*/  LDC.64 R6, c[0x0][0x388] ;  /* 0x0000e200ff067b82 */ /* 0x017e220000000a00 */
[----:B------:R-:W-:Y:S02]  /*68b0*/  IMAD.MOV.U32 R4, RZ, RZ, R5 ;  /* 0x000000ffff047224 */ /* 0x000fe400078e0005 */
[----:B------:R-:W-:Y:S01]  /*68c0*/  IMAD.MOV.U32 R5, RZ, RZ, R0 ;  /* 0x000000ffff057224 */ /* 0x000fe200078e0000 */
[----:B0-----:R-:W-:Y:S04]  /*68d0*/  STG.E.64 desc[UR10][R6.64], R2 ;  /* 0x0000000206007986 */ /* 0x001fe8000c101b0a */
[----:B------:R-:W-:Y:S01]  /*68e0*/  STG.E.64 desc[UR10][R6.64+0x8], R4 ;  /* 0x0000080406007986 */ /* 0x000fe2000c101b0a */
[----:B------:R-:W-:Y:S05]  /*68f0*/  EXIT ;  /* 0x000000000000794d */ /* 0x000fea0003800000 */
.L_x_114:
        /* <DEDUP_REMOVED lines=16> */
.L_x_695:


//--------------------- .text._ZN6thrust24THRUST_300001_SM_1000_NS8cuda_cub4core6detail13_kernel_agentINS1_8__reduce10DrainAgentIlEEJN3cub18CUB_300001_SM_10009GridQueueIyEElEEEvDpT0_ --------------------------
	.section	.text._ZN6thrust24THRUST_300001_SM_1000_NS8cuda_cub4core6detail13_kernel_agentINS1_8__reduce10DrainAgentIlEEJN3cub18CUB_300001_SM_10009GridQueueIyEElEEEvDpT0_,"ax",@progbits
	.align	128
        .global         _ZN6thrust24THRUST_300001_SM_1000_NS8cuda_cub4core6detail13_kernel_agentINS1_8__reduce10DrainAgentIlEEJN3cub18CUB_300001_SM_10009GridQueueIyEElEEEvDpT0_
        .type           _ZN6thrust24THRUST_300001_SM_1000_NS8cuda_cub4core6detail13_kernel_agentINS1_8__reduce10DrainAgentIlEEJN3cub18CUB_300001_SM_10009GridQueueIyEElEEEvDpT0_,@function
        .size           _ZN6thrust24THRUST_300001_SM_1000_NS8cuda_cub4core6detail13_kernel_agentINS1_8__reduce10DrainAgentIlEEJN3cub18CUB_300001_SM_10009GridQueueIyEElEEEvDpT0_,(.L_x_696 - _ZN6thrust24THRUST_300001_SM_1000_NS8cuda_cub4core6detail13_kernel_agentINS1_8__reduce10DrainAgentIlEEJN3cub18CUB_300001_SM_10009GridQueueIyEElEEEvDpT0_)
        .other          _ZN6thrust24THRUST_300001_SM_1000_NS8cuda_cub4core6detail13_kernel_agentINS1_8__reduce10DrainAgentIlEEJN3cub18CUB_300001_SM_10009GridQueueIyEElEEEvDpT0_,@"STO_CUDA_ENTRY STV_DEFAULT"
_ZN6thrust24THRUST_300001_SM_1000_NS8cuda_cub4core6detail13_kernel_agentINS1_8__reduce10DrainAgentIlEEJN3cub18CUB_300001_SM_10009GridQueueIyEElEEEvDpT0_:
.text._ZN6thrust24THRUST_300001_SM_1000_NS8cuda_cub4core6detail13_kernel_agentINS1_8__reduce10DrainAgentIlEEJN3cub18CUB_300001_SM_10009GridQueueIyEElEEEvDpT0_:
[----:B------:R-:W-:Y:S08]  /*0000*/  LDC R1, c[0x0][0x37c] ;  /* 0x0000df00ff017b82 */ /* 0x000ff00000000800 */
[----:B------:R-:W0:Y:S01]  /*0010*/  LDC.64 R2, c[0x0][0x380] ;  /* 0x0000e000ff027b82 */ /* 0x000e220000000a00 */
[----:B------:R-:W0:Y:S07]  /*0020*/  LDCU.64 UR4, c[0x0][0x358] ;  /* 0x00006b00ff0477ac */ /* 0x000e2e0008000a00 */
[----:B------:R-:W1:Y:S01]  /*0030*/  LDC.64 R4, c[0x0][0x388] ;  /* 0x0000e200ff047b82 */ /* 0x000e620000000a00 */
[----:B0-----:R-:W-:Y:S04]  /*0040*/  STG.E.64 desc[UR4][R2.64+0x8], RZ ;  /* 0x000008ff02007986 */ /* 0x001fe8000c101b04 */
[----:B-1----:R-:W-:Y:S01]  /*0050*/  STG.E.64 desc[UR4][R2.64], R4 ;  /* 0x0000000402007986 */ /* 0x002fe2000c101b04 */
[----:B------:R-:W-:Y:S05]  /*0060*/  EXIT ;  /* 0x000000000000794d */ /* 0x000fea0003800000 */
.L_x_115:
        /* <DEDUP_REMOVED lines=9> */
.L_x_696:


//--------------------- .text._ZN6thrust24THRUST_300001_SM_1000_NS8cuda_cub4core6detail13_kernel_agentINS1_8__reduce11ReduceAgentINS0_12zip_iteratorIN4cuda3std3__45tupleIJNS0_10device_ptrI4typeEENS0_17counting_iteratorIlNS0_11use_defaultESG_SG_EEEEEEEPNSB_IJSD_lEEESK_lNS1_9__extrema9arg_max_fISD_l10comparatorEEEEJSJ_SL_lN3cub18CUB_300001_SM_100013GridEvenShareIlEENSS_9GridQueueIyEESP_EEEvDpT0_ --------------------------
	.section	.text._ZN6thrust24THRUST_300001_SM_1000_NS8cuda_cub4core6detail13_kernel_agentINS1_8__reduce11ReduceAgentINS0_12zip_iteratorIN4cuda3std3__45tupleIJNS0_10device_ptrI4typeEENS0_17counting_iteratorIlNS0_11use_defaultESG_SG_EEEEEEEPNSB_IJSD_lEEESK_lNS1_9__extrema9arg_max_fISD_l10comparatorEEEEJSJ_SL_lN3cub18CUB_300001_SM_100013GridEvenShareIlEENSS_9GridQueueIyEESP_EEEvDpT0_,"ax",@progbits
	.align	128
        .global         _ZN6thrust24THRUST_300001_SM_1000_NS8cuda_cub4core6detail13_kernel_agentINS1_8__reduce11ReduceAgentINS0_12zip_iteratorIN4cuda3std3__45tupleIJNS0_10device_ptrI4typeEENS0_17counting_iteratorIlNS0_11use_defaultESG_SG_EEEEEEEPNSB_IJSD_lEEESK_lNS1_9__extrema9arg_max_fISD_l10comparatorEEEEJSJ_SL_lN3cub18CUB_300001_SM_100013GridEvenShareIlEENSS_9GridQueueIyEESP_EEEvDpT0_
        .type           _ZN6thrust24THRUST_300001_SM_1000_NS8cuda_cub4core6detail13_kernel_agentINS1_8__reduce11ReduceAgentINS0_12zip_iteratorIN4cuda3std3__45tupleIJNS0_10device_ptrI4typeEENS0_17counting_iteratorIlNS0_11use_defaultESG_SG_EEEEEEEPNSB_IJSD_lEEESK_lNS1_9__extrema9arg_max_fISD_l10comparatorEEEEJSJ_SL_lN3cub18CUB_300001_SM_100013GridEvenShareIlEENSS_9GridQueueIyEESP_EEEvDpT0_,@function
        .size           _ZN6thrust24THRUST_300001_SM_1000_NS8cuda_cub4core6detail13_kernel_agentINS1_8__reduce11ReduceAgentINS0_12zip_iteratorIN4cuda3std3__45tupleIJNS0_10device_ptrI4typeEENS0_17counting_iteratorIlNS0_11use_defaultESG_SG_EEEEEEEPNSB_IJSD_lEEESK_lNS1_9__extrema9arg_max_fISD_l10comparatorEEEEJSJ_SL_lN3cub18CUB_300001_SM_100013GridEvenShareIlEENSS_9GridQueueIyEESP_EEEvDpT0_,(.L_x_697 - _ZN6thrust24THRUST_300001_SM_1000_NS8cuda_cub4core6detail13_kernel_agentINS1_8__reduce11ReduceAgentINS0_12zip_iteratorIN4cuda3std3__45tupleIJNS0_10device_ptrI4typeEENS0_17counting_iteratorIlNS0_11use_defaultESG_SG_EEEEEEEPNSB_IJSD_lEEESK_lNS1_9__extrema9arg_max_fISD_l10comparatorEEEEJSJ_SL_lN3cub18CUB_300001_SM_100013GridEvenShareIlEENSS_9GridQueueIyEESP_EEEvDpT0_)
        .other          _ZN6thrust24THRUST_300001_SM_1000_NS8cuda_cub4core6detail13_kernel_agentINS1_8__reduce11ReduceAgentINS0_12zip_iteratorIN4cuda3std3__45tupleIJNS0_10device_ptrI4typeEENS0_17counting_iteratorIlNS0_11use_defaultESG_SG_EEEEEEEPNSB_IJSD_lEEESK_lNS1_9__extrema9arg_max_fISD_l10comparatorEEEEJSJ_SL_lN3cub18CUB_300001_SM_100013GridEvenShareIlEENSS_9GridQueueIyEESP_EEEvDpT0_,@"STO_CUDA_ENTRY STV_DEFAULT"
_ZN6thrust24THRUST_300001_SM_1000_NS8cuda_cub4core6detail13_kernel_agentINS1_8__reduce11ReduceAgentINS0_12zip_iteratorIN4cuda3std3__45tupleIJNS0_10device_ptrI4typeEENS0_17counting_iteratorIlNS0_11use_defaultESG_SG_EEEEEEEPNSB_IJSD_lEEESK_lNS1_9__extrema9arg_max_fISD_l10comparatorEEEEJSJ_SL_lN3cub18CUB_300001_SM_100013GridEvenShareIlEENSS_9GridQueueIyEESP_EEEvDpT0_:
.text._ZN6thrust24THRUST_300001_SM_1000_NS8cuda_cub4core6detail13_kernel_agentINS1_8__reduce11ReduceAgentINS0_12zip_iteratorIN4cuda3std3__45tupleIJNS0_10device_ptrI4typeEENS0_17counting_iteratorIlNS0_11use_defaultESG_SG_EEEEEEEPNSB_IJSD_lEEESK_lNS1_9__extrema9arg_max_fISD_l10comparatorEEEEJSJ_SL_lN3cub18CUB_300001_SM_100013GridEvenShareIlEENSS_9GridQueueIyEESP_EEEvDpT0_:
[----:B------:R-:W-:Y:S01]  /*0000*/  LDC R1, c[0x0][0x37c] ;  /* 0x0000df00ff017b82 */ /* 0x000fe20000000800 */
[----:B------:R-:W0:Y:S01]  /*0010*/  S2R R0, SR_CTAID.X ;  /* 0x0000000000007919 */ /* 0x000e220000002500 */
[----:B------:R-:W1:Y:S01]  /*0020*/  LDCU.64 UR4, c[0x0][0x398] ;  /* 0x00007300ff0477ac */ /* 0x000e620008000a00 */
[----:B------:R-:W-:Y:S01]  /*0030*/  BSSY.RECONVERGENT B0, `(.L_x_116) ;  /* 0x000067b000007945 */ /* 0x000fe20003800200 */
[----:B------:R-:W2:Y:S01]  /*0040*/  LDCU UR6, c[0x0][0x370] ;  /* 0x00006e00ff0677ac */ /* 0x000ea20008000800 */
[----:B------:R-:W3:Y:S01]  /*0050*/  LDCU.64 UR10, c[0x0][0x358] ;  /* 0x00006b00ff0a77ac */ /* 0x000ee20008000a00 */
[----:B-1----:R-:W-:Y:S02]  /*0060*/  IMAD.U32 R11, RZ, RZ, UR4 ;  /* 0x00000004ff0b7e24 */ /* 0x002fe4000f8e00ff */
[----:B------:R-:W-:Y:S01]  /*0070*/  IMAD.U32 R12, RZ, RZ, UR5 ;  /* 0x00000005ff0c7e24 */ /* 0x000fe2000f8e00ff */
[----:B--2---:R-:W-:Y:S01]  /*0080*/  UIMAD UR6, UR6, 0x500, URZ ;  /* 0x00000500060678a4 */ /* 0x004fe2000f8e02ff */
[----:B0-----:R-:W-:-:S05]  /*0090*/  IMAD R10, R0, 0x500, RZ ;  /* 0x00000500000a7824 */ /* 0x001fca00078e02ff */
[----:B------:R-:W-:-:S04]  /*00a0*/  IADD3 R2, P1, PT, R10, 0x500, RZ ;  /* 0x000005000a027810 */ /* 0x000fc80007f3e0ff */
[----:B------:R-:W-:Y:S01]  /*00b0*/  ISETP.GT.U32.AND P0, PT, R2, R11, PT ;  /* 0x0000000b0200720c */ /* 0x000fe20003f04070 */
[----:B------:R-:W-:-:S05]  /*00c0*/  IMAD.X R3, RZ, RZ, RZ, P1 ;  /* 0x000000ffff037224 */ /* 0x000fca00008e06ff */
[----:B------:R-:W-:-:S13]  /*00d0*/  ISETP.GT.AND.EX P0, PT, R3, R12, PT, P0 ;  /* 0x0000000c0300720c */ /* 0x000fda0003f04300 */
[----:B---3--:R-:W-:Y:S05]  /*00e0*/  @!P0 BRA `(.L_x_117) ;  /* 0x0000003800b88947 */ /* 0x008fea0003800000 */
[----:B------:R-:W0:Y:S01]  /*00f0*/  S2R R9, SR_TID.X ;  /* 0x0000000000097919 */ /* 0x000e220000002100 */
[----:B------:R-:W1:Y:S01]  /*0100*/  LDC.64 R2, c[0x0][0x380] ;  /* 0x0000e000ff027b82 */ /* 0x000e620000000a00 */
[----:B------:R-:W-:Y:S01]  /*0110*/  IMAD.IADD R8, R11, 0x1, -R10 ;  /* 0x000000010b087824 */ /* 0x000fe200078e0a0a */
[----:B------:R-:W-:-:S06]  /*0120*/  CS2R R16, SRZ ;  /* 0x0000000000107805 */ /* 0x000fcc000001ff00 */
[----:B------:R-:W2:Y:S01]  /*0130*/  LDC.64 R12, c[0x0][0x388] ;  /* 0x0000e200ff0c7b82 */ /* 0x000ea20000000a00 */
[----:B0-----:R-:W-:-:S13]  /*0140*/  ISETP.GE.AND P0, PT, R9, R8, PT ;  /* 0x000000080900720c */ /* 0x001fda0003f06270 */
[----:B------:R-:W-:-:S05]  /*0150*/  @!P0 IADD3 R5, P1, PT, R10, R9, RZ ;  /* 0x000000090a058210 */ /* 0x000fca0007f3e0ff */
[----:B------:R-:W-:Y:S01]  /*0160*/  @!P0 IMAD.X R4, RZ, RZ, RZ, P1 ;  /* 0x000000ffff048224 */ /* 0x000fe200008e06ff */
[----:B-1----:R-:W-:-:S04]  /*0170*/  @!P0 LEA R2, P1, R5, R2, 0x3 ;  /* 0x0000000205028211 */ /* 0x002fc800078218ff */
[----:B------:R-:W-:-:S05]  /*0180*/  @!P0 LEA.HI.X R3, R5, R3, R4, 0x3, P1 ;  /* 0x0000000305038211 */ /* 0x000fca00008f1c04 */
[----:B------:R0:W5:Y:S04]  /*0190*/  @!P0 LDG.E R17, desc[UR10][R2.64] ;  /* 0x0000000a02118981 */ /* 0x000168000c1e1900 */
[----:B------:R0:W5:Y:S01]  /*01a0*/  @!P0 LDG.E R16, desc[UR10][R2.64+0x4] ;  /* 0x0000040a02108981 */ /* 0x000162000c1e1900 */
[----:B------:R-:W-:Y:S01]  /*01b0*/  IMAD.MOV.U32 R7, RZ, RZ, R9 ;  /* 0x000000ffff077224 */ /* 0x000fe200078e0009 */
[----:B------:R-:W-:Y:S01]  /*01c0*/  CS2R R14, SRZ ;  /* 0x00000000000e7805 */ /* 0x000fe2000001ff00 */
[----:B------:R-:W-:Y:S01]  /*01d0*/  @!P0 VIADD R7, R9, 0x100 ;  /* 0x0000010009078836 */ /* 0x000fe20000000000 */
[----:B--2---:R-:W-:Y:S01]  /*01e0*/  @!P0 IADD3 R15, P2, PT, R5, R12, RZ ;  /* 0x0000000c050f8210 */ /* 0x004fe20007f5e0ff */
[----:B------:R-:W-:Y:S03]  /*01f0*/  BSSY.RECONVERGENT B1, `(.L_x_118) ;  /* 0x00000b2000017945 */ /* 0x000fe60003800200 */
[----:B------:R-:W-:Y:S01]  /*0200*/  ISETP.GE.AND P1, PT, R7, R8, PT ;  /* 0x000000080700720c */ /* 0x000fe20003f26270 */
[----:B------:R-:W-:-:S12]  /*0210*/  @!P0 IMAD.X R14, R4, 0x1, R13, P2 ;  /* 0x00000001040e8824 */ /* 0x000fd800010e060d */
[----:B0-----:R-:W-:Y:S05]  /*0220*/  @P1 BRA `(.L_x_119) ;  /* 0x0000000800b81947 */ /* 0x001fea0003800000 */
[----:B------:R-:W-:Y:S01]  /*0230*/  LOP3.LUT R2, RZ, R7, RZ, 0x33, !PT ;  /* 0x00000007ff027212 */ /* 0x000fe200078e33ff */
[----:B------:R-:W-:Y:S03]  /*0240*/  BSSY.RECONVERGENT B2, `(.L_x_120) ;  /* 0x0000035000027945 */ /* 0x000fe60003800200 */
[----:B------:R-:W-:-:S04]  /*0250*/  IADD3 R11, PT, PT, -R10, R11, R2 ;  /* 0x0000000b0a0b7210 */ /* 0x000fc80007ffe102 */
[----:B------:R-:W-:-:S04]  /*0260*/  LOP3.LUT R2, R11, 0x300, RZ, 0xc0, !PT ;  /* 0x000003000b027812 */ /* 0x000fc800078ec0ff */
[----:B------:R-:W-:-:S13]  /*0270*/  ISETP.NE.AND P0, PT, R2, 0x300, PT ;  /* 0x000003000200780c */ /* 0x000fda0003f05270 */
[----:B------:R-:W-:Y:S05]  /*0280*/  @!P0 BRA `(.L_x_121) ;  /* 0x0000000000c08947 */ /* 0x000fea0003800000 */
[----:B------:R-:W0:Y:S01]  /*0290*/  LDCU.128 UR4, c[0x0][0x380] ;  /* 0x00007000ff0477ac */ /* 0x000e220008000c00 */
[----:B------:R-:W-:Y:S02]  /*02a0*/  IADD3 R3, P0, PT, R10, R7, RZ ;  /* 0x000000070a037210 */ /* 0x000fe40007f1e0ff */
[----:B------:R-:W-:-:S03]  /*02b0*/  LEA.HI R2, R11, 0x1, RZ, 0x18 ;  /* 0x000000010b027811 */ /* 0x000fc600078fc0ff */
[----:B------:R-:W-:Y:S01]  /*02c0*/  IMAD.X R12, RZ, RZ, RZ, P0 ;  /* 0x000000ffff0c7224 */ /* 0x000fe200000e06ff */
[----:B------:R-:W-:-:S05]  /*02d0*/  LOP3.LUT R2, R2, 0x3, RZ, 0xc0, !PT ;  /* 0x0000000302027812 */ /* 0x000fca00078ec0ff */
[----:B------:R-:W-:Y:S01]  /*02e0*/  IMAD.MOV R4, RZ, RZ, -R2 ;  /* 0x000000ffff047224 */ /* 0x000fe200078e0a02 */
[C---:B0-----:R-:W-:Y:S02]  /*02f0*/  LEA R5, P1, R3.reuse, UR4, 0x3 ;  /* 0x0000000403057c11 */ /* 0x041fe4000f8218ff */
[----:B------:R-:W-:Y:S02]  /*0300*/  IADD3 R6, P0, PT, R3, UR6, RZ ;  /* 0x0000000603067c10 */ /* 0x000fe4000ff1e0ff */
[----:B------:R-:W-:Y:S02]  /*0310*/  IADD3 R5, P2, PT, R5, 0x4, RZ ;  /* 0x0000000405057810 */ /* 0x000fe40007f5e0ff */
[----:B------:R-:W-:Y:S02]  /*0320*/  LEA.HI.X R3, R3, UR5, R12, 0x3, P1 ;  /* 0x0000000503037c11 */ /* 0x000fe400088f1c0c */
[----:B------:R-:W-:-:S03]  /*0330*/  IADD3.X R12, PT, PT, R12, UR7, RZ, P0, !PT ;  /* 0x000000070c0c7c10 */ /* 0x000fc600087fe4ff */
[----:B------:R-:W-:-:S07]  /*0340*/  IMAD.X R3, RZ, RZ, R3, P2 ;  /* 0x000000ffff037224 */ /* 0x000fce00010e0603 */
.L_x_124:
[----:B------:R-:W-:-:S05]  /*0350*/  IMAD.MOV.U32 R2, RZ, RZ, R5 ;  /* 0x000000ffff027224 */ /* 0x000fca00078e0005 */
[----:B------:R-:W2:Y:S04]  /*0360*/  LDG.E R23, desc[UR10][R2.64+-0x4] ;  /* 0xfffffc0a02177981 */ /* 0x000ea8000c1e1900 */
[----:B------:R-:W3:Y:S01]  /*0370*/  LDG.E R20, desc[UR10][R2.64] ;  /* 0x0000000a02147981 */ /* 0x000ee2000c1e1900 */
[----:B------:R-:W-:Y:S01]  /*0380*/  VIADD R4, R4, 0x1 ;  /* 0x0000000104047836 */ /* 0x000fe20000000000 */
[----:B------:R-:W-:Y:S01]  /*0390*/  BSSY.RECONVERGENT B3, `(.L_x_122) ;  /* 0x000001a000037945 */ /* 0x000fe20003800200 */
[----:B-----5:R-:W-:Y:S01]  /*03a0*/  IMAD.MOV.U32 R13, RZ, RZ, R16 ;  /* 0x000000ffff0d7224 */ /* 0x020fe200078e0010 */
[----:B------:R-:W-:Y:S01]  /*03b0*/  IADD3 R5, P3, PT, R2, 0x800, RZ ;  /* 0x0000080002057810 */ /* 0x000fe20007f7e0ff */
[----:B------:R-:W-:Y:S01]  /*03c0*/  IMAD.MOV.U32 R19, RZ, RZ, R15 ;  /* 0x000000ffff137224 */ /* 0x000fe200078e000f */
[----:B------:R-:W-:Y:S01]  /*03d0*/  ISETP.NE.AND P2, PT, R4, RZ, PT ;  /* 0x000000ff0400720c */ /* 0x000fe20003f45270 */
[----:B------:R-:W-:-:S02]  /*03e0*/  IMAD.MOV.U32 R21, RZ, RZ, R14 ;  /* 0x000000ffff157224 */ /* 0x000fc400078e000e */
[----:B------:R-:W-:Y:S02]  /*03f0*/  IMAD.MOV.U32 R18, RZ, RZ, R17 ;  /* 0x000000ffff127224 */ /* 0x000fe400078e0011 */
[----:B------:R-:W-:Y:S02]  /*0400*/  IMAD.MOV.U32 R15, RZ, RZ, R6 ;  /* 0x000000ffff0f7224 */ /* 0x000fe400078e0006 */
[----:B------:R-:W-:Y:S01]  /*0410*/  IMAD.MOV.U32 R14, RZ, RZ, R12 ;  /* 0x000000ffff0e7224 */ /* 0x000fe200078e000c */
[----:B--2---:R-:W-:Y:S01]  /*0420*/  ISETP.GE.AND P0, PT, R17, R23, PT ;  /* 0x000000171100720c */ /* 0x004fe20003f06270 */
[----:B------:R-:W-:Y:S02]  /*0430*/  IMAD.MOV.U32 R17, RZ, RZ, R23 ;  /* 0x000000ffff117224 */ /* 0x000fe400078e0017 */
[----:B---3--:R-:W-:-:S10]  /*0440*/  IMAD.MOV.U32 R16, RZ, RZ, R20 ;  /* 0x000000ffff107224 */ /* 0x008fd400078e0014 */
        /* <DEDUP_REMOVED lines=14> */
.L_x_123:
[----:B------:R-:W-:Y:S05]  /*0530*/  BSYNC.RECONVERGENT B3 ;  /* 0x0000000000037941 */ /* 0x000fea0003800200 */
.L_x_122:
[----:B------:R-:W-:Y:S01]  /*0540*/  IADD3 R6, P0, PT, R6, 0x100, RZ ;  /* 0x0000010006067810 */ /* 0x000fe20007f1e0ff */
[----:B------:R-:W-:Y:S02]  /*0550*/  IMAD.X R3, RZ, RZ, R3, P3 ;  /* 0x000000ffff037224 */ /* 0x000fe400018e0603 */
[----:B------:R-:W-:Y:S02]  /*0560*/  VIADD R7, R7, 0x100 ;  /* 0x0000010007077836 */ /* 0x000fe40000000000 */
[----:B------:R-:W-:Y:S01]  /*0570*/  IMAD.X R12, RZ, RZ, R12, P0 ;  /* 0x000000ffff0c7224 */ /* 0x000fe200000e060c */
[----:B------:R-:W-:Y:S07]  /*0580*/  @P2 BRA `(.L_x_124) ;  /* 0xfffffffc00702947 */ /* 0x000fee000383ffff */
.L_x_121:
[----:B------:R-:W-:Y:S05]  /*0590*/  BSYNC.RECONVERGENT B2 ;  /* 0x0000000000027941 */ /* 0x000fea0003800200 */
.L_x_120:
[----:B------:R-:W-:-:S13]  /*05a0*/  ISETP.GE.U32.AND P0, PT, R11, 0x300, PT ;  /* 0x000003000b00780c */ /* 0x000fda0003f06070 */
[----:B------:R-:W-:Y:S05]  /*05b0*/  @!P0 BRA `(.L_x_119) ;  /* 0x0000000400d48947 */ /* 0x000fea0003800000 */
[----:B------:R-:W0:Y:S01]  /*05c0*/  LDC.64 R4, c[0x0][0x380] ;  /* 0x0000e000ff047b82 */ /* 0x000e220000000a00 */
[----:B------:R-:W-:-:S07]  /*05d0*/  VIADD R13, R7, 0x200 ;  /* 0x00000200070d7836 */ /* 0x000fce0000000000 */
[----:B------:R-:W1:Y:S02]  /*05e0*/  LDC.64 R2, c[0x0][0x388] ;  /* 0x0000e200ff027b82 */ /* 0x000e640000000a00 */
.L_x_133:
[----:B------:R-:W-:-:S05]  /*05f0*/  VIADD R7, R13, 0xfffffe00 ;  /* 0xfffffe000d077836 */ /* 0x000fca0000000000 */
[----:B------:R-:W-:-:S04]  /*0600*/  IADD3 R11, P0, PT, R10, R7, RZ ;  /* 0x000000070a0b7210 */ /* 0x000fc80007f1e0ff */
[----:B------:R-:W-:Y:S02]  /*0610*/  LEA.HI.X.SX32 R12, R7, RZ, 0x1, P0 ;  /* 0x000000ff070c7211 */ /* 0x000fe400000f0eff */
[----:B0-----:R-:W-:-:S04]  /*0620*/  LEA R6, P0, R11, R4, 0x3 ;  /* 0x000000040b067211 */ /* 0x001fc800078018ff */
[----:B------:R-:W-:-:S05]  /*0630*/  LEA.HI.X R7, R11, R5, R12, 0x3, P0 ;  /* 0x000000050b077211 */ /* 0x000fca00000f1c0c */
[----:B------:R-:W2:Y:S04]  /*0640*/  LDG.E R26, desc[UR10][R6.64] ;  /* 0x0000000a061a7981 */ /* 0x000ea8000c1e1900 */
[----:B------:R-:W3:Y:S04]  /*0650*/  LDG.E R25, desc[UR10][R6.64+0x4] ;  /* 0x0000040a06197981 */ /* 0x000ee8000c1e1900 */
[----:B-----5:R0:W5:Y:S04]  /*0660*/  LDG.E R18, desc[UR10][R6.64+0x800] ;  /* 0x0008000a06127981 */ /* 0x020168000c1e1900 */
[----:B------:R0:W5:Y:S01]  /*0670*/  LDG.E R19, desc[UR10][R6.64+0x804] ;  /* 0x0008040a06137981 */ /* 0x000162000c1e1900 */
[----:B-1----:R-:W-:Y:S01]  /*0680*/  IADD3 R24, P1, PT, R11, R2, RZ ;  /* 0x000000020b187210 */ /* 0x002fe20007f3e0ff */
[----:B------:R-:W-:Y:S04]  /*0690*/  BSSY.RECONVERGENT B2, `(.L_x_125) ;  /* 0x0000015000027945 */ /* 0x000fe80003800200 */
[----:B------:R-:W-:-:S02]  /*06a0*/  IMAD.X R11, R12, 0x1, R3, P1 ;  /* 0x000000010c0b7824 */ /* 0x000fc400008e0603 */
[----:B------:R-:W-:Y:S02]  /*06b0*/  IMAD.MOV.U32 R20, RZ, RZ, R24 ;  /* 0x000000ffff147224 */ /* 0x000fe400078e0018 */
[----:B------:R-:W-:Y:S01]  /*06c0*/  IMAD.MOV.U32 R21, RZ, RZ, R11 ;  /* 0x000000ffff157224 */ /* 0x000fe200078e000b */
[----:B--2---:R-:W-:Y:S01]  /*06d0*/  ISETP.GE.AND P0, PT, R17, R26, PT ;  /* 0x0000001a1100720c */ /* 0x004fe20003f06270 */
[----:B------:R-:W-:Y:S02]  /*06e0*/  IMAD.MOV.U32 R23, RZ, RZ, R26 ;  /* 0x000000ffff177224 */ /* 0x000fe400078e001a */
[----:B---3--:R-:W-:-:S10]  /*06f0*/  IMAD.MOV.U32 R22, RZ, RZ, R25 ;  /* 0x000000ffff167224 */ /* 0x008fd400078e0019 */
        /* <DEDUP_REMOVED lines=14> */
.L_x_126:
[----:B------:R-:W-:Y:S05]  /*07e0*/  BSYNC.RECONVERGENT B2 ;  /* 0x0000000000027941 */ /* 0x000fea0003800200 */
.L_x_125:
[----:B------:R0:W5:Y:S04]  /*07f0*/  LDG.E R15, desc[UR10][R6.64+0x1000] ;  /* 0x0010000a060f7981 */ /* 0x000168000c1e1900 */
[----:B------:R0:W5:Y:S04]  /*0800*/  LDG.E R14, desc[UR10][R6.64+0x1004] ;  /* 0x0010040a060e7981 */ /* 0x000168000c1e1900 */
[----:B------:R0:W5:Y:S04]  /*0810*/  LDG.E R11, desc[UR10][R6.64+0x1800] ;  /* 0x0018000a060b7981 */ /* 0x000168000c1e1900 */
[----:B------:R0:W5:Y:S02]  /*0820*/  LDG.E R12, desc[UR10][R6.64+0x1804] ;  /* 0x0018040a060c7981 */ /* 0x000164000c1e1900 */
[----:B-----5:R-:W-:Y:S01]  /*0830*/  ISETP.GE.AND P0, PT, R23, R18, PT ;  /* 0x000000121700720c */ /* 0x020fe20003f06270 */
[----:B------:R-:W-:Y:S01]  /*0840*/  VIADD R17, R13, 0xffffff00 ;  /* 0xffffff000d117836 */ /* 0x000fe20000000000 */
[----:B------:R-:W-:Y:S01]  /*0850*/  BSSY.RECONVERGENT B2, `(.L_x_127) ;  /* 0x0000016000027945 */ /* 0x000fe20003800200 */
[----:B------:R-:W-:-:S02]  /*0860*/  IMAD.MOV.U32 R24, RZ, RZ, R18 ;  /* 0x000000ffff187224 */ /* 0x000fc400078e0012 */
[----:B------:R-:W-:Y:S01]  /*0870*/  IMAD.MOV.U32 R25, RZ, RZ, R19 ;  /* 0x000000ffff197224 */ /* 0x000fe200078e0013 */
[----:B------:R-:W-:Y:S02]  /*0880*/  SHF.R.S32.HI R16, RZ, 0x1f, R17 ;  /* 0x0000001fff107819 */ /* 0x000fe40000011411 */
[----:B------:R-:W-:-:S04]  /*0890*/  IADD3 R27, P1, P2, R17, R2, R10 ;  /* 0x00000002111b7210 */ /* 0x000fc80007a3e00a */
[----:B------:R-:W-:Y:S01]  /*08a0*/  IADD3.X R26, PT, PT, R16, R3, RZ, P1, P2 ;  /* 0x00000003101a7210 */ /* 0x000fe20000fe44ff */
[----:B------:R-:W-:-:S04]  /*08b0*/  IMAD.MOV.U32 R16, RZ, RZ, R27 ;  /* 0x000000ffff107224 */ /* 0x000fc800078e001b */
[----:B------:R-:W-:Y:S01]  /*08c0*/  IMAD.MOV.U32 R17, RZ, RZ, R26 ;  /* 0x000000ffff117224 */ /* 0x000fe200078e001a */
[----:B0-----:R-:W-:Y:S06]  /*08d0*/  @!P0 BRA `(.L_x_128) ;  /* 0x0000000000348947 */ /* 0x001fec0003800000 */
        /* <DEDUP_REMOVED lines=13> */
.L_x_128:
[----:B------:R-:W-:Y:S05]  /*09b0*/  BSYNC.RECONVERGENT B2 ;  /* 0x0000000000027941 */ /* 0x000fea0003800200 */
.L_x_127:
[----:B------:R-:W-:Y:S01]  /*09c0*/  ISETP.GE.AND P0, PT, R24, R15, PT ;  /* 0x0000000f1800720c */ /* 0x000fe20003f06270 */
[C---:B------:R-:W-:Y:S01]  /*09d0*/  VIADD R7, R13.reuse, 0x100 ;  /* 0x000001000d077836 */ /* 0x040fe20000000000 */
[----:B------:R-:W-:Y:S01]  /*09e0*/  SHF.R.S32.HI R18, RZ, 0x1f, R13 ;  /* 0x0000001fff127819 */ /* 0x000fe2000001140d */
[----:B------:R-:W-:Y:S01]  /*09f0*/  BSSY.RECONVERGENT B2, `(.L_x_129) ;  /* 0x0000017000027945 */ /* 0x000fe20003800200 */
[-CC-:B------:R-:W-:Y:S02]  /*0a00*/  IADD3 R23, P1, P4, R13, R2.reuse, R10.reuse ;  /* 0x000000020d177210 */ /* 0x180fe40007c3e00a */
[----:B------:R-:W-:Y:S02]  /*0a10*/  IADD3 R6, P2, P3, R7, R2, R10 ;  /* 0x0000000207067210 */ /* 0x000fe40007b5e00a */
[----:B------:R-:W-:Y:S01]  /*0a20*/  IADD3.X R22, PT, PT, R18, R3, RZ, P1, P4 ;  /* 0x0000000312167210 */ /* 0x000fe20000fe84ff */
[----:B------:R-:W-:Y:S01]  /*0a30*/  IMAD.MOV.U32 R21, RZ, RZ, R23 ;  /* 0x000000ffff157224 */ /* 0x000fe200078e0017 */
[----:B------:R-:W-:Y:S01]  /*0a40*/  SHF.R.S32.HI R20, RZ, 0x1f, R7 ;  /* 0x0000001fff147819 */ /* 0x000fe20000011407 */
[----:B------:R-:W-:-:S02]  /*0a50*/  IMAD.MOV.U32 R18, RZ, RZ, R15 ;  /* 0x000000ffff127224 */ /* 0x000fc400078e000f */
[----:B------:R-:W-:Y:S02]  /*0a60*/  IMAD.MOV.U32 R19, RZ, RZ, R22 ;  /* 0x000000ffff137224 */ /* 0x000fe400078e0016 */
[----:B------:R-:W-:Y:S01]  /*0a70*/  IMAD.MOV.U32 R7, RZ, RZ, R14 ;  /* 0x000000ffff077224 */ /* 0x000fe200078e000e */
[----:B------:R-:W-:Y:S06]  /*0a80*/  @!P0 BRA `(.L_x_130) ;  /* 0x0000000000348947 */ /* 0x000fec0003800000 */
        /* <DEDUP_REMOVED lines=13> */
.L_x_130:
[----:B------:R-:W-:Y:S05]  /*0b60*/  BSYNC.RECONVERGENT B2 ;  /* 0x0000000000027941 */ /* 0x000fea0003800200 */
.L_x_129:
[----:B------:R-:W-:Y:S01]  /*0b70*/  ISETP.GE.AND P0, PT, R18, R11, PT ;  /* 0x0000000b1200720c */ /* 0x000fe20003f06270 */
[----:B------:R-:W-:Y:S01]  /*0b80*/  BSSY.RECONVERGENT B2, `(.L_x_131) ;  /* 0x0000014000027945 */ /* 0x000fe20003800200 */
[----:B------:R-:W-:Y:S01]  /*0b90*/  IADD3.X R20, PT, PT, R20, R3, RZ, P2, P3 ;  /* 0x0000000314147210 */ /* 0x000fe200017e64ff */
[----:B------:R-:W-:Y:S02]  /*0ba0*/  IMAD.MOV.U32 R15, RZ, RZ, R6 ;  /* 0x000000ffff0f7224 */ /* 0x000fe400078e0006 */
[----:B------:R-:W-:Y:S02]  /*0bb0*/  IMAD.MOV.U32 R17, RZ, RZ, R11 ;  /* 0x000000ffff117224 */ /* 0x000fe400078e000b */
[----:B------:R-:W-:Y:S02]  /*0bc0*/  IMAD.MOV.U32 R14, RZ, RZ, R20 ;  /* 0x000000ffff0e7224 */ /* 0x000fe400078e0014 */
[----:B------:R-:W-:-:S04]  /*0bd0*/  IMAD.MOV.U32 R16, RZ, RZ, R12 ;  /* 0x000000ffff107224 */ /* 0x000fc800078e000c */
        /* <DEDUP_REMOVED lines=14> */
.L_x_132:
[----:B------:R-:W-:Y:S05]  /*0cc0*/  BSYNC.RECONVERGENT B2 ;  /* 0x0000000000027941 */ /* 0x000fea0003800200 */
.L_x_131:
[C---:B------:R-:W-:Y:S02]  /*0cd0*/  VIADD R7, R13.reuse, 0x200 ;  /* 0x000002000d077836 */ /* 0x040fe40000000000 */
[----:B------:R-:W-:-:S03]  /*0ce0*/  VIADD R13, R13, 0x400 ;  /* 0x000004000d0d7836 */ /* 0x000fc60000000000 */
[----:B------:R-:W-:-:S13]  /*0cf0*/  ISETP.GE.AND P0, PT, R7, R8, PT ;  /* 0x000000080700720c */ /* 0x000fda0003f06270 */
[----:B------:R-:W-:Y:S05]  /*0d00*/  @!P0 BRA `(.L_x_133) ;  /* 0xfffffff800388947 */ /* 0x000fea000383ffff */
.L_x_119:
[----:B------:R-:W-:Y:S05]  /*0d10*/  BSYNC.RECONVERGENT B1 ;  /* 0x0000000000017941 */ /* 0x000fea0003800200 */
.L_x_118:
[----:B------:R-:W-:-:S13]  /*0d20*/  ISETP.GE.AND P0, PT, R8, 0x100, PT ;  /* 0x000001000800780c */ /* 0x000fda0003f06270 */
[----:B------:R-:W-:Y:S05]  /*0d30*/  @!P0 BRA `(.L_x_134) ;  /* 0x0000001400488947 */ /* 0x000fea0003800000 */
[----:B------:R-:W0:Y:S01]  /*0d40*/  S2R R8, SR_LANEID ;  /* 0x0000000000087919 */ /* 0x000e220000000000 */
[----:B------:R-:W-:Y:S01]  /*0d50*/  BSSY.RECONVERGENT B1, `(.L_x_135) ;  /* 0x0000020000017945 */ /* 0x000fe20003800200 */
[----:B------:R-:W-:Y:S01]  /*0d60*/  IMAD.MOV.U32 R7, RZ, RZ, R15 ;  /* 0x000000ffff077224 */ /* 0x000fe200078e000f */
[----:B-----5:R1:W2:Y:S01]  /*0d70*/  SHFL.DOWN PT, R4, R17, 0x1, 0x1f ;  /* 0x08201f0011047f89 */ /* 0x0202a200000e0000 */
        /* <DEDUP_REMOVED lines=29> */
.L_x_136:
[----:B------:R-:W-:Y:S05]  /*0f50*/  BSYNC.RECONVERGENT B1 ;  /* 0x0000000000017941 */ /* 0x000fea0003800200 */
.L_x_135:
        /* <DEDUP_REMOVED lines=32> */
.L_x_138:
[----:B------:R-:W-:Y:S05]  /*1160*/  BSYNC.RECONVERGENT B1 ;  /* 0x0000000000017941 */ /* 0x000fea0003800200 */
.L_x_137:
[----:B0-----:R0:W0:Y:S01]  /*1170*/  SHFL.DOWN PT, R10, R5, 0x4, 0x1f ;  /* 0x08801f00050a7f89 */ /* 0x00102200000e0000 */
[----:B------:R-:W-:Y:S01]  /*1180*/  BSSY.RECONVERGENT B1, `(.L_x_139) ;  /* 0x000001c000017945 */ /* 0x000fe20003800200 */
[----:B------:R-:W-:Y:S02]  /*1190*/  IMAD.MOV.U32 R7, RZ, RZ, R6 ;  /* 0x000000ffff077224 */ /* 0x000fe400078e0006 */
[----:B--2---:R2:W0:Y:S01]  /*11a0*/  SHFL.DOWN PT, R11, R4, 0x4, 0x1f ;  /* 0x08801f00040b7f89 */ /* 0x00442200000e0000 */
[----:B-1----:R-:W-:Y:S02]  /*11b0*/  IMAD.MOV.U32 R12, RZ, RZ, R8 ;  /* 0x000000ffff0c7224 */ /* 0x002fe400078e0008 */
[----:B------:R-:W-:Y:S01]  /*11c0*/  IMAD.MOV.U32 R2, RZ, RZ, R4 ;  /* 0x000000ffff027224 */ /* 0x000fe200078e0004 */
[----:B----4-:R2:W1:Y:S01]  /*11d0*/  SHFL.DOWN PT, R13, R6, 0x4, 0x1f ;  /* 0x08801f00060d7f89 */ /* 0x01046200000e0000 */
[----:B------:R-:W-:-:S03]  /*11e0*/  IMAD.MOV.U32 R3, RZ, RZ, R5 ;  /* 0x000000ffff037224 */ /* 0x000fc600078e0005 */
[----:B------:R2:W4:Y:S01]  /*11f0*/  SHFL.DOWN PT, R15, R8, 0x4, 0x1f ;  /* 0x08801f00080f7f89 */ /* 0x00052200000e0000 */
[----:B------:R-:W-:Y:S05]  /*1200*/  @P2 BRA `(.L_x_140) ;  /* 0x00000000004c2947 */ /* 0x000fea0003800000 */
[----:B0-----:R-:W-:Y:S01]  /*1210*/  ISETP.GE.AND P0, PT, R5, R10, PT ;  /* 0x0000000a0500720c */ /* 0x001fe20003f06270 */
[----:B-1----:R-:W-:Y:S02]  /*1220*/  IMAD.MOV.U32 R7, RZ, RZ, R13 ;  /* 0x000000ffff077224 */ /* 0x002fe400078e000d */
[----:B----4-:R-:W-:Y:S02]  /*1230*/  IMAD.MOV.U32 R12, RZ, RZ, R15 ;  /* 0x000000ffff0c7224 */ /* 0x010fe400078e000f */
        /* <DEDUP_REMOVED lines=16> */
.L_x_140:
[----:B------:R-:W-:Y:S05]  /*1340*/  BSYNC.RECONVERGENT B1 ;  /* 0x0000000000017941 */ /* 0x000fea0003800200 */
.L_x_139:
[----:B--2---:R2:W2:Y:S01]  /*1350*/  SHFL.DOWN PT, R4, R3, 0x8, 0x1f ;  /* 0x09001f0003047f89 */ /* 0x0044a200000e0000 */
[----:B------:R-:W-:Y:S01]  /*1360*/  BSSY.RECONVERGENT B1, `(.L_x_141) ;  /* 0x000001c000017945 */ /* 0x000fe20003800200 */
[----:B0-----:R-:W-:Y:S02]  /*1370*/  IMAD.MOV.U32 R10, RZ, RZ, R7 ;  /* 0x000000ffff0a7224 */ /* 0x001fe400078e0007 */
[----:B------:R0:W0:Y:S01]  /*1380*/  SHFL.DOWN PT, R5, R2, 0x8, 0x1f ;  /* 0x09001f0002057f89 */ /* 0x00002200000e0000 */
[----:B------:R-:W-:Y:S02]  /*1390*/  IMAD.MOV.U32 R11, RZ, RZ, R12 ;  /* 0x000000ffff0b7224 */ /* 0x000fe400078e000c */
[----:B------:R-:W-:Y:S01]  /*13a0*/  IMAD.MOV.U32 R6, RZ, RZ, R2 ;  /* 0x000000ffff067224 */ /* 0x000fe200078e0002 */
[----:B---3--:R3:W0:Y:S01]  /*13b0*/  SHFL.DOWN PT, R14, R7, 0x8, 0x1f ;  /* 0x09001f00070e7f89 */ /* 0x00862200000e0000 */
[----:B------:R-:W-:-:S03]  /*13c0*/  IMAD.MOV.U32 R8, RZ, RZ, R3 ;  /* 0x000000ffff087224 */ /* 0x000fc600078e0003 */
[----:B-1----:R3:W1:Y:S01]  /*13d0*/  SHFL.DOWN PT, R13, R12, 0x8, 0x1f ;  /* 0x09001f000c0d7f89 */ /* 0x00266200000e0000 */
[----:B------:R-:W-:Y:S05]  /*13e0*/  @P3 BRA `(.L_x_142) ;  /* 0x00000000004c3947 */ /* 0x000fea0003800000 */
[----:B--2---:R-:W-:Y:S01]  /*13f0*/  ISETP.GE.AND P0, PT, R3, R4, PT ;  /* 0x000000040300720c */ /* 0x004fe20003f06270 */
[----:B0-----:R-:W-:Y:S02]  /*1400*/  IMAD.MOV.U32 R10, RZ, RZ, R14 ;  /* 0x000000ffff0a7224 */ /* 0x001fe400078e000e */
[----:B-1----:R-:W-:Y:S02]  /*1410*/  IMAD.MOV.U32 R11, RZ, RZ, R13 ;  /* 0x000000ffff0b7224 */ /* 0x002fe400078e000d */
        /* <DEDUP_REMOVED lines=16> */
.L_x_142:
[----:B------:R-:W-:Y:S05]  /*1520*/  BSYNC.RECONVERGENT B1 ;  /* 0x0000000000017941 */ /* 0x000fea0003800200 */
.L_x_141:
[----:B--2---:R2:W2:Y:S01]  /*1530*/  SHFL.DOWN PT, R3, R8, 0x10, 0x1f ;  /* 0x0a001f0008037f89 */ /* 0x0044a200000e0000 */
[----:B------:R-:W-:Y:S01]  /*1540*/  BSSY.RECONVERGENT B1, `(.L_x_143) ;  /* 0x000001c000017945 */ /* 0x000fe20003800200 */
[----:B---3--:R-:W-:Y:S02]  /*1550*/  IMAD.MOV.U32 R7, RZ, RZ, R10 ;  /* 0x000000ffff077224 */ /* 0x008fe400078e000a */
[----:B-1----:R1:W3:Y:S01]  /*1560*/  SHFL.DOWN PT, R13, R6, 0x10, 0x1f ;  /* 0x0a001f00060d7f89 */ /* 0x0022e200000e0000 */
[----:B0-----:R-:W-:Y:S02]  /*1570*/  IMAD.MOV.U32 R2, RZ, RZ, R11 ;  /* 0x000000ffff027224 */ /* 0x001fe400078e000b */
[----:B------:R-:W-:Y:S01]  /*1580*/  IMAD.MOV.U32 R5, RZ, RZ, R6 ;  /* 0x000000ffff057224 */ /* 0x000fe200078e0006 */
[----:B----4-:R1:W0:Y:S01]  /*1590*/  SHFL.DOWN PT, R15, R10, 0x10, 0x1f ;  /* 0x0a001f000a0f7f89 */ /* 0x01022200000e0000 */
[----:B------:R-:W-:-:S03]  /*15a0*/  IMAD.MOV.U32 R4, RZ, RZ, R8 ;  /* 0x000000ffff047224 */ /* 0x000fc600078e0008 */
[----:B------:R1:W4:Y:S01]  /*15b0*/  SHFL.DOWN PT, R12, R11, 0x10, 0x1f ;  /* 0x0a001f000b0c7f89 */ /* 0x00032200000e0000 */
[----:B------:R-:W-:Y:S05]  /*15c0*/  @P4 BRA `(.L_x_144) ;  /* 0x00000000004c4947 */ /* 0x000fea0003800000 */
[----:B--2---:R-:W-:Y:S01]  /*15d0*/  ISETP.GE.AND P0, PT, R8, R3, PT ;  /* 0x000000030800720c */ /* 0x004fe20003f06270 */
[----:B0-----:R-:W-:Y:S02]  /*15e0*/  IMAD.MOV.U32 R7, RZ, RZ, R15 ;  /* 0x000000ffff077224 */ /* 0x001fe400078e000f */
[----:B----4-:R-:W-:Y:S02]  /*15f0*/  IMAD.MOV.U32 R2, RZ, RZ, R12 ;  /* 0x000000ffff027224 */ /* 0x010fe400078e000c */
        /* <DEDUP_REMOVED lines=16> */
.L_x_144:
[----:B------:R-:W-:Y:S05]  /*1700*/  BSYNC.RECONVERGENT B1 ;  /* 0x0000000000017941 */ /* 0x000fea0003800200 */
.L_x_143:
[----:B------:R-:W-:Y:S04]  /*1710*/  BSSY.RECONVERGENT B1, `(.L_x_145) ;  /* 0x000000c000017945 */ /* 0x000fe80003800200 */
[----:B------:R-:W-:Y:S05]  /*1720*/  @P5 BRA `(.L_x_146) ;  /* 0x0000000000285947 */ /* 0x000fea0003800000 */
[----:B-1----:R-:W1:Y:S01]  /*1730*/  S2R R11, SR_CgaCtaId ;  /* 0x00000000000b7919 */ /* 0x002e620000008800 */
[----:B------:R-:W-:Y:S01]  /*1740*/  MOV R6, 0x400 ;  /* 0x0000040000067802 */ /* 0x000fe20000000f00 */
[----:B------:R-:W-:Y:S01]  /*1750*/  IMAD.MOV.U32 R10, RZ, RZ, R7 ;  /* 0x000000ffff0a7224 */ /* 0x000fe200078e0007 */
[----:B--2---:R-:W-:-:S04]  /*1760*/  SHF.R.U32.HI R3, RZ, 0x1, R9 ;  /* 0x00000001ff037819 */ /* 0x004fc80000011609 */
[----:B------:R-:W-:Y:S02]  /*1770*/  LOP3.LUT R3, R3, 0x1f0, RZ, 0xc0, !PT ;  /* 0x000001f003037812 */ /* 0x000fe400078ec0ff */
[----:B-1----:R-:W-:Y:S01]  /*1780*/  LEA R6, R11, R6, 0x18 ;  /* 0x000000060b067211 */ /* 0x002fe200078ec0ff */
[----:B------:R-:W-:-:S04]  /*1790*/  IMAD.MOV.U32 R11, RZ, RZ, R2 ;  /* 0x000000ffff0b7224 */ /* 0x000fc800078e0002 */
[----:B------:R-:W-:-:S05]  /*17a0*/  IMAD.IADD R3, R3, 0x1, R6 ;  /* 0x0000000103037824 */ /* 0x000fca00078e0206 */
[----:B------:R1:W-:Y:S04]  /*17b0*/  STS.64 [R3+0x10], R10 ;  /* 0x0000100a03007388 */ /* 0x0003e80000000a00 */
[----:B------:R1:W-:Y:S02]  /*17c0*/  STS.64 [R3+0x8], R4 ;  /* 0x0000080403007388 */ /* 0x0003e40000000a00 */
.L_x_146:
[----:B------:R-:W-:Y:S05]  /*17d0*/  BSYNC.RECONVERGENT B1 ;  /* 0x0000000000017941 */ /* 0x000fea0003800200 */
.L_x_145:
[----:B------:R-:W-:Y:S01]  /*17e0*/  BAR.SYNC.DEFER_BLOCKING 0x0 ;  /* 0x0000000000007b1d */ /* 0x000fe20000010000 */
[----:B------:R-:W-:-:S13]  /*17f0*/  ISETP.NE.AND P2, PT, R9, RZ, PT ;  /* 0x000000ff0900720c */ /* 0x000fda0003f45270 */
[----:B------:R-:W-:Y:S05]  /*1800*/  @P2 BRA `(.L_x_147) ;  /* 0x0000004c00f42947 */ /* 0x000fea0003800000 */
[----:B-1----:R-:W1:Y:S01]  /*1810*/  S2R R6, SR_CgaCtaId ;  /* 0x0000000000067919 */ /* 0x002e620000008800 */
[----:B--2---:R-:W-:Y:S01]  /*1820*/  MOV R3, 0x400 ;  /* 0x0000040000037802 */ /* 0x004fe20000000f00 */
[----:B------:R-:W-:Y:S03]  /*1830*/  BSSY.RECONVERGENT B1, `(.L_x_148) ;  /* 0x000001e000017945 */ /* 0x000fe60003800200 */
[----:B-1----:R-:W-:-:S05]  /*1840*/  LEA R3, R6, R3, 0x18 ;  /* 0x0000000306037211 */ /* 0x002fca00078ec0ff */
[----:B------:R-:W1:Y:S04]  /*1850*/  LDS.64 R22, [R3+0x18] ;  /* 0x0000180003167984 */ /* 0x000e680000000a00 */
[----:B------:R-:W2:Y:S04]  /*1860*/  LDS.64 R20, [R3+0x20] ;  /* 0x0000200003147984 */ /* 0x000ea80000000a00 */
[----:B------:R0:W2:Y:S04]  /*1870*/  LDS.64 R18, [R3+0x28] ;  /* 0x0000280003127984 */ /* 0x0000a80000000a00 */
[----:B------:R1:W2:Y:S04]  /*1880*/  LDS.64 R16, [R3+0x30] ;  /* 0x0000300003107984 */ /* 0x0002a80000000a00 */
[----:B0-----:R0:W0:Y:S04]  /*1890*/  LDS.64 R14, [R3+0x38] ;  /* 0x00003800030e7984 */ /* 0x0010280000000a00 */
[----:B---34-:R3:W4:Y:S04]  /*18a0*/  LDS.64 R12, [R3+0x40] ;  /* 0x00004000030c7984 */ /* 0x0187280000000a00 */
[----:B------:R3:W0:Y:S04]  /*18b0*/  LDS.64 R8, [R3+0x48] ;  /* 0x0000480003087984 */ /* 0x0006280000000a00 */
[----:B------:R3:W0:Y:S01]  /*18c0*/  LDS.64 R10, [R3+0x50] ;  /* 0x00005000030a7984 */ /* 0x0006220000000a00 */
[----:B-1----:R-:W-:Y:S01]  /*18d0*/  ISETP.GE.AND P0, PT, R4, R22, PT ;  /* 0x000000160400720c */ /* 0x002fe20003f06270 */
[----:B------:R-:W-:-:S02]  /*18e0*/  IMAD.MOV.U32 R6, RZ, RZ, R23 ;  /* 0x000000ffff067224 */ /* 0x000fc400078e0017 */
[----:B------:R-:W-:Y:S02]  /*18f0*/  IMAD.MOV.U32 R27, RZ, RZ, R22 ;  /* 0x000000ffff1b7224 */ /* 0x000fe400078e0016 */
[----:B--2---:R-:W-:Y:S02]  /*1900*/  IMAD.MOV.U32 R24, RZ, RZ, R20 ;  /* 0x000000ffff187224 */ /* 0x004fe400078e0014 */
[----:B------:R-:W-:-:S06]  /*1910*/  IMAD.MOV.U32 R25, RZ, RZ, R21 ;  /* 0x000000ffff197224 */ /* 0x000fcc00078e0015 */
[----:B---3--:R-:W-:Y:S05]  /*1920*/  @!P0 BRA `(.L_x_149) ;  /* 0x0000000000388947 */ /* 0x008fea0003800000 */
        /* <DEDUP_REMOVED lines=14> */
.L_x_149:
[----:B------:R-:W-:Y:S05]  /*1a10*/  BSYNC.RECONVERGENT B1 ;  /* 0x0000000000017941 */ /* 0x000fea0003800200 */
.L_x_148:
        /* <DEDUP_REMOVED lines=20> */
.L_x_151:
[----:B------:R-:W-:Y:S05]  /*1b60*/  BSYNC.RECONVERGENT B1 ;  /* 0x0000000000017941 */ /* 0x000fea0003800200 */
.L_x_150:
[----:B0-----:R-:W-:Y:S01]  /*1b70*/  ISETP.GE.AND P0, PT, R5, R14, PT ;  /* 0x0000000e0500720c */ /* 0x001fe20003f06270 */
        /* <DEDUP_REMOVED lines=19> */
.L_x_153:
[----:B------:R-:W-:Y:S05]  /*1cb0*/  BSYNC.RECONVERGENT B1 ;  /* 0x0000000000017941 */ /* 0x000fea0003800200 */
.L_x_152:
[----:B------:R0:W1:Y:S01]  /*1cc0*/  LDS.64 R18, [R3+0x58] ;  /* 0x0000580003127984 */ /* 0x0000620000000a00 */
[----:B------:R-:W-:Y:S01]  /*1cd0*/  ISETP.GE.AND P0, PT, R23, R8, PT ;  /* 0x000000081700720c */ /* 0x000fe20003f06270 */
        /* <DEDUP_REMOVED lines=24> */
.L_x_155:
[----:B------:R-:W-:Y:S05]  /*1e60*/  BSYNC.RECONVERGENT B1 ;  /* 0x0000000000017941 */ /* 0x000fea0003800200 */
.L_x_154:
[----:B-1----:R-:W-:Y:S01]  /*1e70*/  ISETP.GE.AND P0, PT, R25, R18, PT ;  /* 0x000000121900720c */ /* 0x002fe20003f06270 */
[----:B------:R-:W-:Y:S01]  /*1e80*/  BSSY.RECONVERGENT B1, `(.L_x_156) ;  /* 0x0000013000017945 */ /* 0x000fe20003800200 */
[----:B------:R-:W-:Y:S02]  /*1e90*/  IMAD.MOV.U32 R2, RZ, RZ, R19 ;  /* 0x000000ffff027224 */ /* 0x000fe400078e0013 */
[----:B0-----:R-:W-:Y:S02]  /*1ea0*/  IMAD.MOV.U32 R3, RZ, RZ, R18 ;  /* 0x000000ffff037224 */ /* 0x001fe400078e0012 */
        /* <DEDUP_REMOVED lines=16> */
.L_x_157:
[----:B------:R-:W-:Y:S05]  /*1fb0*/  BSYNC.RECONVERGENT B1 ;  /* 0x0000000000017941 */ /* 0x000fea0003800200 */
.L_x_156:
[----:B---3--:R-:W-:Y:S01]  /*1fc0*/  ISETP.GE.AND P0, PT, R3, R6, PT ;  /* 0x000000060300720c */ /* 0x008fe20003f06270 */
        /* <DEDUP_REMOVED lines=19> */
.L_x_159:
[----:B------:R-:W-:Y:S05]  /*2100*/  BSYNC.RECONVERGENT B1 ;  /* 0x0000000000017941 */ /* 0x000fea0003800200 */
.L_x_158:
        /* <DEDUP_REMOVED lines=21> */
.L_x_134:
[----:B------:R-:W0:Y:S01]  /*2260*/  S2R R10, SR_LANEID ;  /* 0x00000000000a7919 */ /* 0x000e220000000000 */
[----:B------:R-:W-:Y:S01]  /*2270*/  LOP3.LUT R2, R9, 0x3e0, RZ, 0xc0, !PT ;  /* 0x000003e009027812 */ /* 0x000fe200078ec0ff */
[----:B------:R-:W-:Y:S01]  /*2280*/  BSSY.RECONVERGENT B1, `(.L_x_160) ;  /* 0x000002b000017945 */ /* 0x000fe20003800200 */
[----:B------:R-:W-:Y:S02]  /*2290*/  IMAD.MOV.U32 R18, RZ, RZ, R15 ;  /* 0x000000ffff127224 */ /* 0x000fe400078e000f */
[----:B------:R-:W-:Y:S01]  /*22a0*/  LOP3.LUT R5, RZ, R2, RZ, 0x33, !PT ;  /* 0x00000002ff057212 */ /* 0x000fe200078e33ff */
[----:B------:R-:W-:Y:S02]  /*22b0*/  VIADD R3, R2, 0x20 ;  /* 0x0000002002037836 */ /* 0x000fe40000000000 */
[----:B------:R-:W-:-:S03]  /*22c0*/  IMAD.MOV.U32 R20, RZ, RZ, R14 ;  /* 0x000000ffff147224 */ /* 0x000fc600078e000e */
[----:B------:R-:W-:Y:S01]  /*22d0*/  ISETP.GT.AND P0, PT, R3, R8, PT ;  /* 0x000000080300720c */ /* 0x000fe20003f04270 */
[----:B------:R-:W-:-:S05]  /*22e0*/  IMAD.IADD R3, R8, 0x1, R5 ;  /* 0x0000000108037824 */ /* 0x000fca00078e0205 */
[----:B------:R-:W-:-:S05]  /*22f0*/  SEL R3, R3, 0x1f, P0 ;  /* 0x0000001f03037807 */ /* 0x000fca0000000000 */
[----:B-----5:R1:W2:Y:S04]  /*2300*/  SHFL.DOWN PT, R5, R16, 0x1, R3 ;  /* 0x0820000010057989 */ /* 0x0202a800000e0003 */
        /* <DEDUP_REMOVED lines=14> */
[----:B--2---:R-:W-:Y:S09]  /*23f0*/  @P0 BRA `(.L_x_161) ;  /* 0x00000000004c0947 */ /* 0x004ff20003800000 */
[----:B0-----:R-:W-:Y:S01]  /*2400*/  ISETP.GE.AND P0, PT, R17, R10, PT ;  /* 0x0000000a1100720c */ /* 0x001fe20003f06270 */
[----:B---3--:R-:W-:Y:S02]  /*2410*/  IMAD.MOV.U32 R18, RZ, RZ, R12 ;  /* 0x000000ffff127224 */ /* 0x008fe400078e000c */
        /* <DEDUP_REMOVED lines=17> */
.L_x_161:
[----:B------:R-:W-:Y:S05]  /*2530*/  BSYNC.RECONVERGENT B1 ;  /* 0x0000000000017941 */ /* 0x000fea0003800200 */
.L_x_160:
[----:B------:R2:W2:Y:S01]  /*2540*/  SHFL.DOWN PT, R5, R4, 0x2, R3 ;  /* 0x0840000004057989 */ /* 0x0004a200000e0003 */
[----:B------:R-:W-:Y:S01]  /*2550*/  BSSY.RECONVERGENT B1, `(.L_x_162) ;  /* 0x000001d000017945 */ /* 0x000fe20003800200 */
[----:B------:R-:W-:Y:S01]  /*2560*/  ISETP.GT.AND P6, PT, R6, R3, PT ;  /* 0x000000030600720c */ /* 0x000fe20003fc4270 */
[----:B---3--:R-:W-:Y:S01]  /*2570*/  IMAD.MOV.U32 R12, RZ, RZ, R18 ;  /* 0x000000ffff0c7224 */ /* 0x008fe200078e0012 */
[----:B----4-:R3:W4:Y:S01]  /*2580*/  SHFL.DOWN PT, R7, R2, 0x2, R3 ;  /* 0x0840000002077989 */ /* 0x01072200000e0003 */
[----:B-1----:R-:W-:Y:S02]  /*2590*/  IMAD.MOV.U32 R14, RZ, RZ, R20 ;  /* 0x000000ffff0e7224 */ /* 0x002fe400078e0014 */
[----:B------:R-:W-:Y:S01]  /*25a0*/  IMAD.MOV.U32 R6, RZ, RZ, R2 ;  /* 0x000000ffff067224 */ /* 0x000fe200078e0002 */
[----:B------:R3:W1:Y:S01]  /*25b0*/  SHFL.DOWN PT, R11, R18, 0x2, R3 ;  /* 0x08400000120b7989 */ /* 0x00066200000e0003 */
[----:B0-----:R-:W-:-:S03]  /*25c0*/  IMAD.MOV.U32 R10, RZ, RZ, R4 ;  /* 0x000000ffff0a7224 */ /* 0x001fc600078e0004 */
[----:B------:R3:W0:Y:S01]  /*25d0*/  SHFL.DOWN PT, R13, R20, 0x2, R3 ;  /* 0x08400000140d7989 */ /* 0x00062200000e0003 */
[----:B------:R-:W-:Y:S05]  /*25e0*/  @P5 BRA `(.L_x_163) ;  /* 0x00000000004c5947 */ /* 0x000fea0003800000 */
[----:B--2---:R-:W-:Y:S01]  /*25f0*/  ISETP.GE.AND P0, PT, R4, R5, PT ;  /* 0x000000050400720c */ /* 0x004fe20003f06270 */
[----:B-1----:R-:W-:Y:S02]  /*2600*/  IMAD.MOV.U32 R12, RZ, RZ, R11 ;  /* 0x000000ffff0c7224 */ /* 0x002fe400078e000b */
[----:B0-----:R-:W-:Y:S02]  /*2610*/  IMAD.MOV.U32 R14, RZ, RZ, R13 ;  /* 0x000000ffff0e7224 */ /* 0x001fe400078e000d */
        /* <DEDUP_REMOVED lines=16> */
.L_x_163:
[----:B------:R-:W-:Y:S05]  /*2720*/  BSYNC.RECONVERGENT B1 ;  /* 0x0000000000017941 */ /* 0x000fea0003800200 */
.L_x_162:
[----:B--2---:R2:W2:Y:S01]  /*2730*/  SHFL.DOWN PT, R5, R10, 0x4, R3 ;  /* 0x088000000a057989 */ /* 0x0044a200000e0003 */
[----:B------:R-:W-:Y:S01]  /*2740*/  BSSY.RECONVERGENT B1, `(.L_x_164) ;  /* 0x000001c000017945 */ /* 0x000fe20003800200 */
[----:B------:R-:W-:Y:S02]  /*2750*/  IMAD.MOV.U32 R16, RZ, RZ, R12 ;  /* 0x000000ffff107224 */ /* 0x000fe400078e000c */
[----:B----4-:R4:W2:Y:S01]  /*2760*/  SHFL.DOWN PT, R7, R6, 0x4, R3 ;  /* 0x0880000006077989 */ /* 0x0108a200000e0003 */
[----:B---3--:R-:W-:Y:S02]  /*2770*/  IMAD.MOV.U32 R18, RZ, RZ, R14 ;  /* 0x000000ffff127224 */ /* 0x008fe400078e000e */
[----:B------:R-:W-:Y:S01]  /*2780*/  IMAD.MOV.U32 R2, RZ, RZ, R6 ;  /* 0x000000ffff027224 */ /* 0x000fe200078e0006 */
[----:B-1----:R4:W1:Y:S01]  /*2790*/  SHFL.DOWN PT, R11, R12, 0x4, R3 ;  /* 0x088000000c0b7989 */ /* 0x00286200000e0003 */
[----:B------:R-:W-:-:S03]  /*27a0*/  IMAD.MOV.U32 R4, RZ, RZ, R10 ;  /* 0x000000ffff047224 */ /* 0x000fc600078e000a */
[----:B0-----:R4:W0:Y:S01]  /*27b0*/  SHFL.DOWN PT, R13, R14, 0x4, R3 ;  /* 0x088000000e0d7989 */ /* 0x00182200000e0003 */
[----:B------:R-:W-:Y:S05]  /*27c0*/  @P2 BRA `(.L_x_165) ;  /* 0x00000000004c2947 */ /* 0x000fea0003800000 */
[----:B--2---:R-:W-:Y:S01]  /*27d0*/  ISETP.GE.AND P0, PT, R10, R5, PT ;  /* 0x000000050a00720c */ /* 0x004fe20003f06270 */
[----:B-1----:R-:W-:Y:S02]  /*27e0*/  IMAD.MOV.U32 R16, RZ, RZ, R11 ;  /* 0x000000ffff107224 */ /* 0x002fe400078e000b */
[----:B0-----:R-:W-:Y:S02]  /*27f0*/  IMAD.MOV.U32 R18, RZ, RZ, R13 ;  /* 0x000000ffff127224 */ /* 0x001fe400078e000d */
        /* <DEDUP_REMOVED lines=16> */
.L_x_165:
[----:B------:R-:W-:Y:S05]  /*2900*/  BSYNC.RECONVERGENT B1 ;  /* 0x0000000000017941 */ /* 0x000fea0003800200 */
.L_x_164:
[----:B--2---:R2:W3:Y:S01]  /*2910*/  SHFL.DOWN PT, R5, R4, 0x8, R3 ;  /* 0x0900000004057989 */ /* 0x0044e200000e0003 */
[----:B------:R-:W-:Y:S01]  /*2920*/  BSSY.RECONVERGENT B1, `(.L_x_166) ;  /* 0x000001c000017945 */ /* 0x000fe20003800200 */
[----:B----4-:R-:W-:Y:S02]  /*2930*/  IMAD.MOV.U32 R12, RZ, RZ, R16 ;  /* 0x000000ffff0c7224 */ /* 0x010fe400078e0010 */
[----:B------:R2:W4:Y:S01]  /*2940*/  SHFL.DOWN PT, R7, R2, 0x8, R3 ;  /* 0x0900000002077989 */ /* 0x00052200000e0003 */
[----:B------:R-:W-:Y:S02]  /*2950*/  IMAD.MOV.U32 R14, RZ, RZ, R18 ;  /* 0x000000ffff0e7224 */ /* 0x000fe400078e0012 */
[----:B------:R-:W-:Y:S01]  /*2960*/  IMAD.MOV.U32 R6, RZ, RZ, R2 ;  /* 0x000000ffff067224 */ /* 0x000fe200078e0002 */
[----:B-1----:R2:W1:Y:S01]  /*2970*/  SHFL.DOWN PT, R11, R16, 0x8, R3 ;  /* 0x09000000100b7989 */ /* 0x00246200000e0003 */
[----:B------:R-:W-:-:S03]  /*2980*/  IMAD.MOV.U32 R10, RZ, RZ, R4 ;  /* 0x000000ffff0a7224 */ /* 0x000fc600078e0004 */
[----:B0-----:R2:W0:Y:S01]  /*2990*/  SHFL.DOWN PT, R13, R18, 0x8, R3 ;  /* 0x09000000120d7989 */ /* 0x00142200000e0003 */
[----:B------:R-:W-:Y:S05]  /*29a0*/  @P3 BRA `(.L_x_167) ;  /* 0x00000000004c3947 */ /* 0x000fea0003800000 */
[----:B---3--:R-:W-:Y:S01]  /*29b0*/  ISETP.GE.AND P0, PT, R4, R5, PT ;  /* 0x000000050400720c */ /* 0x008fe20003f06270 */
        /* <DEDUP_REMOVED lines=18> */
.L_x_167:
[----:B------:R-:W-:Y:S05]  /*2ae0*/  BSYNC.RECONVERGENT B1 ;  /* 0x0000000000017941 */ /* 0x000fea0003800200 */
.L_x_166:
[----:B-1----:R1:W1:Y:S01]  /*2af0*/  SHFL.DOWN PT, R11, R10, 0x10, R3 ;  /* 0x0a0000000a0b7989 */ /* 0x00226200000e0003 */
[----:B------:R-:W-:Y:S01]  /*2b00*/  BSSY.RECONVERGENT B1, `(.L_x_168) ;  /* 0x000001c000017945 */ /* 0x000fe20003800200 */
[----:B----4-:R-:W-:Y:S02]  /*2b10*/  IMAD.MOV.U32 R7, RZ, RZ, R12 ;  /* 0x000000ffff077224 */ /* 0x010fe400078e000c */
[----:B0-----:R0:W4:Y:S01]  /*2b20*/  SHFL.DOWN PT, R13, R6, 0x10, R3 ;  /* 0x0a000000060d7989 */ /* 0x00112200000e0003 */
[----:B--2---:R-:W-:Y:S02]  /*2b30*/  IMAD.MOV.U32 R2, RZ, RZ, R14 ;  /* 0x000000ffff027224 */ /* 0x004fe400078e000e */
[----:B---3--:R-:W-:Y:S01]  /*2b40*/  IMAD.MOV.U32 R5, RZ, RZ, R6 ;  /* 0x000000ffff057224 */ /* 0x008fe200078e0006 */
[----:B------:R0:W2:Y:S01]  /*2b50*/  SHFL.DOWN PT, R15, R12, 0x10, R3 ;  /* 0x0a0000000c0f7989 */ /* 0x0000a200000e0003 */
[----:B------:R-:W-:-:S03]  /*2b60*/  IMAD.MOV.U32 R4, RZ, RZ, R10 ;  /* 0x000000ffff047224 */ /* 0x000fc600078e000a */
[----:B------:R0:W3:Y:S01]  /*2b70*/  SHFL.DOWN PT, R17, R14, 0x10, R3 ;  /* 0x0a0000000e117989 */ /* 0x0000e200000e0003 */
[----:B------:R-:W-:Y:S05]  /*2b80*/  @P6 BRA `(.L_x_169) ;  /* 0x00000000004c6947 */ /* 0x000fea0003800000 */
[----:B-1----:R-:W-:Y:S01]  /*2b90*/  ISETP.GE.AND P0, PT, R10, R11, PT ;  /* 0x0000000b0a00720c */ /* 0x002fe20003f06270 */
[----:B--2---:R-:W-:Y:S02]  /*2ba0*/  IMAD.MOV.U32 R7, RZ, RZ, R15 ;  /* 0x000000ffff077224 */ /* 0x004fe400078e000f */
[----:B---3--:R-:W-:Y:S02]  /*2bb0*/  IMAD.MOV.U32 R2, RZ, RZ, R17 ;  /* 0x000000ffff027224 */ /* 0x008fe400078e0011 */
        /* <DEDUP_REMOVED lines=16> */
.L_x_169:
[----:B------:R-:W-:Y:S05]  /*2cc0*/  BSYNC.RECONVERGENT B1 ;  /* 0x0000000000017941 */ /* 0x000fea0003800200 */
.L_x_168:
[----:B------:R-:W-:Y:S04]  /*2cd0*/  BSSY.RECONVERGENT B1, `(.L_x_170) ;  /* 0x000000c000017945 */ /* 0x000fe80003800200 */
[----:B------:R-:W-:Y:S05]  /*2ce0*/  @P4 BRA `(.L_x_171) ;  /* 0x0000000000284947 */ /* 0x000fea0003800000 */
[----:B-1----:R-:W1:Y:S01]  /*2cf0*/  S2R R11, SR_CgaCtaId ;  /* 0x00000000000b7919 */ /* 0x002e620000008800 */
[----:B0-----:R-:W-:Y:S01]  /*2d00*/  MOV R6, 0x400 ;  /* 0x0000040000067802 */ /* 0x001fe20000000f00 */
[----:B------:R-:W-:Y:S01]  /*2d10*/  IMAD.MOV.U32 R10, RZ, RZ, R7 ;  /* 0x000000ffff0a7224 */ /* 0x000fe200078e0007 */
[----:B------:R-:W-:-:S04]  /*2d20*/  SHF.R.U32.HI R3, RZ, 0x1, R9 ;  /* 0x00000001ff037819 */ /* 0x000fc80000011609 */
[----:B------:R-:W-:Y:S02]  /*2d30*/  LOP3.LUT R3, R3, 0x1f0, RZ, 0xc0, !PT ;  /* 0x000001f003037812 */ /* 0x000fe400078ec0ff */
[----:B-1----:R-:W-:Y:S01]  /*2d40*/  LEA R6, R11, R6, 0x18 ;  /* 0x000000060b067211 */ /* 0x002fe200078ec0ff */
[----:B------:R-:W-:-:S04]  /*2d50*/  IMAD.MOV.U32 R11, RZ, RZ, R2 ;  /* 0x000000ffff0b7224 */ /* 0x000fc800078e0002 */
[----:B------:R-:W-:-:S05]  /*2d60*/  IMAD.IADD R3, R3, 0x1, R6 ;  /* 0x0000000103037824 */ /* 0x000fca00078e0206 */
[----:B------:R0:W-:Y:S04]  /*2d70*/  STS.64 [R3+0x10], R10 ;  /* 0x0000100a03007388 */ /* 0x0001e80000000a00 */
[----:B------:R0:W-:Y:S02]  /*2d80*/  STS.64 [R3+0x8], R4 ;  /* 0x0000080403007388 */ /* 0x0001e40000000a00 */
.L_x_171:
[----:B------:R-:W-:Y:S05]  /*2d90*/  BSYNC.RECONVERGENT B1 ;  /* 0x0000000000017941 */ /* 0x000fea0003800200 */
.L_x_170:
[----:B------:R-:W-:Y:S01]  /*2da0*/  BAR.SYNC.DEFER_BLOCKING 0x0 ;  /* 0x0000000000007b1d */ /* 0x000fe20000010000 */
[----:B------:R-:W-:-:S13]  /*2db0*/  ISETP.NE.AND P2, PT, R9, RZ, PT ;  /* 0x000000ff0900720c */ /* 0x000fda0003f45270 */
[----:B------:R-:W-:Y:S05]  /*2dc0*/  @P2 BRA `(.L_x_147) ;  /* 0x0000003800842947 */ /* 0x000fea0003800000 */
[C---:B------:R-:W-:Y:S01]  /*2dd0*/  ISETP.GE.AND P0, PT, R8.reuse, 0x21, PT ;  /* 0x000000210800780c */ /* 0x040fe20003f06270 */
[----:B01----:R-:W-:Y:S01]  /*2de0*/  IMAD.MOV.U32 R3, RZ, RZ, R4 ;  /* 0x000000ffff037224 */ /* 0x003fe200078e0004 */
[C---:B------:R-:W-:Y:S01]  /*2df0*/  ISETP.GE.AND P1, PT, R8.reuse, 0x41, PT ;  /* 0x000000410800780c */ /* 0x040fe20003f26270 */
[----:B------:R-:W-:Y:S01]  /*2e00*/  IMAD.MOV.U32 R6, RZ, RZ, R5 ;  /* 0x000000ffff067224 */ /* 0x000fe200078e0005 */
[----:B------:R-:W-:Y:S01]  /*2e10*/  ISETP.GE.AND P4, PT, R8, 0x61, PT ;  /* 0x000000610800780c */ /* 0x000fe20003f86270 */
[----:B----4-:R-:W-:Y:S02]  /*2e20*/  IMAD.MOV.U32 R13, RZ, RZ, R7 ;  /* 0x000000ffff0d7224 */ /* 0x010fe400078e0007 */
[----:B------:R-:W-:-:S06]  /*2e30*/  IMAD.MOV.U32 R14, RZ, RZ, R2 ;  /* 0x000000ffff0e7224 */ /* 0x000fcc00078e0002 */
[----:B------:R-:W-:Y:S05]  /*2e40*/  @!P0 BRA `(.L_x_172) ;  /* 0x0000000000688947 */ /* 0x000fea0003800000 */
[----:B------:R-:W0:Y:S01]  /*2e50*/  S2UR UR5, SR_CgaCtaId ;  /* 0x00000000000579c3 */ /* 0x000e220000008800 */
[----:B------:R-:W-:Y:S01]  /*2e60*/  UMOV UR4, 0x400 ;  /* 0x0000040000047882 */ /* 0x000fe20000000000 */
[----:B------:R-:W-:Y:S01]  /*2e70*/  BSSY.RECONVERGENT B1, `(.L_x_172) ;  /* 0x0000017000017945 */ /* 0x000fe20003800200 */
[----:B0-----:R-:W-:-:S09]  /*2e80*/  ULEA UR4, UR5, UR4, 0x18 ;  /* 0x0000000405047291 */ /* 0x001fd2000f8ec0ff */
[----:B------:R-:W0:Y:S04]  /*2e90*/  LDS.64 R10, [UR4+0x18] ;  /* 0x00001804ff0a7984 */ /* 0x000e280008000a00 */
[----:B---3--:R-:W1:Y:S01]  /*2ea0*/  LDS.64 R16, [UR4+0x20] ;  /* 0x00002004ff107984 */ /* 0x008e620008000a00 */
        /* <DEDUP_REMOVED lines=19> */
.L_x_173:
[----:B------:R-:W-:Y:S05]  /*2fe0*/  BSYNC.RECONVERGENT B1 ;  /* 0x0000000000017941 */ /* 0x000fea0003800200 */
.L_x_172:
[C---:B------:R-:W-:Y:S01]  /*2ff0*/  ISETP.GE.AND P5, PT, R8.reuse, 0x81, PT ;  /* 0x000000810800780c */ /* 0x040fe20003fa6270 */
[----:B------:R-:W-:Y:S01]  /*3000*/  IMAD.MOV.U32 R5, RZ, RZ, R3 ;  /* 0x000000ffff057224 */ /* 0x000fe200078e0003 */
[----:B------:R-:W-:Y:S01]  /*3010*/  ISETP.GE.AND P3, PT, R8, 0xa1, PT ;  /* 0x000000a10800780c */ /* 0x000fe20003f66270 */
[----:B------:R-:W-:Y:S02]  /*3020*/  IMAD.MOV.U32 R2, RZ, RZ, R6 ;  /* 0x000000ffff027224 */ /* 0x000fe400078e0006 */
[----:B------:R-:W-:Y:S02]  /*3030*/  IMAD.MOV.U32 R9, RZ, RZ, R13 ;  /* 0x000000ffff097224 */ /* 0x000fe400078e000d */
[----:B------:R-:W-:Y:S01]  /*3040*/  IMAD.MOV.U32 R12, RZ, RZ, R14 ;  /* 0x000000ffff0c7224 */ /* 0x000fe200078e000e */
[----:B------:R-:W-:Y:S07]  /*3050*/  @!P1 BRA `(.L_x_174) ;  /* 0x0000000000689947 */ /* 0x000fee0003800000 */
        /* <DEDUP_REMOVED lines=25> */
.L_x_175:
[----:B------:R-:W-:Y:S05]  /*31f0*/  BSYNC.RECONVERGENT B1 ;  /* 0x0000000000017941 */ /* 0x000fea0003800200 */
.L_x_174:
[----:B------:R-:W-:Y:S02]  /*3200*/  IMAD.MOV.U32 R3, RZ, RZ, R5 ;  /* 0x000000ffff037224 */ /* 0x000fe400078e0005 */
[----:B------:R-:W-:Y:S02]  /*3210*/  IMAD.MOV.U32 R4, RZ, RZ, R2 ;  /* 0x000000ffff047224 */ /* 0x000fe400078e0002 */
[----:B------:R-:W-:Y:S02]  /*3220*/  IMAD.MOV.U32 R11, RZ, RZ, R9 ;  /* 0x000000ffff0b7224 */ /* 0x000fe400078e0009 */
[----:B------:R-:W-:Y:S01]  /*3230*/  IMAD.MOV.U32 R10, RZ, RZ, R12 ;  /* 0x000000ffff0a7224 */ /* 0x000fe200078e000c */
[----:B------:R-:W-:Y:S06]  /*3240*/  @!P4 BRA `(.L_x_176) ;  /* 0x000000000068c947 */ /* 0x000fec0003800000 */
        /* <DEDUP_REMOVED lines=25> */
.L_x_177:
[----:B------:R-:W-:Y:S05]  /*33e0*/  BSYNC.RECONVERGENT B1 ;  /* 0x0000000000017941 */ /* 0x000fea0003800200 */
.L_x_176:
        /* <DEDUP_REMOVED lines=32> */
.L_x_179:
[----:B------:R-:W-:Y:S05]  /*35f0*/  BSYNC.RECONVERGENT B1 ;  /* 0x0000000000017941 */ /* 0x000fea0003800200 */
.L_x_178:
[----:B------:R-:W-:Y:S02]  /*3600*/  IMAD.MOV.U32 R3, RZ, RZ, R5 ;  /* 0x000000ffff037224 */ /* 0x000fe400078e0005 */
[----:B------:R-:W-:Y:S02]  /*3610*/  IMAD.MOV.U32 R4, RZ, RZ, R2 ;  /* 0x000000ffff047224 */ /* 0x000fe400078e0002 */
[----:B--2---:R-:W-:Y:S02]  /*3620*/  IMAD.MOV.U32 R15, RZ, RZ, R9 ;  /* 0x000000ffff0f7224 */ /* 0x004fe400078e0009 */
[----:B------:R-:W-:Y:S01]  /*3630*/  IMAD.MOV.U32 R12, RZ, RZ, R8 ;  /* 0x000000ffff0c7224 */ /* 0x000fe200078e0008 */
[----:B------:R-:W-:Y:S06]  /*3640*/  @!P3 BRA `(.L_x_180) ;  /* 0x000000000068b947 */ /* 0x000fec0003800000 */
        /* <DEDUP_REMOVED lines=25> */
.L_x_181:
[----:B------:R-:W-:Y:S05]  /*37e0*/  BSYNC.RECONVERGENT B1 ;  /* 0x0000000000017941 */ /* 0x000fea0003800200 */
.L_x_180:
        /* <DEDUP_REMOVED lines=30> */
.L_x_183:
[----:B------:R-:W-:Y:S05]  /*39d0*/  BSYNC.RECONVERGENT B1 ;  /* 0x0000000000017941 */ /* 0x000fea0003800200 */
.L_x_182:
[----:B------:R-:W-:Y:S02]  /*39e0*/  IMAD.MOV.U32 R7, RZ, RZ, R13 ;  /* 0x000000ffff077224 */ /* 0x000fe400078e000d */
[----:B------:R-:W-:Y:S02]  /*39f0*/  IMAD.MOV.U32 R2, RZ, RZ, R8 ;  /* 0x000000ffff027224 */ /* 0x000fe400078e0008 */
[----:B------:R-:W-:Y:S02]  /*3a00*/  IMAD.MOV.U32 R5, RZ, RZ, R6 ;  /* 0x000000ffff057224 */ /* 0x000fe400078e0006 */
[----:B------:R-:W-:Y:S01]  /*3a10*/  IMAD.MOV.U32 R4, RZ, RZ, R9 ;  /* 0x000000ffff047224 */ /* 0x000fe200078e0009 */
[----:B------:R-:W-:Y:S06]  /*3a20*/  @!P6 BRA `(.L_x_147) ;  /* 0x0000002c006ce947 */ /* 0x000fec0003800000 */
        /* <DEDUP_REMOVED lines=26> */
.L_x_117:
[----:B------:R-:W0:Y:S01]  /*3bd0*/  S2R R3, SR_TID.X ;  /* 0x0000000000037919 */ /* 0x000e220000002100 */
[----:B------:R-:W1:Y:S02]  /*3be0*/  LDCU.128 UR12, c[0x0][0x380] ;  /* 0x00007000ff0c77ac */ /* 0x000e640008000c00 */
[----:B-1----:R-:W-:Y:S02]  /*3bf0*/  IMAD.U32 R2, RZ, RZ, UR12 ;  /* 0x0000000cff027e24 */ /* 0x002fe4000f8e00ff */
[----:B------:R-:W-:Y:S01]  /*3c00*/  IMAD.U32 R4, RZ, RZ, UR13 ;  /* 0x0000000dff047e24 */ /* 0x000fe2000f8e00ff */
[----:B0-----:R-:W-:-:S05]  /*3c10*/  IADD3 R5, P0, PT, R10, R3, RZ ;  /* 0x000000030a057210 */ /* 0x001fca0007f1e0ff */
[----:B------:R-:W-:Y:S01]  /*3c20*/  IMAD.X R6, RZ, RZ, RZ, P0 ;  /* 0x000000ffff067224 */ /* 0x000fe200000e06ff */
[----:B------:R-:W-:-:S04]  /*3c30*/  LEA R16, P0, R5, R2, 0x3 ;  /* 0x0000000205107211 */ /* 0x000fc800078018ff */
[----:B------:R-:W-:-:S05]  /*3c40*/  LEA.HI.X R17, R5, R4, R6, 0x3, P0 ;  /* 0x0000000405117211 */ /* 0x000fca00000f1c06 */
[----:B------:R-:W2:Y:S04]  /*3c50*/  LDG.E R7, desc[UR10][R16.64] ;  /* 0x0000000a10077981 */ /* 0x000ea8000c1e1900 */
[----:B------:R-:W2:Y:S04]  /*3c60*/  LDG.E R14, desc[UR10][R16.64+0x800] ;  /* 0x0008000a100e7981 */ /* 0x000ea8000c1e1900 */
[----:B------:R-:W3:Y:S04]  /*3c70*/  LDG.E R9, desc[UR10][R16.64+0x1000] ;  /* 0x0010000a10097981 */ /* 0x000ee8000c1e1900 */
[----:B------:R-:W4:Y:S04]  /*3c80*/  LDG.E R15, desc[UR10][R16.64+0x1800] ;  /* 0x0018000a100f7981 */ /* 0x000f28000c1e1900 */
[----:B------:R-:W4:Y:S04]  /*3c90*/  LDG.E R5, desc[UR10][R16.64+0x2000] ;  /* 0x0020000a10057981 */ /* 0x000f28000c1e1900 */
[----:B------:R-:W4:Y:S04]  /*3ca0*/  LDG.E R19, desc[UR10][R16.64+0x1004] ;  /* 0x0010040a10137981 */ /* 0x000f28000c1e1900 */
[----:B------:R-:W4:Y:S01]  /*3cb0*/  LDG.E R13, desc[UR10][R16.64+0x1804] ;  /* 0x0018040a100d7981 */ /* 0x000f22000c1e1900 */
[----:B------:R-:W-:-:S03]  /*3cc0*/  IMAD.U32 R8, RZ, RZ, UR15 ;  /* 0x0000000fff087e24 */ /* 0x000fc6000f8e00ff */
[----:B------:R-:W5:Y:S01]  /*3cd0*/  LDG.E R6, desc[UR10][R16.64+0x2004] ;  /* 0x0020040a10067981 */ /* 0x000f62000c1e1900 */
[----:B--2---:R-:W-:-:S13]  /*3ce0*/  ISETP.GE.AND P3, PT, R7, R14, PT ;  /* 0x0000000e0700720c */ /* 0x004fda0003f66270 */
[----:B------:R-:W2:Y:S01]  /*3cf0*/  @!P3 LDG.E R18, desc[UR10][R16.64+0x804] ;  /* 0x0008040a1012b981 */ /* 0x000ea2000c1e1900 */
[----:B------:R-:W-:-:S05]  /*3d00*/  @P3 IMAD.MOV.U32 R14, RZ, RZ, R7 ;  /* 0x000000ffff0e3224 */ /* 0x000fca00078e0007 */
[----:B---3--:R-:W-:Y:S02]  /*3d10*/  VIMNMX R20, PT, PT, R9, R14, !PT ;  /* 0x0000000e09147248 */ /* 0x008fe40007fe0100 */
[----:B------:R-:W-:Y:S02]  /*3d20*/  ISETP.GE.AND P2, PT, R14, R9, PT ;  /* 0x000000090e00720c */ /* 0x000fe40003f46270 */
[----:B----4-:R-:W-:Y:S01]  /*3d30*/  VIMNMX R22, PT, PT, R15, R20, !PT ;  /* 0x000000140f167248 */ /* 0x010fe20007fe0100 */
[----:B------:R-:W-:Y:S01]  /*3d40*/  @!P3 VIADD R14, R3, 0x100 ;  /* 0x00000100030eb836 */ /* 0x000fe20000000000 */
[----:B------:R-:W-:Y:S01]  /*3d50*/  ISETP.GE.AND P1, PT, R20, R15, PT ;  /* 0x0000000f1400720c */ /* 0x000fe20003f26270 */
[----:B------:R-:W-:Y:S02]  /*3d60*/  @!P3 IMAD.MOV.U32 R15, RZ, RZ, RZ ;  /* 0x000000ffff0fb224 */ /* 0x000fe400078e00ff */
[----:B------:R-:W-:Y:S01]  /*3d70*/  IMAD.U32 R7, RZ, RZ, UR14 ;  /* 0x0000000eff077e24 */ /* 0x000fe2000f8e00ff */
[----:B------:R0:W2:Y:S01]  /*3d80*/  @P3 LDG.E R18, desc[UR10][R16.64+0x4] ;  /* 0x0000040a10123981 */ /* 0x0000a2000c1e1900 */
[----:B------:R-:W-:-:S02]  /*3d90*/  @P3 IMAD.MOV.U32 R14, RZ, RZ, R3 ;  /* 0x000000ffff0e3224 */ /* 0x000fc400078e0003 */
[----:B------:R-:W-:Y:S01]  /*3da0*/  @P3 IMAD.MOV.U32 R15, RZ, RZ, RZ ;  /* 0x000000ffff0f3224 */ /* 0x000fe200078e00ff */
[----:B------:R-:W-:Y:S02]  /*3db0*/  ISETP.GE.AND P3, PT, R22, R5, PT ;  /* 0x000000051600720c */ /* 0x000fe40003f66270 */
[----:B0-----:R-:W-:Y:S02]  /*3dc0*/  IADD3 R17, P4, PT, R10, R7, RZ ;  /* 0x000000070a117210 */ /* 0x001fe40007f9e0ff */
[----:B------:R-:W-:-:S03]  /*3dd0*/  LOP3.LUT R16, R3, 0x400, RZ, 0xfc, !PT ;  /* 0x0000040003107812 */ /* 0x000fc600078efcff */
[----:B------:R-:W-:Y:S01]  /*3de0*/  IMAD.X R20, RZ, RZ, R8, P4 ;  /* 0x000000ffff147224 */ /* 0x000fe200020e0608 */
[----:B------:R-:W-:Y:S01]  /*3df0*/  IADD3 R9, P4, PT, R16, R17, RZ ;  /* 0x0000001110097210 */ /* 0x000fe20007f9e0ff */
[----:B------:R-:W-:Y:S01]  /*3e00*/  BSSY.RECONVERGENT B1, `(.L_x_184) ;  /* 0x0000013000017945 */ /* 0x000fe20003800200 */
[----:B------:R-:W-:Y:S02]  /*3e10*/  ISETP.LE.U32.AND P0, PT, R11, UR6, PT ;  /* 0x000000060b007c0c */ /* 0x000fe4000bf03070 */
[----:B------:R-:W-:Y:S01]  /*3e20*/  SEL R15, R15, RZ, P2 ;  /* 0x000000ff0f0f7207 */ /* 0x000fe20001000000 */
[----:B------:R-:W-:Y:S01]  /*3e30*/  @!P2 VIADD R14, R3, 0x200 ;  /* 0x00000200030ea836 */ /* 0x000fe20000000000 */
[----:B------:R-:W-:Y:S01]  /*3e40*/  ISETP.GE.U32.AND.EX P0, PT, RZ, R12, PT, P0 ;  /* 0x0000000cff00720c */ /* 0x000fe20003f06100 */
[----:B------:R-:W-:Y:S01]  /*3e50*/  IMAD.X R10, RZ, RZ, R20, P4 ;  /* 0x000000ffff0a7224 */ /* 0x000fe200020e0614 */
[----:B------:R-:W-:Y:S01]  /*3e60*/  SEL R15, R15, RZ, P1 ;  /* 0x000000ff0f0f7207 */ /* 0x000fe20000800000 */
[----:B------:R-:W-:Y:S01]  /*3e70*/  @!P1 VIADD R14, R3, 0x300 ;  /* 0x00000300030e9836 */ /* 0x000fe20000000000 */
[----:B--2---:R-:W-:Y:S01]  /*3e80*/  @P1 SEL R13, R19, R18, !P2 ;  /* 0x00000012130d1207 */ /* 0x004fe20005000000 */
[----:B------:R-:W-:Y:S08]  /*3e90*/  @!P3 BRA `(.L_x_185) ;  /* 0x000000000024b947 */ /* 0x000ff00003800000 */
[C---:B------:R-:W-:Y:S02]  /*3ea0*/  ISETP.GE.U32.AND P1, PT, R14.reuse, R16, PT ;  /* 0x000000100e00720c */ /* 0x040fe40003f26070 */
[----:B------:R-:W-:Y:S02]  /*3eb0*/  IADD3 R14, P2, PT, R14, R17, RZ ;  /* 0x000000110e0e7210 */ /* 0x000fe40007f5e0ff */
[----:B------:R-:W-:-:S03]  /*3ec0*/  ISETP.GE.U32.AND.EX P1, PT, R15, RZ, PT, P1 ;  /* 0x000000ff0f00720c */ /* 0x000fc60003f26110 */
[----:B------:R-:W-:Y:S01]  /*3ed0*/  IMAD.X R15, R15, 0x1, R20, P2 ;  /* 0x000000010f0f7824 */ /* 0x000fe200010e0614 */
[----:B------:R-:W-:-:S04]  /*3ee0*/  ISETP.LT.OR P1, PT, R5, R22, !P1 ;  /* 0x000000160500720c */ /* 0x000fc80004f21670 */
[----:B------:R-:W-:Y:S02]  /*3ef0*/  SEL R5, R22, R5, P1 ;  /* 0x0000000516057207 */ /* 0x000fe40000800000 */
[----:B-----5:R-:W-:Y:S02]  /*3f00*/  SEL R6, R13, R6, P1 ;  /* 0x000000060d067207 */ /* 0x020fe40000800000 */
[----:B------:R-:W-:Y:S02]  /*3f10*/  SEL R9, R14, R9, P1 ;  /* 0x000000090e097207 */ /* 0x000fe40000800000 */
[----:B------:R-:W-:-:S07]  /*3f20*/  SEL R10, R15, R10, P1 ;  /* 0x0000000a0f0a7207 */ /* 0x000fce0000800000 */
.L_x_185:
[----:B------:R-:W-:Y:S05]  /*3f30*/  BSYNC.RECONVERGENT B1 ;  /* 0x0000000000017941 */ /* 0x000fea0003800200 */
.L_x_184:
[----:B------:R-:W-:Y:S05]  /*3f40*/  @P0 BRA `(.L_x_186) ;  /* 0x0000001000e80947 */ /* 0x000fea0003800000 */
[----:B------:R-:W0:Y:S01]  /*3f50*/  LDCU.64 UR8, c[0x0][0x3e8] ;  /* 0x00007d00ff0877ac */ /* 0x000e220008000a00 */
[----:B------:R-:W-:Y:S01]  /*3f60*/  ISETP.NE.AND P0, PT, R3, RZ, PT ;  /* 0x000000ff0300720c */ /* 0x000fe20003f05270 */
[----:B------:R-:W-:Y:S01]  /*3f70*/  BSSY.RECONVERGENT B1, `(.L_x_187) ;  /* 0x0000012000017945 */ /* 0x000fe20003800200 */
[----:B------:R-:W-:Y:S01]  /*3f80*/  UMOV UR4, 0x8 ;  /* 0x0000000800047882 */ /* 0x000fe20000000000 */
[----:B------:R-:W-:Y:S02]  /*3f90*/  UMOV UR5, 0x0 ;  /* 0x0000000000057882 */ /* 0x000fe40000000000 */
[----:B0-----:R-:W-:-:S04]  /*3fa0*/  UIMAD.WIDE.U32 UR4, UR8, 0x1, UR4 ;  /* 0x00000001080478a5 */ /* 0x001fc8000f8e0004 */
[----:B------:R-:W-:Y:S02]  /*3fb0*/  UIADD3 UR7, UPT, UPT, UR5, UR9, URZ ;  /* 0x0000000905077290 */ /* 0x000fe4000fffe0ff */
[----:B------:R-:W-:Y:S02]  /*3fc0*/  IMAD.U32 R15, RZ, RZ, UR5 ;  /* 0x00000005ff0f7e24 */ /* 0x000fe4000f8e00ff */
[----:B------:R-:W-:Y:S02]  /*3fd0*/  IMAD.U32 R14, RZ, RZ, UR4 ;  /* 0x00000004ff0e7e24 */ /* 0x000fe4000f8e00ff */
[----:B------:R-:W-:Y:S01]  /*3fe0*/  IMAD.U32 R15, RZ, RZ, UR7 ;  /* 0x00000007ff0f7e24 */ /* 0x000fe2000f8e00ff */
[----:B------:R-:W-:Y:S06]  /*3ff0*/  @P0 BRA `(.L_x_188) ;  /* 0x0000000000240947 */ /* 0x000fec0003800000 */
[----:B------:R-:W-:Y:S02]  /*4000*/  IMAD.MOV.U32 R18, RZ, RZ, 0x500 ;  /* 0x00000500ff127424 */ /* 0x000fe400078e00ff */
[----:B------:R-:W-:-:S05]  /*4010*/  IMAD.MOV.U32 R19, RZ, RZ, 0x0 ;  /* 0x00000000ff137424 */ /* 0x000fca00078e00ff */
[----:B------:R-:W2:Y:S01]  /*4020*/  ATOMG.E.ADD.64.STRONG.GPU PT, R16, desc[UR10][R14.64], R18 ;  /* 0x800000120e1079a8 */ /* 0x000ea200081ef50a */
[----:B------:R-:W0:Y:S01]  /*4030*/  S2UR UR5, SR_CgaCtaId ;  /* 0x00000000000579c3 */ /* 0x000e220000008800 */
[----:B------:R-:W-:Y:S02]  /*4040*/  UMOV UR4, 0x400 ;  /* 0x0000040000047882 */ /* 0x000fe40000000000 */
[----:B0-----:R-:W-:Y:S01]  /*4050*/  ULEA UR4, UR5, UR4, 0x18 ;  /* 0x0000000405047291 */ /* 0x001fe2000f8ec0ff */
[----:B--2---:R-:W-:-:S05]  /*4060*/  IADD3 R16, P0, PT, R16, UR6, RZ ;  /* 0x0000000610107c10 */ /* 0x004fca000ff1e0ff */
[----:B------:R-:W-:-:S05]  /*4070*/  IMAD.X R17, RZ, RZ, R17, P0 ;  /* 0x000000ffff117224 */ /* 0x000fca00000e0611 */
[----:B------:R0:W-:Y:S03]  /*4080*/  STS.64 [UR4+0x98], R16 ;  /* 0x00009810ff007988 */ /* 0x0001e60008000a04 */
.L_x_188:
[----:B------:R-:W-:Y:S05]  /*4090*/  BSYNC.RECONVERGENT B1 ;  /* 0x0000000000017941 */ /* 0x000fea0003800200 */
.L_x_187:
[----:B------:R-:W1:Y:S08]  /*40a0*/  S2UR UR5, SR_CgaCtaId ;  /* 0x00000000000579c3 */ /* 0x000e700000008800 */
[----:B------:R-:W-:Y:S06]  /*40b0*/  BAR.SYNC.DEFER_BLOCKING 0x0 ;  /* 0x0000000000007b1d */ /* 0x000fec0000010000 */
[----:B------:R-:W-:-:S02]  /*40c0*/  UMOV UR4, 0x400 ;  /* 0x0000040000047882 */ /* 0x000fc40000000000 */
[----:B-1----:R-:W-:-:S06]  /*40d0*/  ULEA UR4, UR5, UR4, 0x18 ;  /* 0x0000000405047291 */ /* 0x002fcc000f8ec0ff */
[----:B------:R-:W-:-:S05]  /*40e0*/  IMAD.U32 R29, RZ, RZ, UR4 ;  /* 0x00000004ff1d7e24 */ /* 0x000fca000f8e00ff */
[----:B0-----:R-:W0:Y:S02]  /*40f0*/  LDS.64 R16, [R29+0x98] ;  /* 0x000098001d107984 */ /* 0x001e240000000a00 */
[----:B0-----:R-:W-:-:S04]  /*4100*/  IADD3 R18, P1, PT, R16, 0x500, RZ ;  /* 0x0000050010127810 */ /* 0x001fc80007f3e0ff */
[----:B------:R-:W-:Y:S01]  /*4110*/  ISETP.GT.U32.AND P0, PT, R18, R11, PT ;  /* 0x0000000b1200720c */ /* 0x000fe20003f04070 */
[----:B------:R-:W-:-:S05]  /*4120*/  IMAD.X R13, RZ, RZ, R17, P1 ;  /* 0x000000ffff0d7224 */ /* 0x000fca00008e0611 */
[----:B------:R-:W-:-:S13]  /*4130*/  ISETP.GT.AND.EX P0, PT, R13, R12, PT, P0 ;  /* 0x0000000c0d00720c */ /* 0x000fda0003f04300 */
[----:B------:R-:W-:Y:S05]  /*4140*/  @P0 BRA `(.L_x_189) ;  /* 0x0000000400980947 */ /* 0x000fea0003800000 */
[----:B------:R-:W-:Y:S01]  /*4150*/  BSSY.RECONVERGENT B1, `(.L_x_189) ;  /* 0x0000065000017945 */ /* 0x000fe20003800200 */
[----:B------:R-:W-:Y:S01]  /*4160*/  IMAD.MOV.U32 R18, RZ, RZ, R5 ;  /* 0x000000ffff127224 */ /* 0x000fe200078e0005 */
[----:B------:R-:W0:Y:S01]  /*4170*/  LDCU.64 UR8, c[0x0][0x398] ;  /* 0x00007300ff0877ac */ /* 0x000e220008000a00 */
[----:B------:R-:W-:Y:S02]  /*4180*/  IMAD.MOV.U32 R21, RZ, RZ, R9 ;  /* 0x000000ffff157224 */ /* 0x000fe400078e0009 */
[----:B------:R-:W-:Y:S01]  /*4190*/  IMAD.MOV.U32 R19, RZ, RZ, R10 ;  /* 0x000000ffff137224 */ /* 0x000fe200078e000a */
[----:B------:R-:W1:Y:S06]  /*41a0*/  LDCU.128 UR12, c[0x0][0x380] ;  /* 0x00007000ff0c77ac */ /* 0x000e6c0008000c00 */
.L_x_192:
[----:B------:R-:W-:Y:S01]  /*41b0*/  IADD3 R5, P0, PT, R3, R16, RZ ;  /* 0x0000001003057210 */ /* 0x000fe20007f1e0ff */
[----:B-1----:R-:W-:Y:S02]  /*41c0*/  IMAD.U32 R2, RZ, RZ, UR12 ;  /* 0x0000000cff027e24 */ /* 0x002fe4000f8e00ff */
[----:B------:R-:W-:Y:S02]  /*41d0*/  IMAD.U32 R4, RZ, RZ, UR13 ;  /* 0x0000000dff047e24 */ /* 0x000fe4000f8e00ff */
[----:B------:R-:W-:Y:S01]  /*41e0*/  IMAD.X R9, RZ, RZ, R17, P0 ;  /* 0x000000ffff097224 */ /* 0x000fe200000e0611 */
[----:B------:R-:W-:-:S04]  /*41f0*/  LEA R16, P0, R5, R2, 0x3 ;  /* 0x0000000205107211 */ /* 0x000fc800078018ff */
[----:B------:R-:W-:-:S05]  /*4200*/  LEA.HI.X R17, R5, R4, R9, 0x3, P0 ;  /* 0x0000000405117211 */ /* 0x000fca00000f1c09 */
[----:B------:R-:W2:Y:S04]  /*4210*/  LDG.E R25, desc[UR10][R16.64] ;  /* 0x0000000a10197981 */ /* 0x000ea8000c1e1900 */
[----:B------:R-:W3:Y:S04]  /*4220*/  LDG.E R26, desc[UR10][R16.64+0x800] ;  /* 0x0008000a101a7981 */ /* 0x000ee8000c1e1900 */
[----:B------:R-:W4:Y:S04]  /*4230*/  LDG.E R11, desc[UR10][R16.64+0x1000] ;  /* 0x0010000a100b7981 */ /* 0x000f28000c1e1900 */
[----:B------:R-:W4:Y:S01]  /*4240*/  LDG.E R12, desc[UR10][R16.64+0x4] ;  /* 0x0000040a100c7981 */ /* 0x000f22000c1e1900 */
[----:B------:R-:W-:-:S02]  /*4250*/  IMAD.U32 R7, RZ, RZ, UR14 ;  /* 0x0000000eff077e24 */ /* 0x000fc4000f8e00ff */
[----:B------:R-:W-:Y:S01]  /*4260*/  IMAD.U32 R8, RZ, RZ, UR15 ;  /* 0x0000000fff087e24 */ /* 0x000fe2000f8e00ff */
[----:B------:R-:W4:Y:S02]  /*4270*/  LDG.E R24, desc[UR10][R16.64+0x1800] ;  /* 0x0018000a10187981 */ /* 0x000f24000c1e1900 */
[----:B------:R-:W-:Y:S01]  /*4280*/  IADD3 R5, P0, PT, R5, R7, RZ ;  /* 0x0000000705057210 */ /* 0x000fe20007f1e0ff */
[----:B------:R-:W-:Y:S01]  /*4290*/  BSSY.RECONVERGENT B2, `(.L_x_190) ;  /* 0x0000032000027945 */ /* 0x000fe20003800200 */
[----:B-----5:R1:W5:Y:S02]  /*42a0*/  LDG.E R27, desc[UR10][R16.64+0x1804] ;  /* 0x0018040a101b7981 */ /* 0x020364000c1e1900 */
[----:B------:R-:W-:Y:S01]  /*42b0*/  IADD3 R13, P1, PT, R5, 0x200, RZ ;  /* 0x00000200050d7810 */ /* 0x000fe20007f3e0ff */
[----:B------:R-:W-:Y:S01]  /*42c0*/  IMAD.X R28, R9, 0x1, R8, P0 ;  /* 0x00000001091c7824 */ /* 0x000fe200000e0608 */
[C---:B------:R-:W-:Y:S02]  /*42d0*/  IADD3 R9, P4, PT, R5.reuse, 0x400, RZ ;  /* 0x0000040005097810 */ /* 0x040fe40007f9e0ff */
[----:B------:R-:W-:Y:S01]  /*42e0*/  IADD3 R20, P3, PT, R5, 0x300, RZ ;  /* 0x0000030005147810 */ /* 0x000fe20007f7e0ff */
[----:B------:R-:W-:-:S02]  /*42f0*/  IMAD.X R22, RZ, RZ, R28, P1 ;  /* 0x000000ffff167224 */ /* 0x000fc400008e061c */
[--C-:B------:R-:W-:Y:S02]  /*4300*/  IMAD.X R10, RZ, RZ, R28.reuse, P4 ;  /* 0x000000ffff0a7224 */ /* 0x100fe400020e061c */
[----:B------:R-:W-:Y:S01]  /*4310*/  IMAD.X R23, RZ, RZ, R28, P3 ;  /* 0x000000ffff177224 */ /* 0x000fe200018e061c */
[----:B--2---:R-:W-:-:S13]  /*4320*/  ISETP.GE.AND P5, PT, R18, R25, PT ;  /* 0x000000191200720c */ /* 0x004fda0003fa6270 */
[----:B------:R-:W-:-:S04]  /*4330*/  @P5 ISETP.GE.U32.AND P2, PT, R21, R5, PT ;  /* 0x000000051500520c */ /* 0x000fc80003f46070 */
[----:B------:R-:W-:-:S04]  /*4340*/  @P5 ISETP.GE.AND.EX P2, PT, R19, R28, PT, P2 ;  /* 0x0000001c1300520c */ /* 0x000fc80003f46320 */
[----:B------:R-:W-:-:S04]  /*4350*/  @P5 ISETP.LT.OR P2, PT, R25, R18, !P2 ;  /* 0x000000121900520c */ /* 0x000fc80005741670 */
[----:B------:R-:W-:Y:S02]  /*4360*/  @P5 SEL R25, R18, R25, P2 ;  /* 0x0000001912195207 */ /* 0x000fe40001000000 */
[----:B------:R-:W-:Y:S02]  /*4370*/  IADD3 R18, P0, PT, R5, 0x100, RZ ;  /* 0x0000010005127810 */ /* 0x000fe40007f1e0ff */
[----:B---3--:R-:W-:Y:S02]  /*4380*/  ISETP.GE.AND P4, PT, R25, R26, PT ;  /* 0x0000001a1900720c */ /* 0x008fe40003f86270 */
[----:B------:R-:W-:Y:S01]  /*4390*/  @P5 SEL R5, R21, R5, P2 ;  /* 0x0000000515055207 */ /* 0x000fe20001000000 */
[----:B------:R-:W-:Y:S01]  /*43a0*/  IMAD.X R21, RZ, RZ, R28, P0 ;  /* 0x000000ffff157224 */ /* 0x000fe200000e061c */
[----:B------:R-:W-:-:S09]  /*43b0*/  @P5 SEL R28, R19, R28, P2 ;  /* 0x0000001c131c5207 */ /* 0x000fd20001000000 */
[----:B------:R-:W-:-:S04]  /*43c0*/  @P4 ISETP.GE.U32.AND P1, PT, R5, R18, PT ;  /* 0x000000120500420c */ /* 0x000fc80003f26070 */
[----:B------:R-:W-:-:S04]  /*43d0*/  @P4 ISETP.GE.AND.EX P1, PT, R28, R21, PT, P1 ;  /* 0x000000151c00420c */ /* 0x000fc80003f26310 */
[----:B------:R-:W-:-:S04]  /*43e0*/  @P4 ISETP.LT.OR P1, PT, R26, R25, !P1 ;  /* 0x000000191a00420c */ /* 0x000fc80004f21670 */
[----:B------:R-:W-:Y:S02]  /*43f0*/  @P4 SEL R26, R25, R26, P1 ;  /* 0x0000001a191a4207 */ /* 0x000fe40000800000 */
[----:B------:R-:W-:Y:S01]  /*4400*/  @P4 SEL R18, R5, R18, P1 ;  /* 0x0000001205124207 */ /* 0x000fe20000800000 */
[----:B------:R1:W5:Y:S01]  /*4410*/  LDG.E R25, desc[UR10][R16.64+0x804] ;  /* 0x0008040a10197981 */ /* 0x000362000c1e1900 */
[----:B----4-:R-:W-:Y:S02]  /*4420*/  ISETP.GE.AND P3, PT, R26, R11, PT ;  /* 0x0000000b1a00720c */ /* 0x010fe40003f66270 */
[----:B------:R-:W-:Y:S01]  /*4430*/  @P4 SEL R21, R28, R21, P1 ;  /* 0x000000151c154207 */ /* 0x000fe20000800000 */
[----:B------:R1:W5:Y:S01]  /*4440*/  LDG.E R5, desc[UR10][R16.64+0x2000] ;  /* 0x0020000a10057981 */ /* 0x000362000c1e1900 */
[----:B------:R-:W-:Y:S02]  /*4450*/  @P5 SEL R12, R6, R12, P2 ;  /* 0x0000000c060c5207 */ /* 0x000fe40001000000 */
[----:B------:R-:W-:Y:S01]  /*4460*/  ISETP.NE.AND P2, PT, R3, RZ, PT ;  /* 0x000000ff0300720c */ /* 0x000fe20003f45270 */
[----:B------:R1:W5:Y:S06]  /*4470*/  LDG.E R6, desc[UR10][R16.64+0x2004] ;  /* 0x0020040a10067981 */ /* 0x00036c000c1e1900 */
[----:B------:R-:W-:-:S04]  /*4480*/  @P3 ISETP.GE.U32.AND P0, PT, R18, R13, PT ;  /* 0x0000000d1200320c */ /* 0x000fc80003f06070 */
[----:B------:R-:W-:-:S04]  /*4490*/  @P3 ISETP.GE.AND.EX P0, PT, R21, R22, PT, P0 ;  /* 0x000000161500320c */ /* 0x000fc80003f06300 */
[----:B------:R-:W-:-:S04]  /*44a0*/  @P3 ISETP.LT.OR P0, PT, R11, R26, !P0 ;  /* 0x0000001a0b00320c */ /* 0x000fc80004701670 */
[----:B------:R-:W-:Y:S02]  /*44b0*/  @P3 SEL R11, R26, R11, P0 ;  /* 0x0000000b1a0b3207 */ /* 0x000fe40000000000 */
[----:B------:R1:W5:Y:S01]  /*44c0*/  LDG.E R26, desc[UR10][R16.64+0x1004] ;  /* 0x0010040a101a7981 */ /* 0x000362000c1e1900 */
[----:B------:R-:W-:Y:S01]  /*44d0*/  @P3 SEL R13, R18, R13, P0 ;  /* 0x0000000d120d3207 */ /* 0x000fe20000000000 */
[----:B------:R-:W-:Y:S01]  /*44e0*/  BAR.SYNC.DEFER_BLOCKING 0x0 ;  /* 0x0000000000007b1d */ /* 0x000fe20000010000 */
[----:B------:R-:W-:-:S05]  /*44f0*/  ISETP.GE.AND P5, PT, R11, R24, PT ;  /* 0x000000180b00720c */ /* 0x000fca0003fa6270 */
[----:B------:R-:W-:Y:S08]  /*4500*/  @P2 BRA `(.L_x_191) ;  /* 0x0000000000282947 */ /* 0x000ff00003800000 */
[----:B-1----:R-:W-:Y:S02]  /*4510*/  IMAD.MOV.U32 R16, RZ, RZ, 0x500 ;  /* 0x00000500ff107424 */ /* 0x002fe400078e00ff */
[----:B------:R-:W-:-:S06]  /*4520*/  IMAD.MOV.U32 R17, RZ, RZ, 0x0 ;  /* 0x00000000ff117424 */ /* 0x000fcc00078e00ff */
[----:B------:R-:W2:Y:S01]  /*4530*/  ATOMG.E.ADD.64.STRONG.GPU PT, R16, desc[UR10][R14.64], R16 ;  /* 0x800000100e1079a8 */ /* 0x000ea200081ef50a */
[----:B------:R-:W1:Y:S01]  /*4540*/  S2UR UR5, SR_CgaCtaId ;  /* 0x00000000000579c3 */ /* 0x000e620000008800 */
[----:B------:R-:W-:Y:S02]  /*4550*/  UMOV UR4, 0x400 ;  /* 0x0000040000047882 */ /* 0x000fe40000000000 */
[----:B-1----:R-:W-:-:S06]  /*4560*/  ULEA UR4, UR5, UR4, 0x18 ;  /* 0x0000000405047291 */ /* 0x002fcc000f8ec0ff */
[----:B------:R-:W-:Y:S01]  /*4570*/  IMAD.U32 R29, RZ, RZ, UR4 ;  /* 0x00000004ff1d7e24 */ /* 0x000fe2000f8e00ff */
[----:B--2---:R-:W-:-:S05]  /*4580*/  IADD3 R18, P2, PT, R16, UR6, RZ ;  /* 0x0000000610127c10 */ /* 0x004fca000ff5e0ff */
[----:B------:R-:W-:-:S05]  /*4590*/  IMAD.X R19, RZ, RZ, R17, P2 ;  /* 0x000000ffff137224 */ /* 0x000fca00010e0611 */
[----:B------:R2:W-:Y:S03]  /*45a0*/  STS.64 [R29+0x98], R18 ;  /* 0x000098121d007388 */ /* 0x0005e60000000a00 */
.L_x_191:
[----:B0-----:R-:W-:Y:S05]  /*45b0*/  BSYNC.RECONVERGENT B2 ;  /* 0x0000000000027941 */ /* 0x001fea0003800200 */
.L_x_190:
[----:B------:R-:W-:Y:S01]  /*45c0*/  BAR.SYNC.DEFER_BLOCKING 0x0 ;  /* 0x0000000000007b1d */ /* 0x000fe20000010000 */
[----:B------:R-:W-:Y:S02]  /*45d0*/  @P3 SEL R22, R21, R22, P0 ;  /* 0x0000001615163207 */ /* 0x000fe40000000000 */
[----:B------:R-:W-:Y:S02]  /*45e0*/  @P5 ISETP.GE.U32.AND P2, PT, R13, R20, PT ;  /* 0x000000140d00520c */ /* 0x000fe40003f46070 */
[----:B-----5:R-:W-:Y:S02]  /*45f0*/  @P4 SEL R25, R12, R25, P1 ;  /* 0x000000190c194207 */ /* 0x020fe40000800000 */
[----:B------:R-:W-:Y:S02]  /*4600*/  @P5 ISETP.GE.AND.EX P2, PT, R22, R23, PT, P2 ;  /* 0x000000171600520c */ /* 0x000fe40003f46320 */
[----:B------:R-:W-:Y:S02]  /*4610*/  @P3 SEL R26, R25, R26, P0 ;  /* 0x0000001a191a3207 */ /* 0x000fe40000000000 */
[----:B------:R-:W-:-:S04]  /*4620*/  @P5 ISETP.LT.OR P2, PT, R24, R11, !P2 ;  /* 0x0000000b1800520c */ /* 0x000fc80005741670 */
[----:B------:R-:W-:Y:S01]  /*4630*/  @P5 SEL R24, R11, R24, P2 ;  /* 0x000000180b185207 */ /* 0x000fe20001000000 */
[----:B------:R-:W-:Y:S01]  /*4640*/  IMAD.U32 R11, RZ, RZ, UR8 ;  /* 0x00000008ff0b7e24 */ /* 0x000fe2000f8e00ff */
[----:B------:R-:W-:Y:S02]  /*4650*/  @P5 SEL R20, R13, R20, P2 ;  /* 0x000000140d145207 */ /* 0x000fe40001000000 */
[----:B------:R-:W-:Y:S02]  /*4660*/  ISETP.GE.AND P6, PT, R24, R5, PT ;  /* 0x000000051800720c */ /* 0x000fe40003fc6270 */
[----:B------:R-:W-:Y:S02]  /*4670*/  @P5 SEL R23, R22, R23, P2 ;  /* 0x0000001716175207 */ /* 0x000fe40001000000 */
[----:B------:R-:W-:Y:S01]  /*4680*/  @P5 SEL R27, R26, R27, P2 ;  /* 0x0000001b1a1b5207 */ /* 0x000fe20001000000 */
[----:B-1----:R-:W0:Y:S08]  /*4690*/  LDS.64 R16, [R29+0x98] ;  /* 0x000098001d107984 */ /* 0x002e300000000a00 */
[----:B------:R-:W-:-:S04]  /*46a0*/  @P6 ISETP.GE.U32.AND P4, PT, R20, R9, PT ;  /* 0x000000091400620c */ /* 0x000fc80003f86070 */
[----:B------:R-:W-:-:S04]  /*46b0*/  @P6 ISETP.GE.AND.EX P4, PT, R23, R10, PT, P4 ;  /* 0x0000000a1700620c */ /* 0x000fc80003f86340 */
[----:B------:R-:W-:-:S04]  /*46c0*/  @P6 ISETP.LT.OR P0, PT, R5, R24, !P4 ;  /* 0x000000180500620c */ /* 0x000fc80006701670 */
[----:B------:R-:W-:Y:S02]  /*46d0*/  @P6 SEL R5, R24, R5, P0 ;  /* 0x0000000518056207 */ /* 0x000fe40000000000 */
[----:B------:R-:W-:Y:S02]  /*46e0*/  @P6 SEL R9, R20, R9, P0 ;  /* 0x0000000914096207 */ /* 0x000fe40000000000 */
[----:B------:R-:W-:Y:S01]  /*46f0*/  @P6 SEL R10, R23, R10, P0 ;  /* 0x0000000a170a6207 */ /* 0x000fe20000000000 */
[----:B--2---:R-:W-:Y:S01]  /*4700*/  IMAD.MOV.U32 R18, RZ, RZ, R5 ;  /* 0x000000ffff127224 */ /* 0x004fe200078e0005 */
[----:B------:R-:W-:Y:S01]  /*4710*/  @P6 SEL R6, R27, R6, P0 ;  /* 0x000000061b066207 */ /* 0x000fe20000000000 */
[----:B------:R-:W-:Y:S02]  /*4720*/  IMAD.MOV.U32 R21, RZ, RZ, R9 ;  /* 0x000000ffff157224 */ /* 0x000fe400078e0009 */
[----:B------:R-:W-:Y:S01]  /*4730*/  IMAD.MOV.U32 R19, RZ, RZ, R10 ;  /* 0x000000ffff137224 */ /* 0x000fe200078e000a */
[----:B0-----:R-:W-:-:S04]  /*4740*/  IADD3 R12, P1, PT, R16, 0x500, RZ ;  /* 0x00000500100c7810 */ /* 0x001fc80007f3e0ff */
[----:B------:R-:W-:Y:S01]  /*4750*/  ISETP.GT.U32.AND P3, PT, R12, R11, PT ;  /* 0x0000000b0c00720c */ /* 0x000fe20003f64070 */
[----:B------:R-:W-:Y:S02]  /*4760*/  IMAD.U32 R12, RZ, RZ, UR9 ;  /* 0x00000009ff0c7e24 */ /* 0x000fe4000f8e00ff */
[----:B------:R-:W-:-:S05]  /*4770*/  IMAD.X R13, RZ, RZ, R17, P1 ;  /* 0x000000ffff0d7224 */ /* 0x000fca00008e0611 */
[----:B------:R-:W-:-:S13]  /*4780*/  ISETP.GT.AND.EX P0, PT, R13, R12, PT, P3 ;  /* 0x0000000c0d00720c */ /* 0x000fda0003f04330 */
[----:B------:R-:W-:Y:S05]  /*4790*/  @!P0 BRA `(.L_x_192) ;  /* 0xfffffff800848947 */ /* 0x000fea000383ffff */
[----:B------:R-:W-:Y:S05]  /*47a0*/  BSYNC.RECONVERGENT B1 ;  /* 0x0000000000017941 */ /* 0x000fea0003800200 */
.L_x_189:
[----:B------:R-:W-:Y:S01]  /*47b0*/  ISETP.GE.U32.AND P0, PT, R16, R11, PT ;  /* 0x0000000b1000720c */ /* 0x000fe20003f06070 */
[----:B------:R-:W-:Y:S03]  /*47c0*/  BSSY.RECONVERGENT B1, `(.L_x_186) ;  /* 0x00000b2000017945 */ /* 0x000fe60003800200 */
[----:B------:R-:W-:-:S13]  /*47d0*/  ISETP.GE.AND.EX P0, PT, R17, R12, PT, P0 ;  /* 0x0000000c1100720c */ /* 0x000fda0003f06300 */
[----:B------:R-:W-:Y:S05]  /*47e0*/  @P0 BRA `(.L_x_193) ;  /* 0x0000000800bc0947 */ /* 0x000fea0003800000 */
[----:B------:R-:W-:-:S05]  /*47f0*/  IMAD.IADD R18, R11, 0x1, -R16 ;  /* 0x000000010b127824 */ /* 0x000fca00078e0a10 */
[----:B------:R-:W-:-:S13]  /*4800*/  ISETP.GE.AND P0, PT, R3, R18, PT ;  /* 0x000000120300720c */ /* 0x000fda0003f06270 */
[----:B------:R-:W-:Y:S05]  /*4810*/  @P0 BRA `(.L_x_193) ;  /* 0x0000000800b00947 */ /* 0x000fea0003800000 */
[----:B------:R-:W-:Y:S01]  /*4820*/  LOP3.LUT R12, RZ, R3, RZ, 0x33, !PT ;  /* 0x00000003ff0c7212 */ /* 0x000fe200078e33ff */
[----:B------:R-:W-:Y:S01]  /*4830*/  BSSY.RECONVERGENT B2, `(.L_x_194) ;  /* 0x0000036000027945 */ /* 0x000fe20003800200 */
[----:B------:R-:W-:Y:S02]  /*4840*/  IMAD.MOV.U32 R14, RZ, RZ, R3 ;  /* 0x000000ffff0e7224 */ /* 0x000fe400078e0003 */
[----:B------:R-:W-:-:S04]  /*4850*/  IADD3 R11, PT, PT, -R16, R11, R12 ;  /* 0x0000000b100b7210 */ /* 0x000fc80007ffe10c */
[----:B------:R-:W-:-:S04]  /*4860*/  LOP3.LUT R12, R11, 0x300, RZ, 0xc0, !PT ;  /* 0x000003000b0c7812 */ /* 0x000fc800078ec0ff */
[----:B------:R-:W-:-:S13]  /*4870*/  ISETP.NE.AND P0, PT, R12, 0x300, PT ;  /* 0x000003000c00780c */ /* 0x000fda0003f05270 */
[----:B------:R-:W-:Y:S05]  /*4880*/  @!P0 BRA `(.L_x_195) ;  /* 0x0000000000c08947 */ /* 0x000fea0003800000 */
[----:B------:R-:W-:Y:S01]  /*4890*/  IADD3 R13, P0, PT, R3, R16, RZ ;  /* 0x00000010030d7210 */ /* 0x000fe20007f1e0ff */
[----:B------:R-:W-:Y:S01]  /*48a0*/  IMAD.MOV.U32 R14, RZ, RZ, R3 ;  /* 0x000000ffff0e7224 */ /* 0x000fe200078e0003 */
[----:B------:R-:W-:Y:S02]  /*48b0*/  LEA.HI R12, R11, 0x1, RZ, 0x18 ;  /* 0x000000010b0c7811 */ /* 0x000fe400078fc0ff */
[C---:B------:R-:W-:Y:S01]  /*48c0*/  LEA R2, P1, R13.reuse, R2, 0x3 ;  /* 0x000000020d027211 */ /* 0x040fe200078218ff */
[----:B------:R-:W-:Y:S01]  /*48d0*/  IMAD.X R15, RZ, RZ, R17, P0 ;  /* 0x000000ffff0f7224 */ /* 0x000fe200000e0611 */
[----:B------:R-:W-:Y:S02]  /*48e0*/  IADD3 R7, P0, PT, R13, R7, RZ ;  /* 0x000000070d077210 */ /* 0x000fe40007f1e0ff */
[----:B------:R-:W-:Y:S02]  /*48f0*/  IADD3 R2, P2, PT, R2, 0x4, RZ ;  /* 0x0000000402027810 */ /* 0x000fe40007f5e0ff */
[----:B------:R-:W-:Y:S01]  /*4900*/  LOP3.LUT R12, R12, 0x3, RZ, 0xc0, !PT ;  /* 0x000000030c0c7812 */ /* 0x000fe200078ec0ff */
[----:B------:R-:W-:Y:S01]  /*4910*/  IMAD.X R8, R15, 0x1, R8, P0 ;  /* 0x000000010f087824 */ /* 0x000fe200000e0608 */
[----:B------:R-:W-:-:S03]  /*4920*/  LEA.HI.X R13, R13, R4, R15, 0x3, P1 ;  /* 0x000000040d0d7211 */ /* 0x000fc600008f1c0f */
[----:B------:R-:W-:Y:S02]  /*4930*/  IMAD.MOV R4, RZ, RZ, -R12 ;  /* 0x000000ffff047224 */ /* 0x000fe400078e0a0c */
[----:B------:R-:W-:-:S07]  /*4940*/  IMAD.X R13, RZ, RZ, R13, P2 ;  /* 0x000000ffff0d7224 */ /* 0x000fce00010e060d */
.L_x_198:
[----:B------:R-:W-:-:S05]  /*4950*/  IMAD.MOV.U32 R12, RZ, RZ, R2 ;  /* 0x000000ffff0c7224 */ /* 0x000fca00078e0002 */
[----:B------:R-:W2:Y:S04]  /*4960*/  LDG.E R22, desc[UR10][R12.64+-0x4] ;  /* 0xfffffc0a0c167981 */ /* 0x000ea8000c1e1900 */
[----:B------:R-:W3:Y:S01]  /*4970*/  LDG.E R24, desc[UR10][R12.64] ;  /* 0x0000000a0c187981 */ /* 0x000ee2000c1e1900 */
[----:B------:R-:W-:Y:S01]  /*4980*/  VIADD R4, R4, 0x1 ;  /* 0x0000000104047836 */ /* 0x000fe20000000000 */
[----:B------:R-:W-:Y:S01]  /*4990*/  BSSY.RECONVERGENT B3, `(.L_x_196) ;  /* 0x000001a000037945 */ /* 0x000fe20003800200 */
[----:B------:R-:W-:Y:S01]  /*49a0*/  IMAD.MOV.U32 R20, RZ, RZ, R9 ;  /* 0x000000ffff147224 */ /* 0x000fe200078e0009 */
[----:B------:R-:W-:Y:S01]  /*49b0*/  IADD3 R2, P3, PT, R12, 0x800, RZ ;  /* 0x000008000c027810 */ /* 0x000fe20007f7e0ff */
[----:B------:R-:W-:Y:S01]  /*49c0*/  IMAD.MOV.U32 R15, RZ, RZ, R10 ;  /* 0x000000ffff0f7224 */ /* 0x000fe200078e000a */
[----:B------:R-:W-:Y:S01]  /*49d0*/  ISETP.NE.AND P2, PT, R4, RZ, PT ;  /* 0x000000ff0400720c */ /* 0x000fe20003f45270 */
[----:B-----5:R-:W-:-:S02]  /*49e0*/  IMAD.MOV.U32 R21, RZ, RZ, R6 ;  /* 0x000000ffff157224 */ /* 0x020fc400078e0006 */
        /* <DEDUP_REMOVED lines=20> */
.L_x_197:
[----:B------:R-:W-:Y:S05]  /*4b30*/  BSYNC.RECONVERGENT B3 ;  /* 0x0000000000037941 */ /* 0x000fea0003800200 */
.L_x_196:
[----:B------:R-:W-:Y:S01]  /*4b40*/  IADD3 R7, P0, PT, R7, 0x100, RZ ;  /* 0x0000010007077810 */ /* 0x000fe20007f1e0ff */
[----:B------:R-:W-:Y:S02]  /*4b50*/  IMAD.X R13, RZ, RZ, R13, P3 ;  /* 0x000000ffff0d7224 */ /* 0x000fe400018e060d */
[----:B------:R-:W-:Y:S02]  /*4b60*/  VIADD R14, R14, 0x100 ;  /* 0x000001000e0e7836 */ /* 0x000fe40000000000 */
[----:B------:R-:W-:Y:S01]  /*4b70*/  IMAD.X R8, RZ, RZ, R8, P0 ;  /* 0x000000ffff087224 */ /* 0x000fe200000e0608 */
[----:B------:R-:W-:Y:S07]  /*4b80*/  @P2 BRA `(.L_x_198) ;  /* 0xfffffffc00702947 */ /* 0x000fee000383ffff */
.L_x_195:
[----:B------:R-:W-:Y:S05]  /*4b90*/  BSYNC.RECONVERGENT B2 ;  /* 0x0000000000027941 */ /* 0x000fea0003800200 */
.L_x_194:
[----:B------:R-:W-:-:S13]  /*4ba0*/  ISETP.GE.U32.AND P0, PT, R11, 0x300, PT ;  /* 0x000003000b00780c */ /* 0x000fda0003f06070 */
[----:B------:R-:W-:Y:S05]  /*4bb0*/  @!P0 BRA `(.L_x_193) ;  /* 0x0000000400c88947 */ /* 0x000fea0003800000 */
[----:B------:R-:W-:-:S07]  /*4bc0*/  VIADD R19, R14, 0x200 ;  /* 0x000002000e137836 */ /* 0x000fce0000000000 */
.L_x_207:
[----:B------:R-:W0:Y:S01]  /*4bd0*/  LDC.64 R14, c[0x0][0x380] ;  /* 0x0000e000ff0e7b82 */ /* 0x000e220000000a00 */
[----:B------:R-:W-:-:S05]  /*4be0*/  VIADD R7, R19, 0xfffffe00 ;  /* 0xfffffe0013077836 */ /* 0x000fca0000000000 */
[----:B------:R-:W-:Y:S02]  /*4bf0*/  IADD3 R21, P0, PT, R7, R16, RZ ;  /* 0x0000001007157210 */ /* 0x000fe40007f1e0ff */
[----:B------:R-:W1:Y:S03]  /*4c00*/  LDC.64 R12, c[0x0][0x388] ;  /* 0x0000e200ff0c7b82 */ /* 0x000e660000000a00 */
[----:B------:R-:W-:Y:S01]  /*4c10*/  IMAD.X R22, RZ, RZ, R17, P0 ;  /* 0x000000ffff167224 */ /* 0x000fe200000e0611 */
[----:B0-----:R-:W-:-:S04]  /*4c20*/  LEA R14, P0, R21, R14, 0x3 ;  /* 0x0000000e150e7211 */ /* 0x001fc800078018ff */
[----:B------:R-:W-:-:S05]  /*4c30*/  LEA.HI.X R15, R21, R15, R22, 0x3, P0 ;  /* 0x0000000f150f7211 */ /* 0x000fca00000f1c16 */
[----:B------:R-:W2:Y:S04]  /*4c40*/  LDG.E R26, desc[UR10][R14.64] ;  /* 0x0000000a0e1a7981 */ /* 0x000ea8000c1e1900 */
[----:B------:R-:W3:Y:S04]  /*4c50*/  LDG.E R25, desc[UR10][R14.64+0x4] ;  /* 0x0000040a0e197981 */ /* 0x000ee8000c1e1900 */
[----:B-----5:R0:W5:Y:S04]  /*4c60*/  LDG.E R11, desc[UR10][R14.64+0x800] ;  /* 0x0008000a0e0b7981 */ /* 0x020168000c1e1900 */
[----:B------:R0:W5:Y:S04]  /*4c70*/  LDG.E R8, desc[UR10][R14.64+0x804] ;  /* 0x0008040a0e087981 */ /* 0x000168000c1e1900 */
[----:B------:R0:W5:Y:S04]  /*4c80*/  LDG.E R7, desc[UR10][R14.64+0x1000] ;  /* 0x0010000a0e077981 */ /* 0x000168000c1e1900 */
[----:B------:R0:W5:Y:S04]  /*4c90*/  LDG.E R4, desc[UR10][R14.64+0x1004] ;  /* 0x0010040a0e047981 */ /* 0x000168000c1e1900 */
[----:B------:R0:W5:Y:S04]  /*4ca0*/  LDG.E R2, desc[UR10][R14.64+0x1800] ;  /* 0x0018000a0e027981 */ /* 0x000168000c1e1900 */
        /* <DEDUP_REMOVED lines=23> */
.L_x_200:
[----:B------:R-:W-:Y:S05]  /*4e20*/  BSYNC.RECONVERGENT B2 ;  /* 0x0000000000027941 */ /* 0x000fea0003800200 */
.L_x_199:
[----:B-----5:R-:W-:Y:S01]  /*4e30*/  ISETP.GE.AND P0, PT, R24, R11, PT ;  /* 0x0000000b1800720c */ /* 0x020fe20003f06270 */
[----:B------:R-:W-:Y:S01]  /*4e40*/  VIADD R5, R19, 0xffffff00 ;  /* 0xffffff0013057836 */ /* 0x000fe20000000000 */
[----:B------:R-:W-:Y:S01]  /*4e50*/  BSSY.RECONVERGENT B2, `(.L_x_201) ;  /* 0x0000015000027945 */ /* 0x000fe20003800200 */
[----:B------:R-:W-:-:S03]  /*4e60*/  IMAD.MOV.U32 R6, RZ, RZ, R11 ;  /* 0x000000ffff067224 */ /* 0x000fc600078e000b */
[----:B------:R-:W-:Y:S01]  /*4e70*/  IADD3 R14, P1, P2, R16, R12, R5 ;  /* 0x0000000c100e7210 */ /* 0x000fe20007a3e005 */
[----:B------:R-:W-:-:S03]  /*4e80*/  IMAD.MOV.U32 R5, RZ, RZ, R8 ;  /* 0x000000ffff057224 */ /* 0x000fc600078e0008 */
[----:B------:R-:W-:Y:S01]  /*4e90*/  IADD3.X R15, PT, PT, R17, R13, RZ, P1, P2 ;  /* 0x0000000d110f7210 */ /* 0x000fe20000fe44ff */
[----:B------:R-:W-:-:S04]  /*4ea0*/  IMAD.MOV.U32 R10, RZ, RZ, R14 ;  /* 0x000000ffff0a7224 */ /* 0x000fc800078e000e */
[----:B------:R-:W-:Y:S01]  /*4eb0*/  IMAD.MOV.U32 R9, RZ, RZ, R15 ;  /* 0x000000ffff097224 */ /* 0x000fe200078e000f */
[----:B------:R-:W-:Y:S06]  /*4ec0*/  @!P0 BRA `(.L_x_202) ;  /* 0x0000000000348947 */ /* 0x000fec0003800000 */
        /* <DEDUP_REMOVED lines=13> */
.L_x_202:
[----:B------:R-:W-:Y:S05]  /*4fa0*/  BSYNC.RECONVERGENT B2 ;  /* 0x0000000000027941 */ /* 0x000fea0003800200 */
.L_x_201:
[----:B------:R-:W-:Y:S01]  /*4fb0*/  ISETP.GE.AND P0, PT, R6, R7, PT ;  /* 0x000000070600720c */ /* 0x000fe20003f06270 */
[----:B------:R-:W-:Y:S01]  /*4fc0*/  VIADD R11, R19, 0x100 ;  /* 0x00000100130b7836 */ /* 0x000fe20000000000 */
[CC--:B------:R-:W-:Y:S01]  /*4fd0*/  IADD3 R21, P1, P4, R16.reuse, R12.reuse, R19 ;  /* 0x0000000c10157210 */ /* 0x0c0fe20007c3e013 */
[----:B------:R-:W-:Y:S01]  /*4fe0*/  BSSY.RECONVERGENT B2, `(.L_x_203) ;  /* 0x0000015000027945 */ /* 0x000fe20003800200 */
[----:B------:R-:W-:Y:S02]  /*4ff0*/  IMAD.MOV.U32 R15, RZ, RZ, R4 ;  /* 0x000000ffff0f7224 */ /* 0x000fe400078e0004 */
[----:B------:R-:W-:Y:S01]  /*5000*/  IADD3.X R14, PT, PT, R17, R13, RZ, P1, P4 ;  /* 0x0000000d110e7210 */ /* 0x000fe20000fe84ff */
[----:B------:R-:W-:Y:S01]  /*5010*/  IMAD.MOV.U32 R8, RZ, RZ, R21 ;  /* 0x000000ffff087224 */ /* 0x000fe200078e0015 */
[----:B------:R-:W-:Y:S01]  /*5020*/  IADD3 R23, P2, P3, R16, R12, R11 ;  /* 0x0000000c10177210 */ /* 0x000fe20007b5e00b */
[----:B------:R-:W-:Y:S02]  /*5030*/  IMAD.MOV.U32 R11, RZ, RZ, R7 ;  /* 0x000000ffff0b7224 */ /* 0x000fe400078e0007 */
[----:B------:R-:W-:-:S02]  /*5040*/  IMAD.MOV.U32 R12, RZ, RZ, R14 ;  /* 0x000000ffff0c7224 */ /* 0x000fc400078e000e */
[----:B------:R-:W-:Y:S08]  /*5050*/  @!P0 BRA `(.L_x_204) ;  /* 0x0000000000348947 */ /* 0x000ff00003800000 */
        /* <DEDUP_REMOVED lines=13> */
.L_x_204:
[----:B------:R-:W-:Y:S05]  /*5130*/  BSYNC.RECONVERGENT B2 ;  /* 0x0000000000027941 */ /* 0x000fea0003800200 */
.L_x_203:
        /* <DEDUP_REMOVED lines=21> */
.L_x_206:
[----:B------:R-:W-:Y:S05]  /*5290*/  BSYNC.RECONVERGENT B2 ;  /* 0x0000000000027941 */ /* 0x000fea0003800200 */
.L_x_205:
[C---:B------:R-:W-:Y:S02]  /*52a0*/  VIADD R7, R19.reuse, 0x200 ;  /* 0x0000020013077836 */ /* 0x040fe40000000000 */
[----:B------:R-:W-:-:S03]  /*52b0*/  VIADD R19, R19, 0x400 ;  /* 0x0000040013137836 */ /* 0x000fc60000000000 */
[----:B------:R-:W-:-:S13]  /*52c0*/  ISETP.GE.AND P0, PT, R7, R18, PT ;  /* 0x000000120700720c */ /* 0x000fda0003f06270 */
[----:B------:R-:W-:Y:S05]  /*52d0*/  @!P0 BRA `(.L_x_207) ;  /* 0xfffffff8003c8947 */ /* 0x000fea000383ffff */
.L_x_193:
[----:B------:R-:W-:Y:S05]  /*52e0*/  BSYNC.RECONVERGENT B1 ;  /* 0x0000000000017941 */ /* 0x000fea0003800200 */
.L_x_186:
[----:B------:R-:W0:Y:S01]  /*52f0*/  S2R R2, SR_LANEID ;  /* 0x0000000000027919 */ /* 0x000e220000000000 */
[----:B------:R-:W-:Y:S01]  /*5300*/  BSSY.RECONVERGENT B1, `(.L_x_208) ;  /* 0x0000023000017945 */ /* 0x000fe20003800200 */
[----:B-----5:R-:W-:Y:S01]  /*5310*/  IMAD.MOV.U32 R4, RZ, RZ, R6 ;  /* 0x000000ffff047224 */ /* 0x020fe200078e0006 */
        /* <DEDUP_REMOVED lines=33> */
.L_x_209:
[----:B------:R-:W-:Y:S05]  /*5530*/  BSYNC.RECONVERGENT B1 ;  /* 0x0000000000017941 */ /* 0x000fea0003800200 */
.L_x_208:
        /* <DEDUP_REMOVED lines=29> */
.L_x_211:
[----:B------:R-:W-:Y:S05]  /*5710*/  BSYNC.RECONVERGENT B1 ;  /* 0x0000000000017941 */ /* 0x000fea0003800200 */
.L_x_210:
[----:B---3--:R3:W3:Y:S01]  /*5720*/  SHFL.DOWN PT, R10, R5, 0x4, 0x1f ;  /* 0x08801f00050a7f89 */ /* 0x0086e200000e0000 */
[----:B------:R-:W-:Y:S01]  /*5730*/  BSSY.RECONVERGENT B1, `(.L_x_212) ;  /* 0x000001c000017945 */ /* 0x000fe20003800200 */
[----:B0-----:R-:W-:Y:S02]  /*5740*/  IMAD.MOV.U32 R2, RZ, RZ, R5 ;  /* 0x000000ffff027224 */ /* 0x001fe400078e0005 */
[----:B-1----:R0:W1:Y:S01]  /*5750*/  SHFL.DOWN PT, R13, R6, 0x4, 0x1f ;  /* 0x08801f00060d7f89 */ /* 0x00206200000e0000 */
[----:B------:R-:W-:Y:S02]  /*5760*/  IMAD.MOV.U32 R4, RZ, RZ, R6 ;  /* 0x000000ffff047224 */ /* 0x000fe400078e0006 */
[----:B------:R-:W-:Y:S01]  /*5770*/  IMAD.MOV.U32 R7, RZ, RZ, R8 ;  /* 0x000000ffff077224 */ /* 0x000fe200078e0008 */
[----:B--2---:R0:W2:Y:S01]  /*5780*/  SHFL.DOWN PT, R15, R8, 0x4, 0x1f ;  /* 0x08801f00080f7f89 */ /* 0x0040a200000e0000 */
[----:B------:R-:W-:-:S03]  /*5790*/  IMAD.MOV.U32 R11, RZ, RZ, R9 ;  /* 0x000000ffff0b7224 */ /* 0x000fc600078e0009 */
[----:B----4-:R0:W4:Y:S01]  /*57a0*/  SHFL.DOWN PT, R12, R9, 0x4, 0x1f ;  /* 0x08801f00090c7f89 */ /* 0x01012200000e0000 */
[----:B------:R-:W-:Y:S05]  /*57b0*/  @P5 BRA `(.L_x_213) ;  /* 0x00000000004c5947 */ /* 0x000fea0003800000 */
[----:B---3--:R-:W-:Y:S01]  /*57c0*/  ISETP.GE.AND P0, PT, R5, R10, PT ;  /* 0x0000000a0500720c */ /* 0x008fe20003f06270 */
[----:B------:R-:W-:Y:S02]  /*57d0*/  IMAD.MOV.U32 R2, RZ, RZ, R10 ;  /* 0x000000ffff027224 */ /* 0x000fe400078e000a */
[----:B-1----:R-:W-:Y:S02]  /*57e0*/  IMAD.MOV.U32 R4, RZ, RZ, R13 ;  /* 0x000000ffff047224 */ /* 0x002fe400078e000d */
[----:B--2---:R-:W-:Y:S02]  /*57f0*/  IMAD.MOV.U32 R7, RZ, RZ, R15 ;  /* 0x000000ffff077224 */ /* 0x004fe400078e000f */
        /* <DEDUP_REMOVED lines=15> */
.L_x_213:
[----:B------:R-:W-:Y:S05]  /*58f0*/  BSYNC.RECONVERGENT B1 ;  /* 0x0000000000017941 */ /* 0x000fea0003800200 */
.L_x_212:
[----:B---3--:R3:W2:Y:S01]  /*5900*/  SHFL.DOWN PT, R5, R2, 0x8, 0x1f ;  /* 0x09001f0002057f89 */ /* 0x0086a200000e0000 */
[----:B------:R-:W-:Y:S01]  /*5910*/  BSSY.RECONVERGENT B1, `(.L_x_214) ;  /* 0x000001c000017945 */ /* 0x000fe20003800200 */
[----:B0-----:R-:W-:Y:S02]  /*5920*/  IMAD.MOV.U32 R6, RZ, RZ, R2 ;  /* 0x000000ffff067224 */ /* 0x001fe400078e0002 */
[----:B-1----:R3:W0:Y:S01]  /*5930*/  SHFL.DOWN PT, R13, R4, 0x8, 0x1f ;  /* 0x09001f00040d7f89 */ /* 0x00262200000e0000 */
[----:B------:R-:W-:Y:S02]  /*5940*/  IMAD.MOV.U32 R8, RZ, RZ, R4 ;  /* 0x000000ffff087224 */ /* 0x000fe400078e0004 */
[----:B------:R-:W-:Y:S01]  /*5950*/  IMAD.MOV.U32 R9, RZ, RZ, R7 ;  /* 0x000000ffff097224 */ /* 0x000fe200078e0007 */
[----:B----4-:R3:W1:Y:S01]  /*5960*/  SHFL.DOWN PT, R12, R7, 0x8, 0x1f ;  /* 0x09001f00070c7f89 */ /* 0x01066200000e0000 */
[----:B------:R-:W-:-:S03]  /*5970*/  IMAD.MOV.U32 R10, RZ, RZ, R11 ;  /* 0x000000ffff0a7224 */ /* 0x000fc600078e000b */
[----:B------:R3:W4:Y:S01]  /*5980*/  SHFL.DOWN PT, R14, R11, 0x8, 0x1f ;  /* 0x09001f000b0e7f89 */ /* 0x00072200000e0000 */
[----:B------:R-:W-:Y:S05]  /*5990*/  @P4 BRA `(.L_x_215) ;  /* 0x00000000004c4947 */ /* 0x000fea0003800000 */
[----:B--2---:R-:W-:Y:S01]  /*59a0*/  ISETP.GE.AND P0, PT, R2, R5, PT ;  /* 0x000000050200720c */ /* 0x004fe20003f06270 */
[----:B------:R-:W-:Y:S02]  /*59b0*/  IMAD.MOV.U32 R6, RZ, RZ, R5 ;  /* 0x000000ffff067224 */ /* 0x000fe400078e0005 */
[----:B0-----:R-:W-:Y:S02]  /*59c0*/  IMAD.MOV.U32 R8, RZ, RZ, R13 ;  /* 0x000000ffff087224 */ /* 0x001fe400078e000d */
[----:B-1----:R-:W-:Y:S02]  /*59d0*/  IMAD.MOV.U32 R9, RZ, RZ, R12 ;  /* 0x000000ffff097224 */ /* 0x002fe400078e000c */
        /* <DEDUP_REMOVED lines=15> */
.L_x_215:
[----:B------:R-:W-:Y:S05]  /*5ad0*/  BSYNC.RECONVERGENT B1 ;  /* 0x0000000000017941 */ /* 0x000fea0003800200 */
.L_x_214:
[----:B---3--:R3:W3:Y:S01]  /*5ae0*/  SHFL.DOWN PT, R11, R6, 0x10, 0x1f ;  /* 0x0a001f00060b7f89 */ /* 0x0086e200000e0000 */
[----:B------:R-:W-:Y:S01]  /*5af0*/  BSSY.RECONVERGENT B1, `(.L_x_216) ;  /* 0x000001c000017945 */ /* 0x000fe20003800200 */
[----:B------:R-:W-:Y:S02]  /*5b00*/  IMAD.MOV.U32 R7, RZ, RZ, R9 ;  /* 0x000000ffff077224 */ /* 0x000fe400078e0009 */
[----:B0-----:R0:W0:Y:S01]  /*5b10*/  SHFL.DOWN PT, R13, R8, 0x10, 0x1f ;  /* 0x0a001f00080d7f89 */ /* 0x00102200000e0000 */
[----:B------:R-:W-:Y:S02]  /*5b20*/  IMAD.MOV.U32 R2, RZ, RZ, R10 ;  /* 0x000000ffff027224 */ /* 0x000fe400078e000a */
[----:B------:R-:W-:Y:S01]  /*5b30*/  IMAD.MOV.U32 R4, RZ, RZ, R6 ;  /* 0x000000ffff047224 */ /* 0x000fe200078e0006 */
[----:B-1----:R1:W0:Y:S01]  /*5b40*/  SHFL.DOWN PT, R12, R9, 0x10, 0x1f ;  /* 0x0a001f00090c7f89 */ /* 0x00222200000e0000 */
[----:B--2---:R-:W-:-:S03]  /*5b50*/  IMAD.MOV.U32 R5, RZ, RZ, R8 ;  /* 0x000000ffff057224 */ /* 0x004fc600078e0008 */
[----:B------:R1:W2:Y:S01]  /*5b60*/  SHFL.DOWN PT, R15, R10, 0x10, 0x1f ;  /* 0x0a001f000a0f7f89 */ /* 0x0002a200000e0000 */
[----:B------:R-:W-:Y:S05]  /*5b70*/  @P3 BRA `(.L_x_217) ;  /* 0x00000000004c3947 */ /* 0x000fea0003800000 */
[----:B---3--:R-:W-:Y:S01]  /*5b80*/  ISETP.GE.AND P0, PT, R6, R11, PT ;  /* 0x0000000b0600720c */ /* 0x008fe20003f06270 */
[----:B0-----:R-:W-:Y:S02]  /*5b90*/  IMAD.MOV.U32 R7, RZ, RZ, R12 ;  /* 0x000000ffff077224 */ /* 0x001fe400078e000c */
[----:B--2---:R-:W-:Y:S02]  /*5ba0*/  IMAD.MOV.U32 R2, RZ, RZ, R15 ;  /* 0x000000ffff027224 */ /* 0x004fe400078e000f */
        /* <DEDUP_REMOVED lines=16> */
.L_x_217:
[----:B------:R-:W-:Y:S05]  /*5cb0*/  BSYNC.RECONVERGENT B1 ;  /* 0x0000000000017941 */ /* 0x000fea0003800200 */
.L_x_216:
[----:B------:R-:W-:Y:S04]  /*5cc0*/  BSSY.RECONVERGENT B1, `(.L_x_218) ;  /* 0x000000c000017945 */ /* 0x000fe80003800200 */
[----:B------:R-:W-:Y:S05]  /*5cd0*/  @P2 BRA `(.L_x_219) ;  /* 0x0000000000282947 */ /* 0x000fea0003800000 */
[----:B-1----:R-:W1:Y:S01]  /*5ce0*/  S2R R9, SR_CgaCtaId ;  /* 0x0000000000097919 */ /* 0x002e620000008800 */
[----:B0-----:R-:W-:Y:S02]  /*5cf0*/  MOV R8, 0x400 ;  /* 0x0000040000087802 */ /* 0x001fe40000000f00 */
[----:B---3--:R-:W-:-:S04]  /*5d00*/  SHF.R.U32.HI R6, RZ, 0x1, R3 ;  /* 0x00000001ff067819 */ /* 0x008fc80000011603 */
[----:B------:R-:W-:Y:S02]  /*5d10*/  LOP3.LUT R6, R6, 0x1f0, RZ, 0xc0, !PT ;  /* 0x000001f006067812 */ /* 0x000fe400078ec0ff */
[----:B-1----:R-:W-:Y:S01]  /*5d20*/  LEA R9, R9, R8, 0x18 ;  /* 0x0000000809097211 */ /* 0x002fe200078ec0ff */
[----:B------:R-:W-:-:S04]  /*5d30*/  IMAD.MOV.U32 R8, RZ, RZ, R7 ;  /* 0x000000ffff087224 */ /* 0x000fc800078e0007 */
[----:B------:R-:W-:Y:S02]  /*5d40*/  IMAD.IADD R11, R6, 0x1, R9 ;  /* 0x00000001060b7824 */ /* 0x000fe400078e0209 */
[----:B------:R-:W-:-:S03]  /*5d50*/  IMAD.MOV.U32 R9, RZ, RZ, R2 ;  /* 0x000000ffff097224 */ /* 0x000fc600078e0002 */
[----:B------:R0:W-:Y:S04]  /*5d60*/  STS.64 [R11+0x8], R4 ;  /* 0x000008040b007388 */ /* 0x0001e80000000a00 */
[----:B------:R0:W-:Y:S02]  /*5d70*/  STS.64 [R11+0x10], R8 ;  /* 0x000010080b007388 */ /* 0x0001e40000000a00 */
.L_x_219:
[----:B------:R-:W-:Y:S05]  /*5d80*/  BSYNC.RECONVERGENT B1 ;  /* 0x0000000000017941 */ /* 0x000fea0003800200 */
.L_x_218:
[----:B------:R-:W-:Y:S01]  /*5d90*/  BAR.SYNC.DEFER_BLOCKING 0x0 ;  /* 0x0000000000007b1d */ /* 0x000fe20000010000 */
[----:B------:R-:W-:-:S13]  /*5da0*/  ISETP.NE.AND P2, PT, R3, RZ, PT ;  /* 0x000000ff0300720c */ /* 0x000fda0003f45270 */
[----:B------:R-:W-:Y:S05]  /*5db0*/  @P2 BRA `(.L_x_147) ;  /* 0x0000000800882947 */ /* 0x000fea0003800000 */
[----:B---3--:R-:W3:Y:S01]  /*5dc0*/  S2R R6, SR_CgaCtaId ;  /* 0x0000000000067919 */ /* 0x008ee20000008800 */
[----:B------:R-:W-:Y:S01]  /*5dd0*/  MOV R3, 0x400 ;  /* 0x0000040000037802 */ /* 0x000fe20000000f00 */
[----:B------:R-:W-:Y:S03]  /*5de0*/  BSSY.RECONVERGENT B1, `(.L_x_220) ;  /* 0x000001d000017945 */ /* 0x000fe60003800200 */
[----:B---3--:R-:W-:-:S05]  /*5df0*/  LEA R3, R6, R3, 0x18 ;  /* 0x0000000306037211 */ /* 0x008fca00078ec0ff */
[----:B------:R-:W3:Y:S04]  /*5e00*/  LDS.64 R22, [R3+0x18] ;  /* 0x0000180003167984 */ /* 0x000ee80000000a00 */
[----:B------:R-:W5:Y:S04]  /*5e10*/  LDS.64 R20, [R3+0x20] ;  /* 0x0000200003147984 */ /* 0x000f680000000a00 */
[----:B------:R0:W5:Y:S04]  /*5e20*/  LDS.64 R18, [R3+0x28] ;  /* 0x0000280003127984 */ /* 0x0001680000000a00 */
[----:B------:R0:W5:Y:S04]  /*5e30*/  LDS.64 R16, [R3+0x30] ;  /* 0x0000300003107984 */ /* 0x0001680000000a00 */
[----:B--2-4-:R2:W4:Y:S04]  /*5e40*/  LDS.64 R14, [R3+0x38] ;  /* 0x00003800030e7984 */ /* 0x0145280000000a00 */
[----:B0-----:R2:W0:Y:S04]  /*5e50*/  LDS.64 R12, [R3+0x40] ;  /* 0x00004000030c7984 */ /* 0x0014280000000a00 */
[----:B-1----:R2:W1:Y:S04]  /*5e60*/  LDS.64 R8, [R3+0x48] ;  /* 0x0000480003087984 */ /* 0x0024680000000a00 */
[----:B------:R2:W0:Y:S01]  /*5e70*/  LDS.64 R10, [R3+0x50] ;  /* 0x00005000030a7984 */ /* 0x0004220000000a00 */
[----:B---3--:R-:W-:Y:S01]  /*5e80*/  ISETP.GE.AND P0, PT, R4, R22, PT ;  /* 0x000000160400720c */ /* 0x008fe20003f06270 */
[----:B------:R-:W-:-:S02]  /*5e90*/  IMAD.MOV.U32 R27, RZ, RZ, R22 ;  /* 0x000000ffff1b7224 */ /* 0x000fc400078e0016 */
[----:B------:R-:W-:Y:S02]  /*5ea0*/  IMAD.MOV.U32 R24, RZ, RZ, R23 ;  /* 0x000000ffff187224 */ /* 0x000fe400078e0017 */
[----:B-----5:R-:W-:Y:S02]  /*5eb0*/  IMAD.MOV.U32 R25, RZ, RZ, R20 ;  /* 0x000000ffff197224 */ /* 0x020fe400078e0014 */
[----:B------:R-:W-:-:S06]  /*5ec0*/  IMAD.MOV.U32 R6, RZ, RZ, R21 ;  /* 0x000000ffff067224 */ /* 0x000fcc00078e0015 */
[----:B--2---:R-:W-:Y:S05]  /*5ed0*/  @!P0 BRA `(.L_x_221) ;  /* 0x0000000000348947 */ /* 0x004fea0003800000 */
        /* <DEDUP_REMOVED lines=13> */
.L_x_221:
[----:B------:R-:W-:Y:S05]  /*5fb0*/  BSYNC.RECONVERGENT B1 ;  /* 0x0000000000017941 */ /* 0x000fea0003800200 */
.L_x_220:
        /* <DEDUP_REMOVED lines=20> */
.L_x_223:
[----:B------:R-:W-:Y:S05]  /*6100*/  BSYNC.RECONVERGENT B1 ;  /* 0x0000000000017941 */ /* 0x000fea0003800200 */
.L_x_222:
[----:B----4-:R-:W-:Y:S01]  /*6110*/  ISETP.GE.AND P0, PT, R5, R14, PT ;  /* 0x0000000e0500720c */ /* 0x010fe20003f06270 */
        /* <DEDUP_REMOVED lines=19> */
.L_x_225:
[----:B------:R-:W-:Y:S05]  /*6250*/  BSYNC.RECONVERGENT B1 ;  /* 0x0000000000017941 */ /* 0x000fea0003800200 */
.L_x_224:
[----:B------:R0:W2:Y:S01]  /*6260*/  LDS.64 R18, [R3+0x58] ;  /* 0x0000580003127984 */ /* 0x0000a20000000a00 */
[----:B-1----:R-:W-:Y:S01]  /*6270*/  ISETP.GE.AND P0, PT, R23, R8, PT ;  /* 0x000000081700720c */ /* 0x002fe20003f06270 */
[----:B------:R-:W-:Y:S01]  /*6280*/  BSSY.RECONVERGENT B1, `(.L_x_226) ;  /* 0x0000018000017945 */ /* 0x000fe20003800200 */
[----:B------:R-:W-:Y:S01]  /*6290*/  IMAD.MOV.U32 R25, RZ, RZ, R8 ;  /* 0x000000ffff197224 */ /* 0x000fe200078e0008 */
[----:B------:R0:W1:Y:S01]  /*62a0*/  LDS.64 R16, [R3+0x60] ;  /* 0x0000600003107984 */ /* 0x0000620000000a00 */
        /* <DEDUP_REMOVED lines=21> */
.L_x_227:
[----:B------:R-:W-:Y:S05]  /*6400*/  BSYNC.RECONVERGENT B1 ;  /* 0x0000000000017941 */ /* 0x000fea0003800200 */
.L_x_226:
[----:B--2---:R-:W-:Y:S01]  /*6410*/  ISETP.GE.AND P0, PT, R25, R18, PT ;  /* 0x000000121900720c */ /* 0x004fe20003f06270 */
[----:B------:R-:W-:Y:S01]  /*6420*/  BSSY.RECONVERGENT B1, `(.L_x_228) ;  /* 0x0000013000017945 */ /* 0x000fe20003800200 */
[----:B0-----:R-:W-:Y:S02]  /*6430*/  IMAD.MOV.U32 R3, RZ, RZ, R18 ;  /* 0x000000ffff037224 */ /* 0x001fe400078e0012 */
        /* <DEDUP_REMOVED lines=17> */
.L_x_229:
[----:B------:R-:W-:Y:S05]  /*6550*/  BSYNC.RECONVERGENT B1 ;  /* 0x0000000000017941 */ /* 0x000fea0003800200 */
.L_x_228:
        /* <DEDUP_REMOVED lines=20> */
.L_x_231:
[----:B------:R-:W-:Y:S05]  /*66a0*/  BSYNC.RECONVERGENT B1 ;  /* 0x0000000000017941 */ /* 0x000fea0003800200 */
.L_x_230:
        /* <DEDUP_REMOVED lines=19> */
.L_x_147:
[----:B------:R-:W-:Y:S05]  /*67e0*/  BSYNC.RECONVERGENT B0 ;  /* 0x0000000000007941 */ /* 0x000fea0003800200 */
.L_x_116:
[----:B------:R-:W-:Y:S05]  /*67f0*/  @P2 EXIT ;  /* 0x000000000000294d */ /* 0x000fea0003800000 */
[----:B012---:R-:W0:Y:S01]  /*6800*/  LDC.64 R8, c[0x0][0x390] ;  /* 0x0000e400ff087b82 */ /* 0x007e220000000a00 */
[----:B------:R-:W-:Y:S02]  /*6810*/  IMAD.MOV.U32 R3, RZ, RZ, R2 ;  /* 0x000000ffff037224 */ /* 0x000fe400078e0002 */
[----:B------:R-:W-:Y:S02]  /*6820*/  IMAD.MOV.U32 R2, RZ, RZ, R7 ;  /* 0x000000ffff027224 */ /* 0x000fe400078e0007 */
[----:B0-----:R-:W-:-:S05]  /*6830*/  IMAD.WIDE.U32 R8, R0, 0x10, R8 ;  /* 0x0000001000087825 */ /* 0x001fca00078e0008 */
[----:B------:R-:W-:Y:S04]  /*6840*/  STG.E.64 desc[UR10][R8.64], R4 ;  /* 0x0000000408007986 */ /* 0x000fe8000c101b0a */
[----:B------:R-:W-:Y:S01]  /*6850*/  STG.E.64 desc[UR10][R8.64+0x8], R2 ;  /* 0x0000080208007986 */ /* 0x000fe2000c101b0a */
[----:B------:R-:W-:Y:S05]  /*6860*/  EXIT ;  /* 0x000000000000794d */ /* 0x000fea0003800000 */
.L_x_232:
        /* <DEDUP_REMOVED lines=9> */
.L_x_697:


//--------------------- .text._ZN6thrust24THRUST_300001_SM_1000_NS8cuda_cub4core6detail13_kernel_agentINS1_8__reduce11ReduceAgentINS0_12zip_iteratorIN4cuda3std3__45tupleIJNS0_10device_ptrI4typeEENS0_17counting_iteratorIlNS0_11use_defaultESG_SG_EEEEEEEPNSB_IJSD_lEEESK_lNS1_9__extrema9arg_max_fISD_l10comparatorEEEEJSJ_SL_lSP_EEEvDpT0_ --------------------------
	.section	.text._ZN6thrust24THRUST_300001_SM_1000_NS8cuda_cub4core6detail13_kernel_agentINS1_8__reduce11ReduceAgentINS0_12zip_iteratorIN4cuda3std3__45tupleIJNS0_10device_ptrI4typeEENS0_17counting_iteratorIlNS0_11use_defaultESG_SG_EEEEEEEPNSB_IJSD_lEEESK_lNS1_9__extrema9arg_max_fISD_l10comparatorEEEEJSJ_SL_lSP_EEEvDpT0_,"ax",@progbits
	.align	128
        .global         _ZN6thrust24THRUST_300001_SM_1000_NS8cuda_cub4core6detail13_kernel_agentINS1_8__reduce11ReduceAgentINS0_12zip_iteratorIN4cuda3std3__45tupleIJNS0_10device_ptrI4typeEENS0_17counting_iteratorIlNS0_11use_defaultESG_SG_EEEEEEEPNSB_IJSD_lEEESK_lNS1_9__extrema9arg_max_fISD_l10comparatorEEEEJSJ_SL_lSP_EEEvDpT0_
        .type           _ZN6thrust24THRUST_300001_SM_1000_NS8cuda_cub4core6detail13_kernel_agentINS1_8__reduce11ReduceAgentINS0_12zip_iteratorIN4cuda3std3__45tupleIJNS0_10device_ptrI4typeEENS0_17counting_iteratorIlNS0_11use_defaultESG_SG_EEEEEEEPNSB_IJSD_lEEESK_lNS1_9__extrema9arg_max_fISD_l10comparatorEEEEJSJ_SL_lSP_EEEvDpT0_,@function
        .size           _ZN6thrust24THRUST_300001_SM_1000_NS8cuda_cub4core6detail13_kernel_agentINS1_8__reduce11ReduceAgentINS0_12zip_iteratorIN4cuda3std3__45tupleIJNS0_10device_ptrI4typeEENS0_17counting_iteratorIlNS0_11use_defaultESG_SG_EEEEEEEPNSB_IJSD_lEEESK_lNS1_9__extrema9arg_max_fISD_l10comparatorEEEEJSJ_SL_lSP_EEEvDpT0_,(.L_x_698 - _ZN6thrust24THRUST_300001_SM_1000_NS8cuda_cub4core6detail13_kernel_agentINS1_8__reduce11ReduceAgentINS0_12zip_iteratorIN4cuda3std3__45tupleIJNS0_10device_ptrI4typeEENS0_17counting_iteratorIlNS0_11use_defaultESG_SG_EEEEEEEPNSB_IJSD_lEEESK_lNS1_9__extrema9arg_max_fISD_l10comparatorEEEEJSJ_SL_lSP_EEEvDpT0_)
        .other          _ZN6thrust24THRUST_300001_SM_1000_NS8cuda_cub4core6detail13_kernel_agentINS1_8__reduce11ReduceAgentINS0_12zip_iteratorIN4cuda3std3__45tupleIJNS0_10device_ptrI4typeEENS0_17counting_iteratorIlNS0_11use_defaultESG_SG_EEEEEEEPNSB_IJSD_lEEESK_lNS1_9__extrema9arg_max_fISD_l10comparatorEEEEJSJ_SL_lSP_EEEvDpT0_,@"STO_CUDA_ENTRY STV_DEFAULT"
_ZN6thrust24THRUST_300001_SM_1000_NS8cuda_cub4core6detail13_kernel_agentINS1_8__reduce11ReduceAgentINS0_12zip_iteratorIN4cuda3std3__45tupleIJNS0_10device_ptrI4typeEENS0_17counting_iteratorIlNS0_11use_defaultESG_SG_EEEEEEEPNSB_IJSD_lEEESK_lNS1_9__extrema9arg_max_fISD_l10comparatorEEEEJSJ_SL_lSP_EEEvDpT0_:
.text._ZN6thrust24THRUST_300001_SM_1000_NS8cuda_cub4core6detail13_kernel_agentINS1_8__reduce11ReduceAgentINS0_12zip_iteratorIN4cuda3std3__45tupleIJNS0_10device_ptrI4typeEENS0_17counting_iteratorIlNS0_11use_defaultESG_SG_EEEEEEEPNSB_IJSD_lEEESK_lNS1_9__extrema9arg_max_fISD_l10comparatorEEEEJSJ_SL_lSP_EEEvDpT0_:
[----:B------:R-:W-:Y:S01]  /*0000*/  LDC R1, c[0x0][0x37c] ;  /* 0x0000df00ff017b82 */ /* 0x000fe20000000800 */
[----:B------:R-:W0:Y:S02]  /*0010*/  LDCU.64 UR4, c[0x0][0x398] ;  /* 0x00007300ff0477ac */ /* 0x000e240008000a00 */
[----:B0-----:R-:W-:-:S04]  /*0020*/  ISETP.NE.U32.AND P0, PT, RZ, UR4, PT ;  /* 0x00000004ff007c0c */ /* 0x001fc8000bf05070 */
[----:B------:R-:W-:-:S13]  /*0030*/  ISETP.NE.AND.EX P0, PT, RZ, UR5, PT, P0 ;  /* 0x00000005ff007c0c */ /* 0x000fda000bf05300 */
[----:B------:R-:W-:Y:S05]  /*0040*/  @!P0 EXIT ;  /* 0x000000000000894d */ /* 0x000fea0003800000 */
[----:B------:R-:W-:Y:S01]  /*0050*/  UISETP.GT.U32.AND UP0, UPT, UR4, 0x4ff, UPT ;  /* 0x000004ff0400788c */ /* 0x000fe2000bf04070 */
[----:B------:R-:W-:Y:S01]  /*0060*/  BSSY.RECONVERGENT B0, `(.L_x_233) ;  /* 0x0000630000007945 */ /* 0x000fe20003800200 */
[----:B------:R-:W0:Y:S02]  /*0070*/  LDCU.64 UR8, c[0x0][0x358] ;  /* 0x00006b00ff0877ac */ /* 0x000e240008000a00 */
[----:B------:R-:W-:-:S09]  /*0080*/  UISETP.GT.AND.EX UP0, UPT, UR5, URZ, UPT, UP0 ;  /* 0x000000ff0500728c */ /* 0x000fd2000bf04300 */
[----:B------:R-:W-:Y:S05]  /*0090*/  BRA.U UP0, `(.L_x_234) ;  /* 0x0000003900947547 */ /* 0x000fea000b800000 */
[----:B------:R-:W1:Y:S01]  /*00a0*/  S2R R7, SR_TID.X ;  /* 0x0000000000077919 */ /* 0x000e620000002100 */
[----:B------:R-:W-:Y:S01]  /*00b0*/  IMAD.MOV.U32 R0, RZ, RZ, RZ ;  /* 0x000000ffff007224 */ /* 0x000fe200078e00ff */
[----:B------:R-:W2:Y:S01]  /*00c0*/  LDCU UR5, c[0x0][0x398] ;  /* 0x00007300ff0577ac */ /* 0x000ea20008000800 */
[----:B------:R-:W-:Y:S01]  /*00d0*/  IMAD.MOV.U32 R6, RZ, RZ, RZ ;  /* 0x000000ffff067224 */ /* 0x000fe200078e00ff */
[----:B-1----:R-:W-:-:S13]  /*00e0*/  ISETP.GE.AND P0, PT, R7, UR4, PT ;  /* 0x0000000407007c0c */ /* 0x002fda000bf06270 */
[----:B------:R-:W1:Y:S08]  /*00f0*/  @!P0 LDC.64 R2, c[0x0][0x380] ;  /* 0x0000e000ff028b82 */ /* 0x000e700000000a00 */
[----:B------:R-:W3:Y:S01]  /*0100*/  @!P0 LDC.64 R4, c[0x0][0x388] ;  /* 0x0000e200ff048b82 */ /* 0x000ee20000000a00 */
[----:B-1----:R-:W-:-:S05]  /*0110*/  @!P0 IMAD.WIDE.U32 R2, R7, 0x8, R2 ;  /* 0x0000000807028825 */ /* 0x002fca00078e0002 */
[----:B0-----:R0:W5:Y:S04]  /*0120*/  @!P0 LDG.E R0, desc[UR8][R2.64] ;  /* 0x0000000802008981 */ /* 0x001168000c1e1900 */
[----:B------:R0:W5:Y:S01]  /*0130*/  @!P0 LDG.E R6, desc[UR8][R2.64+0x4] ;  /* 0x0000040802068981 */ /* 0x000162000c1e1900 */
[----:B------:R-:W-:Y:S01]  /*0140*/  IMAD.MOV.U32 R10, RZ, RZ, R7 ;  /* 0x000000ffff0a7224 */ /* 0x000fe200078e0007 */
[----:B------:R-:W-:Y:S01]  /*0150*/  CS2R R8, SRZ ;  /* 0x0000000000087805 */ /* 0x000fe2000001ff00 */
[C---:B------:R-:W-:Y:S01]  /*0160*/  @!P0 VIADD R10, R7.reuse, 0x100 ;  /* 0x00000100070a8836 */ /* 0x040fe20000000000 */
[----:B---3--:R-:W-:Y:S01]  /*0170*/  @!P0 IADD3 R8, P2, PT, R7, R4, RZ ;  /* 0x0000000407088210 */ /* 0x008fe20007f5e0ff */
[----:B------:R-:W-:Y:S03]  /*0180*/  BSSY.RECONVERGENT B1, `(.L_x_235) ;  /* 0x00000aa000017945 */ /* 0x000fe60003800200 */
[----:B------:R-:W-:Y:S01]  /*0190*/  ISETP.GE.AND P1, PT, R10, UR4, PT ;  /* 0x000000040a007c0c */ /* 0x000fe2000bf26270 */
[----:B------:R-:W-:-:S12]  /*01a0*/  @!P0 IMAD.X R9, RZ, RZ, R5, P2 ;  /* 0x000000ffff098224 */ /* 0x000fd800010e0605 */
[----:B0-2---:R-:W-:Y:S05]  /*01b0*/  @P1 BRA `(.L_x_236) ;  /* 0x0000000800981947 */ /* 0x005fea0003800000 */
[----:B------:R-:W-:Y:S01]  /*01c0*/  LOP3.LUT R2, RZ, R10, RZ, 0x33, !PT ;  /* 0x0000000aff027212 */ /* 0x000fe200078e33ff */
[----:B------:R-:W-:Y:S04]  /*01d0*/  BSSY.RECONVERGENT B2, `(.L_x_237) ;  /* 0x0000033000027945 */ /* 0x000fe80003800200 */
[----:B------:R-:W-:-:S05]  /*01e0*/  VIADD R13, R2, UR4 ;  /* 0x00000004020d7c36 */ /* 0x000fca0008000000 */
[----:B------:R-:W-:-:S04]  /*01f0*/  LOP3.LUT R2, R13, 0x300, RZ, 0xc0, !PT ;  /* 0x000003000d027812 */ /* 0x000fc800078ec0ff */
[----:B------:R-:W-:-:S13]  /*0200*/  ISETP.NE.AND P0, PT, R2, 0x300, PT ;  /* 0x000003000200780c */ /* 0x000fda0003f05270 */
[----:B------:R-:W-:Y:S05]  /*0210*/  @!P0 BRA `(.L_x_238) ;  /* 0x0000000000b88947 */ /* 0x000fea0003800000 */
[----:B------:R-:W0:Y:S01]  /*0220*/  LDC.64 R2, c[0x0][0x380] ;  /* 0x0000e000ff027b82 */ /* 0x000e220000000a00 */
[----:B------:R-:W1:Y:S01]  /*0230*/  LDCU.64 UR6, c[0x0][0x388] ;  /* 0x00007100ff0677ac */ /* 0x000e620008000a00 */
[----:B------:R-:W-:-:S04]  /*0240*/  LEA.HI R4, R13, 0x1, RZ, 0x18 ;  /* 0x000000010d047811 */ /* 0x000fc800078fc0ff */
[----:B------:R-:W-:-:S05]  /*0250*/  LOP3.LUT R4, R4, 0x3, RZ, 0xc0, !PT ;  /* 0x0000000304047812 */ /* 0x000fca00078ec0ff */
[----:B------:R-:W-:Y:S01]  /*0260*/  IMAD.MOV R4, RZ, RZ, -R4 ;  /* 0x000000ffff047224 */ /* 0x000fe200078e0a04 */
[C---:B-1----:R-:W-:Y:S01]  /*0270*/  IADD3 R11, P0, PT, R10.reuse, UR6, RZ ;  /* 0x000000060a0b7c10 */ /* 0x042fe2000ff1e0ff */
[----:B0-----:R-:W-:-:S04]  /*0280*/  IMAD.WIDE.U32 R2, R10, 0x8, R2 ;  /* 0x000000080a027825 */ /* 0x001fc800078e0002 */
[----:B------:R-:W-:Y:S01]  /*0290*/  IMAD.X R12, RZ, RZ, UR7, P0 ;  /* 0x00000007ff0c7e24 */ /* 0x000fe200080e06ff */
[----:B------:R-:W-:-:S05]  /*02a0*/  IADD3 R5, P1, PT, R2, 0x4, RZ ;  /* 0x0000000402057810 */ /* 0x000fca0007f3e0ff */
[----:B------:R-:W-:-:S08]  /*02b0*/  IMAD.X R3, RZ, RZ, R3, P1 ;  /* 0x000000ffff037224 */ /* 0x000fd000008e0603 */
.L_x_241:
        /* <DEDUP_REMOVED lines=30> */
.L_x_240:
[----:B------:R-:W-:Y:S05]  /*04a0*/  BSYNC.RECONVERGENT B3 ;  /* 0x0000000000037941 */ /* 0x000fea0003800200 */
.L_x_239:
[----:B------:R-:W-:Y:S01]  /*04b0*/  IADD3 R11, P0, PT, R11, 0x100, RZ ;  /* 0x000001000b0b7810 */ /* 0x000fe20007f1e0ff */
[----:B------:R-:W-:Y:S02]  /*04c0*/  IMAD.X R3, RZ, RZ, R3, P3 ;  /* 0x000000ffff037224 */ /* 0x000fe400018e0603 */
[----:B------:R-:W-:Y:S02]  /*04d0*/  VIADD R10, R10, 0x100 ;  /* 0x000001000a0a7836 */ /* 0x000fe40000000000 */
[----:B------:R-:W-:Y:S01]  /*04e0*/  IMAD.X R12, RZ, RZ, R12, P0 ;  /* 0x000000ffff0c7224 */ /* 0x000fe200000e060c */
[----:B------:R-:W-:Y:S07]  /*04f0*/  @P2 BRA `(.L_x_241) ;  /* 0xfffffffc00702947 */ /* 0x000fee000383ffff */
.L_x_238:
[----:B------:R-:W-:Y:S05]  /*0500*/  BSYNC.RECONVERGENT B2 ;  /* 0x0000000000027941 */ /* 0x000fea0003800200 */
.L_x_237:
[----:B------:R-:W-:-:S13]  /*0510*/  ISETP.GE.U32.AND P0, PT, R13, 0x300, PT ;  /* 0x000003000d00780c */ /* 0x000fda0003f06070 */
[----:B------:R-:W-:Y:S05]  /*0520*/  @!P0 BRA `(.L_x_236) ;  /* 0x0000000400bc8947 */ /* 0x000fea0003800000 */
[----:B------:R-:W0:Y:S01]  /*0530*/  LDC.64 R4, c[0x0][0x380] ;  /* 0x0000e000ff047b82 */ /* 0x000e220000000a00 */
[----:B------:R-:W-:-:S07]  /*0540*/  VIADD R17, R10, 0x200 ;  /* 0x000002000a117836 */ /* 0x000fce0000000000 */
[----:B------:R-:W1:Y:S02]  /*0550*/  LDC.64 R2, c[0x0][0x388] ;  /* 0x0000e200ff027b82 */ /* 0x000e640000000a00 */
.L_x_250:
[----:B------:R-:W-:-:S04]  /*0560*/  VIADD R19, R17, 0xfffffe00 ;  /* 0xfffffe0011137836 */ /* 0x000fc80000000000 */
[----:B0-----:R-:W-:-:S05]  /*0570*/  IMAD.WIDE R10, R19, 0x8, R4 ;  /* 0x00000008130a7825 */ /* 0x001fca00078e0204 */
        /* <DEDUP_REMOVED lines=9> */
[----:B------:R-:W-:Y:S01]  /*0610*/  BSSY.RECONVERGENT B2, `(.L_x_242) ;  /* 0x0000016000027945 */ /* 0x000fe20003800200 */
[----:B------:R-:W-:-:S02]  /*0620*/  VIADD R23, R17, 0xffffff00 ;  /* 0xffffff0011177836 */ /* 0x000fc40000000000 */
[----:B------:R-:W-:Y:S01]  /*0630*/  LEA.HI.X.SX32 R24, R19, R3, 0x1, P1 ;  /* 0x0000000313187211 */ /* 0x000fe200008f0eff */
[----:B------:R-:W-:-:S04]  /*0640*/  IMAD.MOV.U32 R19, RZ, RZ, R25 ;  /* 0x000000ffff137224 */ /* 0x000fc800078e0019 */
        /* <DEDUP_REMOVED lines=18> */
.L_x_243:
[----:B------:R-:W-:Y:S05]  /*0770*/  BSYNC.RECONVERGENT B2 ;  /* 0x0000000000027941 */ /* 0x000fea0003800200 */
.L_x_242:
[----:B-----5:R-:W-:Y:S01]  /*0780*/  ISETP.GE.AND P0, PT, R21, R16, PT ;  /* 0x000000101500720c */ /* 0x020fe20003f06270 */
[----:B------:R-:W-:Y:S01]  /*0790*/  BSSY.RECONVERGENT B2, `(.L_x_244) ;  /* 0x0000017000027945 */ /* 0x000fe20003800200 */
[-C--:B------:R-:W-:Y:S01]  /*07a0*/  IADD3 R24, P1, PT, R23, R2.reuse, RZ ;  /* 0x0000000217187210 */ /* 0x080fe20007f3e0ff */
[C---:B------:R-:W-:Y:S01]  /*07b0*/  VIADD R10, R17.reuse, 0x100 ;  /* 0x00000100110a7836 */ /* 0x040fe20000000000 */
[----:B------:R-:W-:Y:S01]  /*07c0*/  IADD3 R0, P2, PT, R17, R2, RZ ;  /* 0x0000000211007210 */ /* 0x000fe20007f5e0ff */
[----:B------:R-:W-:Y:S01]  /*07d0*/  IMAD.MOV.U32 R9, RZ, RZ, R16 ;  /* 0x000000ffff097224 */ /* 0x000fe200078e0010 */
[----:B------:R-:W-:Y:S01]  /*07e0*/  LEA.HI.X.SX32 R23, R23, R3, 0x1, P1 ;  /* 0x0000000317177211 */ /* 0x000fe200008f0eff */
[----:B------:R-:W-:Y:S02]  /*07f0*/  IMAD.MOV.U32 R11, RZ, RZ, R24 ;  /* 0x000000ffff0b7224 */ /* 0x000fe400078e0018 */
[----:B------:R-:W-:Y:S02]  /*0800*/  IMAD.MOV.U32 R6, RZ, RZ, R15 ;  /* 0x000000ffff067224 */ /* 0x000fe400078e000f */
[----:B------:R-:W-:-:S02]  /*0810*/  IMAD.MOV.U32 R8, RZ, RZ, R23 ;  /* 0x000000ffff087224 */ /* 0x000fc400078e0017 */
        /* <DEDUP_REMOVED lines=14> */
.L_x_245:
[----:B------:R-:W-:Y:S05]  /*0900*/  BSYNC.RECONVERGENT B2 ;  /* 0x0000000000027941 */ /* 0x000fea0003800200 */
.L_x_244:
[----:B------:R-:W-:Y:S01]  /*0910*/  ISETP.GE.AND P0, PT, R9, R14, PT ;  /* 0x0000000e0900720c */ /* 0x000fe20003f06270 */
[----:B------:R-:W-:Y:S01]  /*0920*/  BSSY.RECONVERGENT B2, `(.L_x_246) ;  /* 0x0000015000027945 */ /* 0x000fe20003800200 */
[----:B------:R-:W-:Y:S01]  /*0930*/  LEA.HI.X.SX32 R21, R17, R3, 0x1, P2 ;  /* 0x0000000311157211 */ /* 0x000fe200010f0eff */
[----:B------:R-:W-:Y:S01]  /*0940*/  IMAD.MOV.U32 R16, RZ, RZ, R0 ;  /* 0x000000ffff107224 */ /* 0x000fe200078e0000 */
[----:B------:R-:W-:Y:S01]  /*0950*/  IADD3 R23, P3, PT, R10, R2, RZ ;  /* 0x000000020a177210 */ /* 0x000fe20007f7e0ff */
        /* <DEDUP_REMOVED lines=17> */
.L_x_247:
[----:B------:R-:W-:Y:S05]  /*0a70*/  BSYNC.RECONVERGENT B2 ;  /* 0x0000000000027941 */ /* 0x000fea0003800200 */
.L_x_246:
[----:B------:R-:W-:Y:S01]  /*0a80*/  ISETP.GE.AND P0, PT, R19, R12, PT ;  /* 0x0000000c1300720c */ /* 0x000fe20003f06270 */
[----:B------:R-:W-:Y:S01]  /*0a90*/  BSSY.RECONVERGENT B2, `(.L_x_248) ;  /* 0x0000014000027945 */ /* 0x000fe20003800200 */
[----:B------:R-:W-:Y:S01]  /*0aa0*/  LEA.HI.X.SX32 R11, R10, R3, 0x1, P3 ;  /* 0x000000030a0b7211 */ /* 0x000fe200018f0eff */
        /* <DEDUP_REMOVED lines=18> */
.L_x_249:
[----:B------:R-:W-:Y:S05]  /*0bd0*/  BSYNC.RECONVERGENT B2 ;  /* 0x0000000000027941 */ /* 0x000fea0003800200 */
.L_x_248:
[C---:B------:R-:W-:Y:S02]  /*0be0*/  VIADD R10, R17.reuse, 0x200 ;  /* 0x00000200110a7836 */ /* 0x040fe40000000000 */
[----:B------:R-:W-:-:S03]  /*0bf0*/  VIADD R17, R17, 0x400 ;  /* 0x0000040011117836 */ /* 0x000fc60000000000 */
[----:B------:R-:W-:-:S13]  /*0c00*/  ISETP.GE.AND P0, PT, R10, UR5, PT ;  /* 0x000000050a007c0c */ /* 0x000fda000bf06270 */
[----:B------:R-:W-:Y:S05]  /*0c10*/  @!P0 BRA `(.L_x_250) ;  /* 0xfffffff800508947 */ /* 0x000fea000383ffff */
.L_x_236:
[----:B------:R-:W-:Y:S05]  /*0c20*/  BSYNC.RECONVERGENT B1 ;  /* 0x0000000000017941 */ /* 0x000fea0003800200 */
.L_x_235:
[----:B------:R-:W0:Y:S02]  /*0c30*/  LDCU UR6, c[0x0][0x398] ;  /* 0x00007300ff0677ac */ /* 0x000e240008000800 */
[----:B0-----:R-:W-:-:S09]  /*0c40*/  UISETP.GE.AND UP0, UPT, UR6, 0x100, UPT ;  /* 0x000001000600788c */ /* 0x001fd2000bf06270 */
[----:B------:R-:W-:Y:S05]  /*0c50*/  BRA.U !UP0, `(.L_x_251) ;  /* 0x0000001508487547 */ /* 0x000fea000b800000 */
        /* <DEDUP_REMOVED lines=33> */
.L_x_253:
[----:B------:R-:W-:Y:S05]  /*0e70*/  BSYNC.RECONVERGENT B1 ;  /* 0x0000000000017941 */ /* 0x000fea0003800200 */
.L_x_252:
[C---:B------:R-:W-:Y:S01]  /*0e80*/  ISETP.GT.AND P3, PT, R12.reuse, 0x17, PT ;  /* 0x000000170c00780c */ /* 0x040fe20003f64270 */
[----:B------:R0:W1:Y:S01]  /*0e90*/  SHFL.DOWN PT, R9, R2, 0x2, 0x1f ;  /* 0x08401f0002097f89 */ /* 0x00006200000e0000 */
[C---:B------:R-:W-:Y:S01]  /*0ea0*/  ISETP.GT.AND P4, PT, R12.reuse, 0xf, PT ;  /* 0x0000000f0c00780c */ /* 0x040fe20003f84270 */
[----:B------:R-:W-:Y:S01]  /*0eb0*/  BSSY.RECONVERGENT B1, `(.L_x_254) ;  /* 0x000001d000017945 */ /* 0x000fe20003800200 */
[----:B------:R-:W-:Y:S01]  /*0ec0*/  ISETP.NE.AND P5, PT, R12, RZ, PT ;  /* 0x000000ff0c00720c */ /* 0x000fe20003fa5270 */
[----:B------:R0:W2:Y:S01]  /*0ed0*/  SHFL.DOWN PT, R14, R5, 0x2, 0x1f ;  /* 0x08401f00050e7f89 */ /* 0x0000a200000e0000 */
[----:B------:R-:W-:Y:S02]  /*0ee0*/  IMAD.MOV.U32 R6, RZ, RZ, R5 ;  /* 0x000000ffff067224 */ /* 0x000fe400078e0005 */
[----:B------:R-:W-:Y:S01]  /*0ef0*/  IMAD.MOV.U32 R8, RZ, RZ, R10 ;  /* 0x000000ffff087224 */ /* 0x000fe200078e000a */
[----:B------:R0:W3:Y:S01]  /*0f00*/  SHFL.DOWN PT, R12, R3, 0x2, 0x1f ;  /* 0x08401f00030c7f89 */ /* 0x0000e200000e0000 */
[----:B------:R-:W-:-:S02]  /*0f10*/  IMAD.MOV.U32 R0, RZ, RZ, R2 ;  /* 0x000000ffff007224 */ /* 0x000fc400078e0002 */
[----:B------:R-:W-:Y:S01]  /*0f20*/  IMAD.MOV.U32 R4, RZ, RZ, R3 ;  /* 0x000000ffff047224 */ /* 0x000fe200078e0003 */
[----:B------:R0:W4:Y:S01]  /*0f30*/  SHFL.DOWN PT, R11, R10, 0x2, 0x1f ;  /* 0x08401f000a0b7f89 */ /* 0x00012200000e0000 */
[----:B------:R-:W-:Y:S05]  /*0f40*/  @P1 BRA `(.L_x_255) ;  /* 0x00000000004c1947 */ /* 0x000fea0003800000 */
[----:B---3--:R-:W-:Y:S01]  /*0f50*/  ISETP.GE.AND P0, PT, R3, R12, PT ;  /* 0x0000000c0300720c */ /* 0x008fe20003f06270 */
[----:B--2---:R-:W-:Y:S02]  /*0f60*/  IMAD.MOV.U32 R6, RZ, RZ, R14 ;  /* 0x000000ffff067224 */ /* 0x004fe400078e000e */
[----:B----4-:R-:W-:Y:S02]  /*0f70*/  IMAD.MOV.U32 R8, RZ, RZ, R11 ;  /* 0x000000ffff087224 */ /* 0x010fe400078e000b */
[----:B-1----:R-:W-:Y:S02]  /*0f80*/  IMAD.MOV.U32 R0, RZ, RZ, R9 ;  /* 0x000000ffff007224 */ /* 0x002fe400078e0009 */
        /* <DEDUP_REMOVED lines=15> */
.L_x_255:
[----:B------:R-:W-:Y:S05]  /*1080*/  BSYNC.RECONVERGENT B1 ;  /* 0x0000000000017941 */ /* 0x000fea0003800200 */
.L_x_254:
[----:B-1----:R1:W1:Y:S01]  /*1090*/  SHFL.DOWN PT, R9, R4, 0x4, 0x1f ;  /* 0x08801f0004097f89 */ /* 0x00226200000e0000 */
[----:B------:R-:W-:Y:S01]  /*10a0*/  BSSY.RECONVERGENT B1, `(.L_x_256) ;  /* 0x000001c000017945 */ /* 0x000fe20003800200 */
[----:B0-----:R-:W-:Y:S02]  /*10b0*/  IMAD.MOV.U32 R5, RZ, RZ, R6 ;  /* 0x000000ffff057224 */ /* 0x001fe400078e0006 */
[----:B----4-:R0:W4:Y:S01]  /*10c0*/  SHFL.DOWN PT, R11, R0, 0x4, 0x1f ;  /* 0x08801f00000b7f89 */ /* 0x01012200000e0000 */
[----:B------:R-:W-:Y:S02]  /*10d0*/  IMAD.MOV.U32 R10, RZ, RZ, R8 ;  /* 0x000000ffff0a7224 */ /* 0x000fe400078e0008 */
[----:B------:R-:W-:Y:S01]  /*10e0*/  IMAD.MOV.U32 R2, RZ, RZ, R0 ;  /* 0x000000ffff027224 */ /* 0x000fe200078e0000 */
[----:B------:R0:W0:Y:S01]  /*10f0*/  SHFL.DOWN PT, R13, R6, 0x4, 0x1f ;  /* 0x08801f00060d7f89 */ /* 0x00002200000e0000 */
[----:B------:R-:W-:-:S03]  /*1100*/  IMAD.MOV.U32 R3, RZ, RZ, R4 ;  /* 0x000000ffff037224 */ /* 0x000fc600078e0004 */
[----:B------:R0:W0:Y:S01]  /*1110*/  SHFL.DOWN PT, R15, R8, 0x4, 0x1f ;  /* 0x08801f00080f7f89 */ /* 0x00002200000e0000 */
[----:B------:R-:W-:Y:S05]  /*1120*/  @P2 BRA `(.L_x_257) ;  /* 0x00000000004c2947 */ /* 0x000fea0003800000 */
[----:B-1----:R-:W-:Y:S01]  /*1130*/  ISETP.GE.AND P0, PT, R4, R9, PT ;  /* 0x000000090400720c */ /* 0x002fe20003f06270 */
[----:B0-----:R-:W-:Y:S02]  /*1140*/  IMAD.MOV.U32 R5, RZ, RZ, R13 ;  /* 0x000000ffff057224 */ /* 0x001fe400078e000d */
        /* <DEDUP_REMOVED lines=17> */
.L_x_257:
[----:B------:R-:W-:Y:S05]  /*1260*/  BSYNC.RECONVERGENT B1 ;  /* 0x0000000000017941 */ /* 0x000fea0003800200 */
.L_x_256:
[----:B0-----:R0:W0:Y:S01]  /*1270*/  SHFL.DOWN PT, R0, R3, 0x8, 0x1f ;  /* 0x09001f0003007f89 */ /* 0x00102200000e0000 */
[----:B------:R-:W-:Y:S01]  /*1280*/  BSSY.RECONVERGENT B1, `(.L_x_258) ;  /* 0x000001c000017945 */ /* 0x000fe20003800200 */
[----:B------:R-:W-:Y:S02]  /*1290*/  IMAD.MOV.U32 R8, RZ, RZ, R5 ;  /* 0x000000ffff087224 */ /* 0x000fe400078e0005 */
[----:B----4-:R4:W0:Y:S01]  /*12a0*/  SHFL.DOWN PT, R11, R2, 0x8, 0x1f ;  /* 0x09001f00020b7f89 */ /* 0x01082200000e0000 */
[----:B-1----:R-:W-:Y:S02]  /*12b0*/  IMAD.MOV.U32 R9, RZ, RZ, R10 ;  /* 0x000000ffff097224 */ /* 0x002fe400078e000a */
[----:B------:R-:W-:Y:S01]  /*12c0*/  IMAD.MOV.U32 R4, RZ, RZ, R2 ;  /* 0x000000ffff047224 */ /* 0x000fe200078e0002 */
[----:B---3--:R4:W1:Y:S01]  /*12d0*/  SHFL.DOWN PT, R12, R5, 0x8, 0x1f ;  /* 0x09001f00050c7f89 */ /* 0x00886200000e0000 */
[----:B------:R-:W-:-:S03]  /*12e0*/  IMAD.MOV.U32 R6, RZ, RZ, R3 ;  /* 0x000000ffff067224 */ /* 0x000fc600078e0003 */
[----:B------:R4:W3:Y:S01]  /*12f0*/  SHFL.DOWN PT, R13, R10, 0x8, 0x1f ;  /* 0x09001f000a0d7f89 */ /* 0x0008e200000e0000 */
[----:B------:R-:W-:Y:S05]  /*1300*/  @P3 BRA `(.L_x_259) ;  /* 0x00000000004c3947 */ /* 0x000fea0003800000 */
[----:B0-----:R-:W-:Y:S01]  /*1310*/  ISETP.GE.AND P0, PT, R3, R0, PT ;  /* 0x000000000300720c */ /* 0x001fe20003f06270 */
[----:B-1----:R-:W-:Y:S02]  /*1320*/  IMAD.MOV.U32 R8, RZ, RZ, R12 ;  /* 0x000000ffff087224 */ /* 0x002fe400078e000c */
        /* <DEDUP_REMOVED lines=17> */
.L_x_259:
[----:B------:R-:W-:Y:S05]  /*1440*/  BSYNC.RECONVERGENT B1 ;  /* 0x0000000000017941 */ /* 0x000fea0003800200 */
.L_x_258:
[----:B0-----:R0:W0:Y:S01]  /*1450*/  SHFL.DOWN PT, R11, R6, 0x10, 0x1f ;  /* 0x0a001f00060b7f89 */ /* 0x00102200000e0000 */
[----:B------:R-:W-:Y:S01]  /*1460*/  BSSY.RECONVERGENT B1, `(.L_x_260) ;  /* 0x000001c000017945 */ /* 0x000fe20003800200 */
[----:B----4-:R-:W-:Y:S02]  /*1470*/  IMAD.MOV.U32 R5, RZ, RZ, R8 ;  /* 0x000000ffff057224 */ /* 0x010fe400078e0008 */
[----:B---3--:R3:W4:Y:S01]  /*1480*/  SHFL.DOWN PT, R13, R4, 0x10, 0x1f ;  /* 0x0a001f00040d7f89 */ /* 0x00872200000e0000 */
[----:B------:R-:W-:Y:S02]  /*1490*/  IMAD.MOV.U32 R0, RZ, RZ, R9 ;  /* 0x000000ffff007224 */ /* 0x000fe400078e0009 */
[----:B------:R-:W-:Y:S01]  /*14a0*/  IMAD.MOV.U32 R3, RZ, RZ, R4 ;  /* 0x000000ffff037224 */ /* 0x000fe200078e0004 */
[----:B------:R3:W0:Y:S01]  /*14b0*/  SHFL.DOWN PT, R15, R8, 0x10, 0x1f ;  /* 0x0a001f00080f7f89 */ /* 0x00062200000e0000 */
[----:B------:R-:W-:-:S03]  /*14c0*/  IMAD.MOV.U32 R2, RZ, RZ, R6 ;  /* 0x000000ffff027224 */ /* 0x000fc600078e0006 */
[----:B------:R3:W0:Y:S01]  /*14d0*/  SHFL.DOWN PT, R10, R9, 0x10, 0x1f ;  /* 0x0a001f00090a7f89 */ /* 0x00062200000e0000 */
[----:B------:R-:W-:Y:S05]  /*14e0*/  @P4 BRA `(.L_x_261) ;  /* 0x00000000004c4947 */ /* 0x000fea0003800000 */
[----:B0-----:R-:W-:Y:S01]  /*14f0*/  ISETP.GE.AND P0, PT, R6, R11, PT ;  /* 0x0000000b0600720c */ /* 0x001fe20003f06270 */
[----:B------:R-:W-:Y:S02]  /*1500*/  IMAD.MOV.U32 R5, RZ, RZ, R15 ;  /* 0x000000ffff057224 */ /* 0x000fe400078e000f */
        /* <DEDUP_REMOVED lines=17> */
.L_x_261:
[----:B------:R-:W-:Y:S05]  /*1620*/  BSYNC.RECONVERGENT B1 ;  /* 0x0000000000017941 */ /* 0x000fea0003800200 */
.L_x_260:
[----:B------:R-:W-:Y:S04]  /*1630*/  BSSY.RECONVERGENT B1, `(.L_x_262) ;  /* 0x000000c000017945 */ /* 0x000fe80003800200 */
[----:B------:R-:W-:Y:S05]  /*1640*/  @P5 BRA `(.L_x_263) ;  /* 0x0000000000285947 */ /* 0x000fea0003800000 */
[----:B---3--:R-:W3:Y:S01]  /*1650*/  S2R R9, SR_CgaCtaId ;  /* 0x0000000000097919 */ /* 0x008ee20000008800 */
[----:B0-----:R-:W-:Y:S01]  /*1660*/  MOV R6, 0x400 ;  /* 0x0000040000067802 */ /* 0x001fe20000000f00 */
[----:B------:R-:W-:Y:S01]  /*1670*/  IMAD.MOV.U32 R8, RZ, RZ, R5 ;  /* 0x000000ffff087224 */ /* 0x000fe200078e0005 */
[----:B------:R-:W-:-:S04]  /*1680*/  SHF.R.U32.HI R4, RZ, 0x1, R7 ;  /* 0x00000001ff047819 */ /* 0x000fc80000011607 */
[----:B------:R-:W-:Y:S02]  /*1690*/  LOP3.LUT R4, R4, 0x1f0, RZ, 0xc0, !PT ;  /* 0x000001f004047812 */ /* 0x000fe400078ec0ff */
[----:B---3--:R-:W-:-:S05]  /*16a0*/  LEA R9, R9, R6, 0x18 ;  /* 0x0000000609097211 */ /* 0x008fca00078ec0ff */
[----:B------:R-:W-:Y:S02]  /*16b0*/  IMAD.IADD R11, R4, 0x1, R9 ;  /* 0x00000001040b7824 */ /* 0x000fe400078e0209 */
[----:B------:R-:W-:-:S03]  /*16c0*/  IMAD.MOV.U32 R9, RZ, RZ, R0 ;  /* 0x000000ffff097224 */ /* 0x000fc600078e0000 */
[----:B------:R0:W-:Y:S04]  /*16d0*/  STS.64 [R11+0x8], R2 ;  /* 0x000008020b007388 */ /* 0x0001e80000000a00 */
[----:B------:R0:W-:Y:S02]  /*16e0*/  STS.64 [R11+0x10], R8 ;  /* 0x000010080b007388 */ /* 0x0001e40000000a00 */
.L_x_263:
[----:B------:R-:W-:Y:S05]  /*16f0*/  BSYNC.RECONVERGENT B1 ;  /* 0x0000000000017941 */ /* 0x000fea0003800200 */
.L_x_262:
[----:B------:R-:W-:Y:S01]  /*1700*/  BAR.SYNC.DEFER_BLOCKING 0x0 ;  /* 0x0000000000007b1d */ /* 0x000fe20000010000 */
[----:B------:R-:W-:-:S13]  /*1710*/  ISETP.NE.AND P1, PT, R7, RZ, PT ;  /* 0x000000ff0700720c */ /* 0x000fda0003f25270 */
[----:B------:R-:W-:Y:S05]  /*1720*/  @P1 BRA `(.L_x_264) ;  /* 0x0000004c000c1947 */ /* 0x000fea0003800000 */
[----:B------:R-:W5:Y:S01]  /*1730*/  S2R R7, SR_CgaCtaId ;  /* 0x0000000000077919 */ /* 0x000f620000008800 */
[----:B---3--:R-:W-:Y:S01]  /*1740*/  MOV R4, 0x400 ;  /* 0x0000040000047802 */ /* 0x008fe20000000f00 */
[----:B------:R-:W-:Y:S03]  /*1750*/  BSSY.RECONVERGENT B1, `(.L_x_265) ;  /* 0x000001e000017945 */ /* 0x000fe60003800200 */
[----:B-----5:R-:W-:-:S05]  /*1760*/  LEA R4, R7, R4, 0x18 ;  /* 0x0000000407047211 */ /* 0x020fca00078ec0ff */
[----:B------:R-:W3:Y:S04]  /*1770*/  LDS.64 R20, [R4+0x18] ;  /* 0x0000180004147984 */ /* 0x000ee80000000a00 */
[----:B------:R-:W5:Y:S04]  /*1780*/  LDS.64 R18, [R4+0x20] ;  /* 0x0000200004127984 */ /* 0x000f680000000a00 */
[----:B------:R1:W5:Y:S04]  /*1790*/  LDS.64 R16, [R4+0x28] ;  /* 0x0000280004107984 */ /* 0x0003680000000a00 */
[----:B0-2---:R0:W2:Y:S04]  /*17a0*/  LDS.64 R14, [R4+0x30] ;  /* 0x00003000040e7984 */ /* 0x0050a80000000a00 */
[----:B-1--4-:R0:W1:Y:S04]  /*17b0*/  LDS.64 R12, [R4+0x38] ;  /* 0x00003800040c7984 */ /* 0x0120680000000a00 */
[----:B------:R0:W4:Y:S04]  /*17c0*/  LDS.64 R10, [R4+0x40] ;  /* 0x00004000040a7984 */ /* 0x0001280000000a00 */
[----:B------:R0:W0:Y:S04]  /*17d0*/  LDS.64 R8, [R4+0x48] ;  /* 0x0000480004087984 */ /* 0x0000280000000a00 */
        /* <DEDUP_REMOVED lines=21> */
.L_x_266:
[----:B------:R-:W-:Y:S05]  /*1930*/  BSYNC.RECONVERGENT B1 ;  /* 0x0000000000017941 */ /* 0x000fea0003800200 */
.L_x_265:
        /* <DEDUP_REMOVED lines=20> */
.L_x_268:
[----:B------:R-:W-:Y:S05]  /*1a80*/  BSYNC.RECONVERGENT B1 ;  /* 0x0000000000017941 */ /* 0x000fea0003800200 */
.L_x_267:
[----:B-1----:R-:W-:Y:S01]  /*1a90*/  ISETP.GE.AND P0, PT, R3, R12, PT ;  /* 0x0000000c0300720c */ /* 0x002fe20003f06270 */
        /* <DEDUP_REMOVED lines=19> */
.L_x_270:
[----:B------:R-:W-:Y:S05]  /*1bd0*/  BSYNC.RECONVERGENT B1 ;  /* 0x0000000000017941 */ /* 0x000fea0003800200 */
.L_x_269:
        /* <DEDUP_REMOVED lines=26> */
.L_x_272:
[----:B------:R-:W-:Y:S05]  /*1d80*/  BSYNC.RECONVERGENT B1 ;  /* 0x0000000000017941 */ /* 0x000fea0003800200 */
.L_x_271:
        /* <DEDUP_REMOVED lines=20> */
.L_x_274:
[----:B------:R-:W-:Y:S05]  /*1ed0*/  BSYNC.RECONVERGENT B1 ;  /* 0x0000000000017941 */ /* 0x000fea0003800200 */
.L_x_273:
        /* <DEDUP_REMOVED lines=20> */
.L_x_276:
[----:B------:R-:W-:Y:S05]  /*2020*/  BSYNC.RECONVERGENT B1 ;  /* 0x0000000000017941 */ /* 0x000fea0003800200 */
.L_x_275:
        /* <DEDUP_REMOVED lines=21> */
.L_x_251:
[----:B------:R-:W0:Y:S01]  /*2180*/  S2R R16, SR_LANEID ;  /* 0x0000000000107919 */ /* 0x000e220000000000 */
[----:B------:R-:W-:Y:S01]  /*2190*/  LOP3.LUT R2, R7, 0x3e0, RZ, 0xc0, !PT ;  /* 0x000003e007027812 */ /* 0x000fe200078ec0ff */
[----:B------:R-:W-:Y:S01]  /*21a0*/  BSSY.RECONVERGENT B1, `(.L_x_277) ;  /* 0x000002b000017945 */ /* 0x000fe20003800200 */
[----:B------:R-:W-:Y:S02]  /*21b0*/  IMAD.MOV.U32 R12, RZ, RZ, R8 ;  /* 0x000000ffff0c7224 */ /* 0x000fe400078e0008 */
[----:B------:R-:W-:Y:S02]  /*21c0*/  IMAD.MOV.U32 R14, RZ, RZ, R9 ;  /* 0x000000ffff0e7224 */ /* 0x000fe400078e0009 */
[----:B------:R-:W-:Y:S01]  /*21d0*/  VIADD R3, R2, 0x20 ;  /* 0x0000002002037836 */ /* 0x000fe20000000000 */
[----:B------:R-:W-:-:S04]  /*21e0*/  LOP3.LUT R2, RZ, R2, RZ, 0x33, !PT ;  /* 0x00000002ff027212 */ /* 0x000fc800078e33ff */
[----:B------:R-:W-:Y:S01]  /*21f0*/  ISETP.GT.AND P0, PT, R3, UR6, PT ;  /* 0x0000000603007c0c */ /* 0x000fe2000bf04270 */
[----:B------:R-:W-:-:S05]  /*2200*/  VIADD R2, R2, UR6 ;  /* 0x0000000602027c36 */ /* 0x000fca0008000000 */
        /* <DEDUP_REMOVED lines=36> */
.L_x_278:
[----:B------:R-:W-:Y:S05]  /*2450*/  BSYNC.RECONVERGENT B1 ;  /* 0x0000000000017941 */ /* 0x000fea0003800200 */
.L_x_277:
[----:B--2---:R2:W0:Y:S01]  /*2460*/  SHFL.DOWN PT, R3, R4, 0x2, R11 ;  /* 0x0840000004037989 */ /* 0x00442200000e000b */
[----:B------:R-:W-:Y:S01]  /*2470*/  BSSY.RECONVERGENT B1, `(.L_x_279) ;  /* 0x000001d000017945 */ /* 0x000fe20003800200 */
[----:B------:R-:W-:Y:S01]  /*2480*/  ISETP.GT.AND P6, PT, R10, R11, PT ;  /* 0x0000000b0a00720c */ /* 0x000fe20003fc4270 */
[----:B-1----:R-:W-:Y:S01]  /*2490*/  IMAD.MOV.U32 R8, RZ, RZ, R12 ;  /* 0x000000ffff087224 */ /* 0x002fe200078e000c */
[----:B---3--:R2:W1:Y:S01]  /*24a0*/  SHFL.DOWN PT, R5, R2, 0x2, R11 ;  /* 0x0840000002057989 */ /* 0x00846200000e000b */
[----:B------:R-:W-:Y:S02]  /*24b0*/  IMAD.MOV.U32 R10, RZ, RZ, R14 ;  /* 0x000000ffff0a7224 */ /* 0x000fe400078e000e */
[----:B------:R-:W-:Y:S01]  /*24c0*/  IMAD.MOV.U32 R0, RZ, RZ, R2 ;  /* 0x000000ffff007224 */ /* 0x000fe200078e0002 */
[----:B------:R2:W3:Y:S01]  /*24d0*/  SHFL.DOWN PT, R9, R12, 0x2, R11 ;  /* 0x084000000c097989 */ /* 0x0004e200000e000b */
[----:B------:R-:W-:-:S03]  /*24e0*/  IMAD.MOV.U32 R6, RZ, RZ, R4 ;  /* 0x000000ffff067224 */ /* 0x000fc600078e0004 */
[----:B----4-:R2:W4:Y:S01]  /*24f0*/  SHFL.DOWN PT, R13, R14, 0x2, R11 ;  /* 0x084000000e0d7989 */ /* 0x01052200000e000b */
[----:B------:R-:W-:Y:S05]  /*2500*/  @P5 BRA `(.L_x_280) ;  /* 0x00000000004c5947 */ /* 0x000fea0003800000 */
[----:B0-----:R-:W-:Y:S01]  /*2510*/  ISETP.GE.AND P0, PT, R4, R3, PT ;  /* 0x000000030400720c */ /* 0x001fe20003f06270 */
[----:B---3--:R-:W-:Y:S02]  /*2520*/  IMAD.MOV.U32 R8, RZ, RZ, R9 ;  /* 0x000000ffff087224 */ /* 0x008fe400078e0009 */
        /* <DEDUP_REMOVED lines=17> */
.L_x_280:
[----:B------:R-:W-:Y:S05]  /*2640*/  BSYNC.RECONVERGENT B1 ;  /* 0x0000000000017941 */ /* 0x000fea0003800200 */
.L_x_279:
[----:B0-----:R0:W0:Y:S01]  /*2650*/  SHFL.DOWN PT, R3, R6, 0x4, R11 ;  /* 0x0880000006037989 */ /* 0x00102200000e000b */
[----:B------:R-:W-:Y:S01]  /*2660*/  BSSY.RECONVERGENT B1, `(.L_x_281) ;  /* 0x000001c000017945 */ /* 0x000fe20003800200 */
[----:B--2---:R-:W-:Y:S02]  /*2670*/  IMAD.MOV.U32 R14, RZ, RZ, R8 ;  /* 0x000000ffff0e7224 */ /* 0x004fe400078e0008 */
[----:B-1----:R1:W2:Y:S01]  /*2680*/  SHFL.DOWN PT, R5, R0, 0x4, R11 ;  /* 0x0880000000057989 */ /* 0x0022a200000e000b */
[----:B------:R-:W-:Y:S02]  /*2690*/  IMAD.MOV.U32 R16, RZ, RZ, R10 ;  /* 0x000000ffff107224 */ /* 0x000fe400078e000a */
[----:B------:R-:W-:Y:S01]  /*26a0*/  IMAD.MOV.U32 R2, RZ, RZ, R0 ;  /* 0x000000ffff027224 */ /* 0x000fe200078e0000 */
[----:B---3--:R1:W3:Y:S01]  /*26b0*/  SHFL.DOWN PT, R9, R8, 0x4, R11 ;  /* 0x0880000008097989 */ /* 0x0082e200000e000b */
[----:B------:R-:W-:-:S03]  /*26c0*/  IMAD.MOV.U32 R4, RZ, RZ, R6 ;  /* 0x000000ffff047224 */ /* 0x000fc600078e0006 */
[----:B----4-:R1:W4:Y:S01]  /*26d0*/  SHFL.DOWN PT, R13, R10, 0x4, R11 ;  /* 0x088000000a0d7989 */ /* 0x01032200000e000b */
[----:B------:R-:W-:Y:S05]  /*26e0*/  @P2 BRA `(.L_x_282) ;  /* 0x00000000004c2947 */ /* 0x000fea0003800000 */
[----:B0-----:R-:W-:Y:S01]  /*26f0*/  ISETP.GE.AND P0, PT, R6, R3, PT ;  /* 0x000000030600720c */ /* 0x001fe20003f06270 */
        /* <DEDUP_REMOVED lines=18> */
.L_x_282:
[----:B------:R-:W-:Y:S05]  /*2820*/  BSYNC.RECONVERGENT B1 ;  /* 0x0000000000017941 */ /* 0x000fea0003800200 */
.L_x_281:
[----:B0-----:R0:W0:Y:S01]  /*2830*/  SHFL.DOWN PT, R3, R4, 0x8, R11 ;  /* 0x0900000004037989 */ /* 0x00102200000e000b */
[----:B------:R-:W-:Y:S01]  /*2840*/  BSSY.RECONVERGENT B1, `(.L_x_283) ;  /* 0x000001c000017945 */ /* 0x000fe20003800200 */
[----:B-1----:R-:W-:Y:S02]  /*2850*/  IMAD.MOV.U32 R10, RZ, RZ, R14 ;  /* 0x000000ffff0a7224 */ /* 0x002fe400078e000e */
[----:B--2---:R1:W2:Y:S01]  /*2860*/  SHFL.DOWN PT, R5, R2, 0x8, R11 ;  /* 0x0900000002057989 */ /* 0x0042a200000e000b */
        /* <DEDUP_REMOVED lines=25> */
.L_x_284:
[----:B------:R-:W-:Y:S05]  /*2a00*/  BSYNC.RECONVERGENT B1 ;  /* 0x0000000000017941 */ /* 0x000fea0003800200 */
.L_x_283:
[----:B---3--:R3:W3:Y:S01]  /*2a10*/  SHFL.DOWN PT, R9, R8, 0x10, R11 ;  /* 0x0a00000008097989 */ /* 0x0086e200000e000b */
[----:B------:R-:W-:Y:S01]  /*2a20*/  BSSY.RECONVERGENT B1, `(.L_x_285) ;  /* 0x000001c000017945 */ /* 0x000fe20003800200 */
[----:B--2---:R-:W-:Y:S02]  /*2a30*/  IMAD.MOV.U32 R5, RZ, RZ, R10 ;  /* 0x000000ffff057224 */ /* 0x004fe400078e000a */
[----:B----4-:R2:W4:Y:S01]  /*2a40*/  SHFL.DOWN PT, R13, R6, 0x10, R11 ;  /* 0x0a000000060d7989 */ /* 0x01052200000e000b */
[----:B------:R-:W-:Y:S02]  /*2a50*/  IMAD.MOV.U32 R0, RZ, RZ, R12 ;  /* 0x000000ffff007224 */ /* 0x000fe400078e000c */
[----:B0-----:R-:W-:Y:S01]  /*2a60*/  IMAD.MOV.U32 R3, RZ, RZ, R6 ;  /* 0x000000ffff037224 */ /* 0x001fe200078e0006 */
[----:B------:R2:W0:Y:S01]  /*2a70*/  SHFL.DOWN PT, R15, R10, 0x10, R11 ;  /* 0x0a0000000a0f7989 */ /* 0x00042200000e000b */
[----:B-1----:R-:W-:-:S03]  /*2a80*/  IMAD.MOV.U32 R2, RZ, RZ, R8 ;  /* 0x000000ffff027224 */ /* 0x002fc600078e0008 */
[----:B------:R2:W1:Y:S01]  /*2a90*/  SHFL.DOWN PT, R17, R12, 0x10, R11 ;  /* 0x0a0000000c117989 */ /* 0x00046200000e000b */
[----:B------:R-:W-:Y:S05]  /*2aa0*/  @P6 BRA `(.L_x_286) ;  /* 0x00000000004c6947 */ /* 0x000fea0003800000 */
[----:B---3--:R-:W-:Y:S01]  /*2ab0*/  ISETP.GE.AND P0, PT, R8, R9, PT ;  /* 0x000000090800720c */ /* 0x008fe20003f06270 */
[----:B0-----:R-:W-:Y:S02]  /*2ac0*/  IMAD.MOV.U32 R5, RZ, RZ, R15 ;  /* 0x000000ffff057224 */ /* 0x001fe400078e000f */
[----:B-1----:R-:W-:Y:S02]  /*2ad0*/  IMAD.MOV.U32 R0, RZ, RZ, R17 ;  /* 0x000000ffff007224 */ /* 0x002fe400078e0011 */
        /* <DEDUP_REMOVED lines=16> */
.L_x_286:
[----:B------:R-:W-:Y:S05]  /*2be0*/  BSYNC.RECONVERGENT B1 ;  /* 0x0000000000017941 */ /* 0x000fea0003800200 */
.L_x_285:
[----:B------:R-:W-:Y:S04]  /*2bf0*/  BSSY.RECONVERGENT B1, `(.L_x_287) ;  /* 0x000000c000017945 */ /* 0x000fe80003800200 */
[----:B------:R-:W-:Y:S05]  /*2c00*/  @P4 BRA `(.L_x_288) ;  /* 0x0000000000284947 */ /* 0x000fea0003800000 */
[----:B---3--:R-:W3:Y:S01]  /*2c10*/  S2R R9, SR_CgaCtaId ;  /* 0x0000000000097919 */ /* 0x008ee20000008800 */
[----:B--2---:R-:W-:Y:S01]  /*2c20*/  MOV R6, 0x400 ;  /* 0x0000040000067802 */ /* 0x004fe20000000f00 */
        /* <DEDUP_REMOVED lines=8> */
.L_x_288:
[----:B------:R-:W-:Y:S05]  /*2cb0*/  BSYNC.RECONVERGENT B1 ;  /* 0x0000000000017941 */ /* 0x000fea0003800200 */
.L_x_287:
[----:B------:R-:W-:Y:S01]  /*2cc0*/  BAR.SYNC.DEFER_BLOCKING 0x0 ;  /* 0x0000000000007b1d */ /* 0x000fe20000010000 */
[----:B------:R-:W-:-:S13]  /*2cd0*/  ISETP.NE.AND P1, PT, R7, RZ, PT ;  /* 0x000000ff0700720c */ /* 0x000fda0003f25270 */
[----:B------:R-:W-:Y:S05]  /*2ce0*/  @P1 BRA `(.L_x_264) ;  /* 0x00000034009c1947 */ /* 0x000fea0003800000 */
[----:B------:R-:W-:Y:S01]  /*2cf0*/  UISETP.GE.AND UP0, UPT, UR6, 0x21, UPT ;  /* 0x000000210600788c */ /* 0x000fe2000bf06270 */
[----:B------:R-:W-:Y:S02]  /*2d00*/  IMAD.MOV.U32 R7, RZ, RZ, R2 ;  /* 0x000000ffff077224 */ /* 0x000fe400078e0002 */
[----:B------:R-:W-:Y:S02]  /*2d10*/  IMAD.MOV.U32 R4, RZ, RZ, R3 ;  /* 0x000000ffff047224 */ /* 0x000fe400078e0003 */
[----:B--23--:R-:W-:Y:S02]  /*2d20*/  IMAD.MOV.U32 R11, RZ, RZ, R5 ;  /* 0x000000ffff0b7224 */ /* 0x00cfe400078e0005 */
[----:B------:R-:W-:Y:S02]  /*2d30*/  IMAD.MOV.U32 R6, RZ, RZ, R0 ;  /* 0x000000ffff067224 */ /* 0x000fe400078e0000 */
[----:B------:R-:W-:Y:S05]  /*2d40*/  BRA.U !UP0, `(.L_x_289) ;  /* 0x0000000108687547 */ /* 0x000fea000b800000 */
[----:B------:R-:W2:Y:S01]  /*2d50*/  S2UR UR5, SR_CgaCtaId ;  /* 0x00000000000579c3 */ /* 0x000ea20000008800 */
[----:B------:R-:W-:Y:S01]  /*2d60*/  UMOV UR4, 0x400 ;  /* 0x0000040000047882 */ /* 0x000fe20000000000 */
[----:B------:R-:W-:Y:S01]  /*2d70*/  BSSY.RECONVERGENT B1, `(.L_x_289) ;  /* 0x0000017000017945 */ /* 0x000fe20003800200 */
[----:B--2---:R-:W-:-:S09]  /*2d80*/  ULEA UR4, UR5, UR4, 0x18 ;  /* 0x0000000405047291 */ /* 0x004fd2000f8ec0ff */
[----:B------:R-:W2:Y:S04]  /*2d90*/  LDS.64 R8, [UR4+0x18] ;  /* 0x00001804ff087984 */ /* 0x000ea80008000a00 */
[----:B----4-:R-:W3:Y:S01]  /*2da0*/  LDS.64 R12, [UR4+0x20] ;  /* 0x00002004ff0c7984 */ /* 0x010ee20008000a00 */
[----:B--2---:R-:W-:Y:S01]  /*2db0*/  ISETP.GE.AND P0, PT, R2, R8, PT ;  /* 0x000000080200720c */ /* 0x004fe20003f06270 */
[----:B------:R-:W-:Y:S02]  /*2dc0*/  IMAD.MOV.U32 R7, RZ, RZ, R8 ;  /* 0x000000ffff077224 */ /* 0x000fe400078e0008 */
[----:B------:R-:W-:Y:S02]  /*2dd0*/  IMAD.MOV.U32 R4, RZ, RZ, R9 ;  /* 0x000000ffff047224 */ /* 0x000fe400078e0009 */
[----:B---3--:R-:W-:-:S02]  /*2de0*/  IMAD.MOV.U32 R11, RZ, RZ, R12 ;  /* 0x000000ffff0b7224 */ /* 0x008fc400078e000c */
        /* <DEDUP_REMOVED lines=15> */
.L_x_290:
[----:B------:R-:W-:Y:S05]  /*2ee0*/  BSYNC.RECONVERGENT B1 ;  /* 0x0000000000017941 */ /* 0x000fea0003800200 */
.L_x_289:
[----:B------:R-:W-:Y:S01]  /*2ef0*/  UISETP.GE.AND UP0, UPT, UR6, 0x41, UPT ;  /* 0x000000410600788c */ /* 0x000fe2000bf06270 */
[----:B------:R-:W-:Y:S02]  /*2f00*/  IMAD.MOV.U32 R3, RZ, RZ, R7 ;  /* 0x000000ffff037224 */ /* 0x000fe400078e0007 */
[----:B------:R-:W-:Y:S02]  /*2f10*/  IMAD.MOV.U32 R0, RZ, RZ, R4 ;  /* 0x000000ffff007224 */ /* 0x000fe400078e0004 */
[----:B----4-:R-:W-:Y:S02]  /*2f20*/  IMAD.MOV.U32 R13, RZ, RZ, R11 ;  /* 0x000000ffff0d7224 */ /* 0x010fe400078e000b */
[----:B------:R-:W-:Y:S02]  /*2f30*/  IMAD.MOV.U32 R10, RZ, RZ, R6 ;  /* 0x000000ffff0a7224 */ /* 0x000fe400078e0006 */
[----:B------:R-:W-:Y:S05]  /*2f40*/  BRA.U !UP0, `(.L_x_291) ;  /* 0x0000000108687547 */ /* 0x000fea000b800000 */
[----:B------:R-:W2:Y:S01]  /*2f50*/  S2UR UR5, SR_CgaCtaId ;  /* 0x00000000000579c3 */ /* 0x000ea20000008800 */
[----:B------:R-:W-:Y:S01]  /*2f60*/  UMOV UR4, 0x400 ;  /* 0x0000040000047882 */ /* 0x000fe20000000000 */
[----:B------:R-:W-:Y:S01]  /*2f70*/  BSSY.RECONVERGENT B1, `(.L_x_291) ;  /* 0x0000017000017945 */ /* 0x000fe20003800200 */
[----:B--2---:R-:W-:-:S09]  /*2f80*/  ULEA UR4, UR5, UR4, 0x18 ;  /* 0x0000000405047291 */ /* 0x004fd2000f8ec0ff */
[----:B------:R-:W2:Y:S04]  /*2f90*/  LDS.64 R8, [UR4+0x28] ;  /* 0x00002804ff087984 */ /* 0x000ea80008000a00 */
[----:B0-----:R-:W0:Y:S01]  /*2fa0*/  LDS.64 R14, [UR4+0x30] ;  /* 0x00003004ff0e7984 */ /* 0x001e220008000a00 */
[----:B--2---:R-:W-:Y:S01]  /*2fb0*/  ISETP.GE.AND P0, PT, R7, R8, PT ;  /* 0x000000080700720c */ /* 0x004fe20003f06270 */
[----:B------:R-:W-:Y:S02]  /*2fc0*/  IMAD.MOV.U32 R3, RZ, RZ, R8 ;  /* 0x000000ffff037224 */ /* 0x000fe400078e0008 */
[----:B------:R-:W-:Y:S02]  /*2fd0*/  IMAD.MOV.U32 R0, RZ, RZ, R9 ;  /* 0x000000ffff007224 */ /* 0x000fe400078e0009 */
[----:B0-----:R-:W-:-:S02]  /*2fe0*/  IMAD.MOV.U32 R13, RZ, RZ, R14 ;  /* 0x000000ffff0d7224 */ /* 0x001fc400078e000e */
        /* <DEDUP_REMOVED lines=15> */
.L_x_292:
[----:B------:R-:W-:Y:S05]  /*30e0*/  BSYNC.RECONVERGENT B1 ;  /* 0x0000000000017941 */ /* 0x000fea0003800200 */
.L_x_291:
[----:B------:R-:W-:Y:S01]  /*30f0*/  UISETP.GE.AND UP0, UPT, UR6, 0x61, UPT ;  /* 0x000000610600788c */ /* 0x000fe2000bf06270 */
[----:B------:R-:W-:Y:S02]  /*3100*/  IMAD.MOV.U32 R5, RZ, RZ, R3 ;  /* 0x000000ffff057224 */ /* 0x000fe400078e0003 */
[----:B------:R-:W-:Y:S02]  /*3110*/  IMAD.MOV.U32 R2, RZ, RZ, R0 ;  /* 0x000000ffff027224 */ /* 0x000fe400078e0000 */
[----:B------:R-:W-:Y:S02]  /*3120*/  IMAD.MOV.U32 R11, RZ, RZ, R13 ;  /* 0x000000ffff0b7224 */ /* 0x000fe400078e000d */
        /* <DEDUP_REMOVED lines=27> */
.L_x_294:
[----:B------:R-:W-:Y:S05]  /*32e0*/  BSYNC.RECONVERGENT B1 ;  /* 0x0000000000017941 */ /* 0x000fea0003800200 */
.L_x_293:
        /* <DEDUP_REMOVED lines=11> */
[----:B------:R-:W3:Y:S01]  /*33a0*/  LDS.64 R12, [UR4+0x50] ;  /* 0x00005004ff0c7984 */ /* 0x000ee20008000a00 */
        /* <DEDUP_REMOVED lines=19> */
.L_x_296:
[----:B------:R-:W-:Y:S05]  /*34e0*/  BSYNC.RECONVERGENT B1 ;  /* 0x0000000000017941 */ /* 0x000fea0003800200 */
.L_x_295:
        /* <DEDUP_REMOVED lines=31> */
.L_x_298:
[----:B------:R-:W-:Y:S05]  /*36e0*/  BSYNC.RECONVERGENT B1 ;  /* 0x0000000000017941 */ /* 0x000fea0003800200 */
.L_x_297:
        /* <DEDUP_REMOVED lines=31> */
.L_x_300:
[----:B------:R-:W-:Y:S05]  /*38e0*/  BSYNC.RECONVERGENT B1 ;  /* 0x0000000000017941 */ /* 0x000fea0003800200 */
.L_x_299:
[----:B------:R-:W-:Y:S01]  /*38f0*/  UISETP.GE.AND UP0, UPT, UR6, 0xe1, UPT ;  /* 0x000000e10600788c */ /* 0x000fe2000bf06270 */
[----:B------:R-:W-:Y:S02]  /*3900*/  IMAD.MOV.U32 R5, RZ, RZ, R11 ;  /* 0x000000ffff057224 */ /* 0x000fe400078e000b */
[----:B------:R-:W-:Y:S02]  /*3910*/  IMAD.MOV.U32 R0, RZ, RZ, R6 ;  /* 0x000000ffff007224 */ /* 0x000fe400078e0006 */
[----:B------:R-:W-:Y:S02]  /*3920*/  IMAD.MOV.U32 R3, RZ, RZ, R4 ;  /* 0x000000ffff037224 */ /* 0x000fe400078e0004 */
[----:B------:R-:W-:Y:S02]  /*3930*/  IMAD.MOV.U32 R2, RZ, RZ, R7 ;  /* 0x000000ffff027224 */ /* 0x000fe400078e0007 */
[----:B------:R-:W-:Y:S05]  /*3940*/  BRA.U !UP0, `(.L_x_264) ;  /* 0x0000002908847547 */ /* 0x000fea000b800000 */
[----:B------:R-:W2:Y:S01]  /*3950*/  S2UR UR5, SR_CgaCtaId ;  /* 0x00000000000579c3 */ /* 0x000ea20000008800 */
[----:B------:R-:W-:Y:S02]  /*3960*/  UMOV UR4, 0x400 ;  /* 0x0000040000047882 */ /* 0x000fe40000000000 */
        /* <DEDUP_REMOVED lines=24> */
.L_x_234:
[----:B------:R-:W1:Y:S01]  /*3af0*/  S2R R8, SR_TID.X ;  /* 0x0000000000087919 */ /* 0x000e620000002100 */
[----:B------:R-:W1:Y:S01]  /*3b00*/  LDC.64 R2, c[0x0][0x380] ;  /* 0x0000e000ff027b82 */ /* 0x000e620000000a00 */
[----:B------:R-:W2:Y:S01]  /*3b10*/  LDCU.64 UR6, c[0x0][0x388] ;  /* 0x00007100ff0677ac */ /* 0x000ea20008000a00 */
[----:B-1----:R-:W-:-:S05]  /*3b20*/  IMAD.WIDE.U32 R2, R8, 0x8, R2 ;  /* 0x0000000808027825 */ /* 0x002fca00078e0002 */
[----:B0-----:R-:W3:Y:S04]  /*3b30*/  LDG.E R0, desc[UR8][R2.64] ;  /* 0x0000000802007981 */ /* 0x001ee8000c1e1900 */
[----:B------:R-:W3:Y:S04]  /*3b40*/  LDG.E R7, desc[UR8][R2.64+0x800] ;  /* 0x0008000802077981 */ /* 0x000ee8000c1e1900 */
[----:B------:R-:W4:Y:S04]  /*3b50*/  LDG.E R4, desc[UR8][R2.64+0x1000] ;  /* 0x0010000802047981 */ /* 0x000f28000c1e1900 */
[----:B------:R-:W2:Y:S04]  /*3b60*/  LDG.E R5, desc[UR8][R2.64+0x1800] ;  /* 0x0018000802057981 */ /* 0x000ea8000c1e1900 */
[----:B------:R-:W2:Y:S04]  /*3b70*/  LDG.E R10, desc[UR8][R2.64+0x2000] ;  /* 0x00200008020a7981 */ /* 0x000ea8000c1e1900 */
[----:B------:R-:W2:Y:S04]  /*3b80*/  LDG.E R6, desc[UR8][R2.64+0x1004] ;  /* 0x0010040802067981 */ /* 0x000ea8000c1e1900 */
[----:B------:R0:W2:Y:S04]  /*3b90*/  LDG.E R12, desc[UR8][R2.64+0x1804] ;  /* 0x00180408020c7981 */ /* 0x0000a8000c1e1900 */
[----:B------:R0:W5:Y:S01]  /*3ba0*/  LDG.E R11, desc[UR8][R2.64+0x2004] ;  /* 0x00200408020b7981 */ /* 0x000162000c1e1900 */
[----:B---3--:R-:W-:-:S13]  /*3bb0*/  ISETP.GE.AND P0, PT, R0, R7, PT ;  /* 0x000000070000720c */ /* 0x008fda0003f06270 */
[----:B------:R-:W3:Y:S01]  /*3bc0*/  @!P0 LDG.E R13, desc[UR8][R2.64+0x804] ;  /* 0x00080408020d8981 */ /* 0x000ee2000c1e1900 */
[----:B------:R-:W-:-:S05]  /*3bd0*/  @P0 IMAD.MOV.U32 R7, RZ, RZ, R0 ;  /* 0x000000ffff070224 */ /* 0x000fca00078e0000 */
[----:B----4-:R-:W-:Y:S02]  /*3be0*/  VIMNMX R0, PT, PT, R4, R7, !PT ;  /* 0x0000000704007248 */ /* 0x010fe40007fe0100 */
[----:B------:R-:W-:Y:S02]  /*3bf0*/  ISETP.GE.AND P1, PT, R7, R4, PT ;  /* 0x000000040700720c */ /* 0x000fe40003f26270 */
[----:B--2---:R-:W-:Y:S01]  /*3c00*/  VIMNMX R15, PT, PT, R5, R0, !PT ;  /* 0x00000000050f7248 */ /* 0x004fe20007fe0100 */
[----:B------:R-:W-:Y:S01]  /*3c10*/  @!P0 VIADD R4, R8, 0x100 ;  /* 0x0000010008048836 */ /* 0x000fe20000000000 */
[----:B------:R-:W-:Y:S01]  /*3c20*/  ISETP.GE.AND P2, PT, R0, R5, PT ;  /* 0x000000050000720c */ /* 0x000fe20003f46270 */
[----:B------:R-:W-:Y:S02]  /*3c30*/  @!P0 IMAD.MOV.U32 R5, RZ, RZ, RZ ;  /* 0x000000ffff058224 */ /* 0x000fe400078e00ff */
[----:B------:R-:W-:Y:S01]  /*3c40*/  @P0 IMAD.MOV.U32 R4, RZ, RZ, R8 ;  /* 0x000000ffff040224 */ /* 0x000fe200078e0008 */
[----:B------:R-:W3:Y:S01]  /*3c50*/  @P0 LDG.E R13, desc[UR8][R2.64+0x4] ;  /* 0x00000408020d0981 */ /* 0x000ee2000c1e1900 */
[----:B------:R-:W-:Y:S01]  /*3c60*/  @P0 IMAD.MOV.U32 R5, RZ, RZ, RZ ;  /* 0x000000ffff050224 */ /* 0x000fe200078e00ff */
[----:B------:R-:W-:-:S02]  /*3c70*/  ISETP.GE.AND P0, PT, R15, R10, PT ;  /* 0x0000000a0f00720c */ /* 0x000fc40003f06270 */
[C---:B------:R-:W-:Y:S01]  /*3c80*/  LOP3.LUT R7, R8.reuse, 0x400, RZ, 0xfc, !PT ;  /* 0x0000040008077812 */ /* 0x040fe200078efcff */
[----:B------:R-:W-:Y:S01]  /*3c90*/  BSSY.RECONVERGENT B1, `(.L_x_301) ;  /* 0x0000012000017945 */ /* 0x000fe20003800200 */
[----:B------:R-:W-:Y:S02]  /*3ca0*/  SEL R5, R5, RZ, P1 ;  /* 0x000000ff05057207 */ /* 0x000fe40000800000 */
[----:B------:R-:W-:Y:S01]  /*3cb0*/  IADD3 R9, P3, PT, R7, UR6, RZ ;  /* 0x0000000607097c10 */ /* 0x000fe2000ff7e0ff */
[C---:B------:R-:W-:Y:S01]  /*3cc0*/  @!P1 VIADD R4, R8.reuse, 0x200 ;  /* 0x0000020008049836 */ /* 0x040fe20000000000 */
[----:B------:R-:W-:Y:S01]  /*3cd0*/  SEL R5, R5, RZ, P2 ;  /* 0x000000ff05057207 */ /* 0x000fe20001000000 */
[----:B------:R-:W-:Y:S02]  /*3ce0*/  @!P2 VIADD R4, R8, 0x300 ;  /* 0x000003000804a836 */ /* 0x000fe40000000000 */
[----:B------:R-:W-:Y:S01]  /*3cf0*/  IMAD.X R0, RZ, RZ, UR7, P3 ;  /* 0x00000007ff007e24 */ /* 0x000fe200098e06ff */
[----:B---3--:R-:W-:Y:S01]  /*3d00*/  @P2 SEL R12, R6, R13, !P1 ;  /* 0x0000000d060c2207 */ /* 0x008fe20004800000 */
[----:B0-----:R-:W-:Y:S06]  /*3d10*/  @!P0 BRA `(.L_x_302) ;  /* 0x0000000000248947 */ /* 0x001fec0003800000 */
[C---:B------:R-:W-:Y:S02]  /*3d20*/  ISETP.GE.U32.AND P0, PT, R4.reuse, R7, PT ;  /* 0x000000070400720c */ /* 0x040fe40003f06070 */
[----:B------:R-:W-:Y:S02]  /*3d30*/  IADD3 R4, P1, PT, R4, UR6, RZ ;  /* 0x0000000604047c10 */ /* 0x000fe4000ff3e0ff */
[C---:B------:R-:W-:Y:S02]  /*3d40*/  ISETP.GE.U32.AND.EX P0, PT, R5.reuse, RZ, PT, P0 ;  /* 0x000000ff0500720c */ /* 0x040fe40003f06100 */
[----:B------:R-:W-:Y:S02]  /*3d50*/  IADD3.X R5, PT, PT, R5, UR7, RZ, P1, !PT ;  /* 0x0000000705057c10 */ /* 0x000fe40008ffe4ff */
[----:B------:R-:W-:-:S04]  /*3d60*/  ISETP.LT.OR P0, PT, R10, R15, !P0 ;  /* 0x0000000f0a00720c */ /* 0x000fc80004701670 */
[----:B------:R-:W-:Y:S02]  /*3d70*/  SEL R9, R4, R9, P0 ;  /* 0x0000000904097207 */ /* 0x000fe40000000000 */
[----:B------:R-:W-:Y:S02]  /*3d80*/  SEL R0, R5, R0, P0 ;  /* 0x0000000005007207 */ /* 0x000fe40000000000 */
[----:B-----5:R-:W-:Y:S02]  /*3d90*/  SEL R11, R12, R11, P0 ;  /* 0x0000000b0c0b7207 */ /* 0x020fe40000000000 */
[----:B------:R-:W-:-:S07]  /*3da0*/  SEL R10, R15, R10, P0 ;  /* 0x0000000a0f0a7207 */ /* 0x000fce0000000000 */
.L_x_302:
[----:B------:R-:W-:Y:S05]  /*3db0*/  BSYNC.RECONVERGENT B1 ;  /* 0x0000000000017941 */ /* 0x000fea0003800200 */
.L_x_301:
[----:B------:R-:W-:Y:S01]  /*3dc0*/  UISETP.GE.U32.AND UP0, UPT, UR4, 0xa00, UPT ;  /* 0x00000a000400788c */ /* 0x000fe2000bf06070 */
[----:B------:R-:W-:Y:S02]  /*3dd0*/  IMAD.MOV.U32 R13, RZ, RZ, 0x500 ;  /* 0x00000500ff0d7424 */ /* 0x000fe400078e00ff */
[----:B------:R-:W-:Y:S01]  /*3de0*/  IMAD.MOV.U32 R12, RZ, RZ, RZ ;  /* 0x000000ffff0c7224 */ /* 0x000fe200078e00ff */
[----:B------:R-:W-:-:S09]  /*3df0*/  UISETP.GE.U32.AND.EX UP0, UPT, UR5, URZ, UPT, UP0 ;  /* 0x000000ff0500728c */ /* 0x000fd2000bf06100 */
[----:B------:R-:W-:Y:S05]  /*3e00*/  BRA.U !UP0, `(.L_x_303) ;  /* 0x0000000508447547 */ /* 0x000fea000b800000 */
[----:B-----5:R-:W-:Y:S01]  /*3e10*/  IMAD.MOV.U32 R6, RZ, RZ, R11 ;  /* 0x000000ffff067224 */ /* 0x020fe200078e000b */
[----:B------:R-:W0:Y:S01]  /*3e20*/  LDCU.64 UR6, c[0x0][0x388] ;  /* 0x00007100ff0677ac */ /* 0x000e220008000a00 */
[----:B------:R-:W-:Y:S02]  /*3e30*/  IMAD.MOV.U32 R17, RZ, RZ, R9 ;  /* 0x000000ffff117224 */ /* 0x000fe400078e0009 */
[----:B------:R-:W-:Y:S01]  /*3e40*/  IMAD.MOV.U32 R23, RZ, RZ, R0 ;  /* 0x000000ffff177224 */ /* 0x000fe200078e0000 */
[----:B------:R-:W1:Y:S01]  /*3e50*/  LDCU.64 UR4, c[0x0][0x398] ;  /* 0x00007300ff0477ac */ /* 0x000e620008000a00 */
[----:B------:R-:W-:Y:S02]  /*3e60*/  IMAD.MOV.U32 R15, RZ, RZ, 0x500 ;  /* 0x00000500ff0f7424 */ /* 0x000fe400078e00ff */
[----:B------:R-:W-:-:S07]  /*3e70*/  IMAD.MOV.U32 R13, RZ, RZ, RZ ;  /* 0x000000ffff0d7224 */ /* 0x000fce00078e00ff */
.L_x_304:
[----:B------:R-:W-:-:S04]  /*3e80*/  LEA R4, P0, R15, R2, 0x3 ;  /* 0x000000020f047211 */ /* 0x000fc800078018ff */
[----:B------:R-:W-:-:S05]  /*3e90*/  LEA.HI.X R5, R15, R3, R13, 0x3, P0 ;  /* 0x000000030f057211 */ /* 0x000fca00000f1c0d */
[----:B------:R-:W2:Y:S04]  /*3ea0*/  LDG.E R11, desc[UR8][R4.64] ;  /* 0x00000008040b7981 */ /* 0x000ea8000c1e1900 */
[----:B------:R-:W3:Y:S04]  /*3eb0*/  LDG.E R21, desc[UR8][R4.64+0x800] ;  /* 0x0008000804157981 */ /* 0x000ee8000c1e1900 */
[----:B------:R-:W4:Y:S04]  /*3ec0*/  LDG.E R12, desc[UR8][R4.64+0x1000] ;  /* 0x00100008040c7981 */ /* 0x000f28000c1e1900 */
[----:B------:R-:W5:Y:S01]  /*3ed0*/  LDG.E R7, desc[UR8][R4.64+0x1800] ;  /* 0x0018000804077981 */ /* 0x000f62000c1e1900 */
[----:B0-----:R-:W-:-:S03]  /*3ee0*/  IADD3 R18, P0, P1, R15, UR6, R8 ;  /* 0x000000060f127c10 */ /* 0x001fc6000f91e008 */
[----:B------:R-:W5:Y:S01]  /*3ef0*/  LDG.E R19, desc[UR8][R4.64+0x4] ;  /* 0x0000040804137981 */ /* 0x000f62000c1e1900 */
[----:B------:R-:W-:-:S03]  /*3f00*/  IADD3.X R16, PT, PT, R13, UR7, RZ, P0, P1 ;  /* 0x000000070d107c10 */ /* 0x000fc600087e24ff */
[----:B------:R-:W5:Y:S01]  /*3f10*/  LDG.E R24, desc[UR8][R4.64+0x804] ;  /* 0x0008040804187981 */ /* 0x000f62000c1e1900 */
[C---:B------:R-:W-:Y:S02]  /*3f20*/  IADD3 R25, P0, PT, R18.reuse, 0x100, RZ ;  /* 0x0000010012197810 */ /* 0x040fe40007f1e0ff */
[C---:B------:R-:W-:Y:S01]  /*3f30*/  IADD3 R20, P1, PT, R18.reuse, 0x200, RZ ;  /* 0x0000020012147810 */ /* 0x040fe20007f3e0ff */
[----:B------:R-:W5:Y:S01]  /*3f40*/  LDG.E R22, desc[UR8][R4.64+0x1004] ;  /* 0x0010040804167981 */ /* 0x000f62000c1e1900 */
[C---:B------:R-:W-:Y:S02]  /*3f50*/  IADD3 R14, P3, PT, R18.reuse, 0x300, RZ ;  /* 0x00000300120e7810 */ /* 0x040fe40007f7e0ff */
[----:B------:R-:W-:Y:S01]  /*3f60*/  IADD3 R9, P4, PT, R18, 0x400, RZ ;  /* 0x0000040012097810 */ /* 0x000fe20007f9e0ff */
[--C-:B------:R-:W-:Y:S02]  /*3f70*/  IMAD.X R27, RZ, RZ, R16.reuse, P0 ;  /* 0x000000ffff1b7224 */ /* 0x100fe400000e0610 */
[----:B------:R-:W-:-:S02]  /*3f80*/  IMAD.X R26, RZ, RZ, R16, P1 ;  /* 0x000000ffff1a7224 */ /* 0x000fc400008e0610 */
[----:B------:R-:W-:Y:S01]  /*3f90*/  IMAD.X R0, RZ, RZ, R16, P4 ;  /* 0x000000ffff007224 */ /* 0x000fe200020e0610 */
[----:B--2---:R-:W-:-:S13]  /*3fa0*/  ISETP.GE.AND P6, PT, R10, R11, PT ;  /* 0x0000000b0a00720c */ /* 0x004fda0003fc6270 */
[----:B------:R-:W-:-:S04]  /*3fb0*/  @P6 ISETP.GE.U32.AND P2, PT, R17, R18, PT ;  /* 0x000000121100620c */ /* 0x000fc80003f46070 */
[----:B------:R-:W-:-:S04]  /*3fc0*/  @P6 ISETP.GE.AND.EX P2, PT, R23, R16, PT, P2 ;  /* 0x000000101700620c */ /* 0x000fc80003f46320 */
[----:B------:R-:W-:-:S04]  /*3fd0*/  @P6 ISETP.LT.OR P2, PT, R11, R10, !P2 ;  /* 0x0000000a0b00620c */ /* 0x000fc80005741670 */
[----:B------:R-:W-:Y:S02]  /*3fe0*/  @P6 SEL R11, R10, R11, P2 ;  /* 0x0000000b0a0b6207 */ /* 0x000fe40001000000 */
[----:B------:R-:W2:Y:S02]  /*3ff0*/  LDG.E R10, desc[UR8][R4.64+0x2000] ;  /* 0x00200008040a7981 */ /* 0x000ea4000c1e1900 */
[----:B---3--:R-:W-:Y:S02]  /*4000*/  ISETP.GE.AND P5, PT, R11, R21, PT ;  /* 0x000000150b00720c */ /* 0x008fe40003fa6270 */
[----:B------:R-:W-:Y:S01]  /*4010*/  @P6 SEL R18, R17, R18, P2 ;  /* 0x0000001211126207 */ /* 0x000fe20001000000 */
[----:B------:R-:W-:Y:S01]  /*4020*/  IMAD.X R17, RZ, RZ, R16, P3 ;  /* 0x000000ffff117224 */ /* 0x000fe200018e0610 */
[----:B------:R-:W-:Y:S02]  /*4030*/  @P6 SEL R16, R23, R16, P2 ;  /* 0x0000001017106207 */ /* 0x000fe40001000000 */
[----:B------:R-:W3:Y:S07]  /*4040*/  LDG.E R23, desc[UR8][R4.64+0x1804] ;  /* 0x0018040804177981 */ /* 0x000eee000c1e1900 */
[----:B------:R-:W-:-:S04]  /*4050*/  @P5 ISETP.GE.U32.AND P1, PT, R18, R25, PT ;  /* 0x000000191200520c */ /* 0x000fc80003f26070 */
[----:B------:R-:W-:-:S04]  /*4060*/  @P5 ISETP.GE.AND.EX P1, PT, R16, R27, PT, P1 ;  /* 0x0000001b1000520c */ /* 0x000fc80003f26310 */
[----:B------:R-:W-:-:S04]  /*4070*/  @P5 ISETP.LT.OR P1, PT, R21, R11, !P1 ;  /* 0x0000000b1500520c */ /* 0x000fc80004f21670 */
[----:B------:R-:W-:Y:S02]  /*4080*/  @P5 SEL R21, R11, R21, P1 ;  /* 0x000000150b155207 */ /* 0x000fe40000800000 */
[----:B------:R0:W3:Y:S02]  /*4090*/  LDG.E R11, desc[UR8][R4.64+0x2004] ;  /* 0x00200408040b7981 */ /* 0x0000e4000c1e1900 */
[----:B----4-:R-:W-:Y:S02]  /*40a0*/  ISETP.GE.AND P3, PT, R21, R12, PT ;  /* 0x0000000c1500720c */ /* 0x010fe40003f66270 */
[----:B------:R-:W-:Y:S02]  /*40b0*/  @P5 SEL R25, R18, R25, P1 ;  /* 0x0000001912195207 */ /* 0x000fe40000800000 */
[----:B------:R-:W-:-:S09]  /*40c0*/  @P5 SEL R27, R16, R27, P1 ;  /* 0x0000001b101b5207 */ /* 0x000fd20000800000 */
        /* <DEDUP_REMOVED lines=11> */
[----:B------:R-:W-:Y:S02]  /*4180*/  @P4 SEL R7, R12, R7, P2 ;  /* 0x000000070c074207 */ /* 0x000fe40001000000 */
[----:B------:R-:W-:Y:S02]  /*4190*/  @P5 SEL R24, R19, R24, P1 ;  /* 0x0000001813185207 */ /* 0x000fe40000800000 */
[----:B0-----:R-:W-:Y:S02]  /*41a0*/  IADD3 R4, P1, PT, R15, 0xa00, RZ ;  /* 0x00000a000f047810 */ /* 0x001fe40007f3e0ff */
[----:B------:R-:W-:-:S03]  /*41b0*/  @P4 SEL R14, R20, R14, P2 ;  /* 0x0000000e140e4207 */ /* 0x000fc60001000000 */
[----:B------:R-:W-:Y:S01]  /*41c0*/  IMAD.X R5, RZ, RZ, R13, P1 ;  /* 0x000000ffff057224 */ /* 0x000fe200008e060d */
[----:B-1----:R-:W-:Y:S02]  /*41d0*/  ISETP.GT.U32.AND P1, PT, R4, UR4, PT ;  /* 0x0000000404007c0c */ /* 0x002fe4000bf24070 */
[----:B------:R-:W-:Y:S02]  /*41e0*/  @P4 SEL R17, R26, R17, P2 ;  /* 0x000000111a114207 */ /* 0x000fe40001000000 */
[----:B------:R-:W-:Y:S02]  /*41f0*/  ISETP.GT.AND.EX P1, PT, R5, UR5, PT, P1 ;  /* 0x0000000505007c0c */ /* 0x000fe4000bf24310 */
[----:B------:R-:W-:Y:S02]  /*4200*/  @P3 SEL R22, R24, R22, P0 ;  /* 0x0000001618163207 */ /* 0x000fe40000000000 */
[----:B------:R-:W-:-:S05]  /*4210*/  IADD3 R15, P3, PT, R15, 0x500, RZ ;  /* 0x000005000f0f7810 */ /* 0x000fca0007f7e0ff */
[----:B------:R-:W-:-:S04]  /*4220*/  IMAD.X R12, RZ, RZ, R13, P3 ;  /* 0x000000ffff0c7224 */ /* 0x000fc800018e060d */
[----:B------:R-:W-:Y:S01]  /*4230*/  IMAD.MOV.U32 R13, RZ, RZ, R12 ;  /* 0x000000ffff0d7224 */ /* 0x000fe200078e000c */
[----:B--2---:R-:W-:-:S13]  /*4240*/  ISETP.GE.AND P6, PT, R7, R10, PT ;  /* 0x0000000a0700720c */ /* 0x004fda0003fc6270 */
[----:B------:R-:W-:-:S04]  /*4250*/  @P6 ISETP.GE.U32.AND P5, PT, R14, R9, PT ;  /* 0x000000090e00620c */ /* 0x000fc80003fa6070 */
[----:B------:R-:W-:Y:S02]  /*4260*/  @P6 ISETP.GE.AND.EX P5, PT, R17, R0, PT, P5 ;  /* 0x000000001100620c */ /* 0x000fe40003fa6350 */
[----:B---3--:R-:W-:Y:S02]  /*4270*/  @P4 SEL R23, R22, R23, P2 ;  /* 0x0000001716174207 */ /* 0x008fe40001000000 */
[----:B------:R-:W-:-:S04]  /*4280*/  @P6 ISETP.LT.OR P0, PT, R10, R7, !P5 ;  /* 0x000000070a00620c */ /* 0x000fc80006f01670 */
[----:B------:R-:W-:Y:S02]  /*4290*/  @P6 SEL R9, R14, R9, P0 ;  /* 0x000000090e096207 */ /* 0x000fe40000000000 */
[----:B------:R-:W-:Y:S02]  /*42a0*/  @P6 SEL R0, R17, R0, P0 ;  /* 0x0000000011006207 */ /* 0x000fe40000000000 */
[----:B------:R-:W-:Y:S01]  /*42b0*/  @P6 SEL R11, R23, R11, P0 ;  /* 0x0000000b170b6207 */ /* 0x000fe20000000000 */
[----:B------:R-:W-:Y:S01]  /*42c0*/  IMAD.MOV.U32 R17, RZ, RZ, R9 ;  /* 0x000000ffff117224 */ /* 0x000fe200078e0009 */
[----:B------:R-:W-:Y:S01]  /*42d0*/  @P6 SEL R10, R7, R10, P0 ;  /* 0x0000000a070a6207 */ /* 0x000fe20000000000 */
[----:B------:R-:W-:Y:S02]  /*42e0*/  IMAD.MOV.U32 R23, RZ, RZ, R0 ;  /* 0x000000ffff177224 */ /* 0x000fe400078e0000 */
[----:B------:R-:W-:Y:S01]  /*42f0*/  IMAD.MOV.U32 R6, RZ, RZ, R11 ;  /* 0x000000ffff067224 */ /* 0x000fe200078e000b */
[----:B------:R-:W-:Y:S06]  /*4300*/  @!P1 BRA `(.L_x_304) ;  /* 0xfffffff800dc9947 */ /* 0x000fec000383ffff */
[----:B------:R-:W-:-:S07]  /*4310*/  IMAD.MOV.U32 R13, RZ, RZ, R15 ;  /* 0x000000ffff0d7224 */ /* 0x000fce00078e000f */
.L_x_303:
[----:B------:R-:W-:-:S04]  /*4320*/  ISETP.GE.U32.AND P0, PT, R13, UR4, PT ;  /* 0x000000040d007c0c */ /* 0x000fc8000bf06070 */
[----:B------:R-:W-:-:S13]  /*4330*/  ISETP.GE.AND.EX P0, PT, R12, UR5, PT, P0 ;  /* 0x000000050c007c0c */ /* 0x000fda000bf06300 */
[----:B------:R-:W-:Y:S05]  /*4340*/  @P0 BRA `(.L_x_305) ;  /* 0x0000000800c80947 */ /* 0x000fea0003800000 */
        /* <DEDUP_REMOVED lines=16> */
[----:B------:R-:W-:Y:S02]  /*4450*/  IADD3 R7, P0, PT, R3, UR6, RZ ;  /* 0x0000000603077c10 */ /* 0x000fe4000ff1e0ff */
[----:B------:R-:W-:-:S05]  /*4460*/  LOP3.LUT R2, R2, 0x3, RZ, 0xc0, !PT ;  /* 0x0000000302027812 */ /* 0x000fca00078ec0ff */
[----:B------:R-:W-:Y:S01]  /*4470*/  IMAD.MOV R5, RZ, RZ, -R2 ;  /* 0x000000ffff057224 */ /* 0x000fe200078e0a02 */
[----:B0-----:R-:W-:-:S04]  /*4480*/  LEA R6, P1, R3, UR10, 0x3 ;  /* 0x0000000a03067c11 */ /* 0x001fc8000f8218ff */
[----:B------:R-:W-:Y:S02]  /*4490*/  IADD3 R6, P2, PT, R6, 0x4, RZ ;  /* 0x0000000406067810 */ /* 0x000fe40007f5e0ff */
[----:B------:R-:W-:Y:S02]  /*44a0*/  LEA.HI.X R3, R3, UR11, R16, 0x3, P1 ;  /* 0x0000000b03037c11 */ /* 0x000fe400088f1c10 */
[----:B------:R-:W-:-:S03]  /*44b0*/  IADD3.X R16, PT, PT, R16, UR7, RZ, P0, !PT ;  /* 0x0000000710107c10 */ /* 0x000fc600087fe4ff */
[----:B------:R-:W-:-:S07]  /*44c0*/  IMAD.X R3, RZ, RZ, R3, P2 ;  /* 0x000000ffff037224 */ /* 0x000fce00010e0603 */
.L_x_311:
        /* <DEDUP_REMOVED lines=30> */
.L_x_310:
[----:B------:R-:W-:Y:S05]  /*46b0*/  BSYNC.RECONVERGENT B3 ;  /* 0x0000000000037941 */ /* 0x000fea0003800200 */
.L_x_309:
[----:B------:R-:W-:Y:S01]  /*46c0*/  IADD3 R7, P0, PT, R7, 0x100, RZ ;  /* 0x0000010007077810 */ /* 0x000fe20007f1e0ff */
[----:B------:R-:W-:Y:S02]  /*46d0*/  IMAD.X R3, RZ, RZ, R3, P3 ;  /* 0x000000ffff037224 */ /* 0x000fe400018e0603 */
[----:B------:R-:W-:Y:S02]  /*46e0*/  VIADD R14, R14, 0x100 ;  /* 0x000001000e0e7836 */ /* 0x000fe40000000000 */
[----:B------:R-:W-:Y:S01]  /*46f0*/  IMAD.X R16, RZ, RZ, R16, P0 ;  /* 0x000000ffff107224 */ /* 0x000fe200000e0610 */
[----:B------:R-:W-:Y:S07]  /*4700*/  @P2 BRA `(.L_x_311) ;  /* 0xfffffffc00702947 */ /* 0x000fee000383ffff */
.L_x_308:
[----:B------:R-:W-:Y:S05]  /*4710*/  BSYNC.RECONVERGENT B2 ;  /* 0x0000000000027941 */ /* 0x000fea0003800200 */
.L_x_307:
[----:B------:R-:W-:-:S13]  /*4720*/  ISETP.GE.U32.AND P0, PT, R4, 0x300, PT ;  /* 0x000003000400780c */ /* 0x000fda0003f06070 */
[----:B------:R-:W-:Y:S05]  /*4730*/  @!P0 BRA `(.L_x_306) ;  /* 0x0000000400c88947 */ /* 0x000fea0003800000 */
[----:B------:R-:W0:Y:S01]  /*4740*/  LDC.64 R6, c[0x0][0x380] ;  /* 0x0000e000ff067b82 */ /* 0x000e220000000a00 */
[----:B------:R-:W-:-:S07]  /*4750*/  VIADD R14, R14, 0x200 ;  /* 0x000002000e0e7836 */ /* 0x000fce0000000000 */
[----:B------:R-:W1:Y:S02]  /*4760*/  LDC.64 R4, c[0x0][0x388] ;  /* 0x0000e200ff047b82 */ /* 0x000e640000000a00 */
.L_x_320:
[----:B------:R-:W-:-:S05]  /*4770*/  VIADD R2, R14, 0xfffffe00 ;  /* 0xfffffe000e027836 */ /* 0x000fca0000000000 */
[----:B------:R-:W-:-:S05]  /*4780*/  IADD3 R19, P0, PT, R2, R13, RZ ;  /* 0x0000000d02137210 */ /* 0x000fca0007f1e0ff */
[----:B------:R-:W-:Y:S01]  /*4790*/  IMAD.X R18, RZ, RZ, R12, P0 ;  /* 0x000000ffff127224 */ /* 0x000fe200000e060c */
        /* <DEDUP_REMOVED lines=28> */
.L_x_313:
[----:B------:R-:W-:Y:S05]  /*4960*/  BSYNC.RECONVERGENT B2 ;  /* 0x0000000000027941 */ /* 0x000fea0003800200 */
.L_x_312:
        /* <DEDUP_REMOVED lines=27> */
.L_x_315:
[----:B------:R-:W-:Y:S05]  /*4b20*/  BSYNC.RECONVERGENT B2 ;  /* 0x0000000000027941 */ /* 0x000fea0003800200 */
.L_x_314:
        /* <DEDUP_REMOVED lines=24> */
.L_x_317:
[----:B------:R-:W-:Y:S05]  /*4cb0*/  BSYNC.RECONVERGENT B2 ;  /* 0x0000000000027941 */ /* 0x000fea0003800200 */
.L_x_316:
        /* <DEDUP_REMOVED lines=21> */
.L_x_319:
[----:B------:R-:W-:Y:S05]  /*4e10*/  BSYNC.RECONVERGENT B2 ;  /* 0x0000000000027941 */ /* 0x000fea0003800200 */
.L_x_318:
[C---:B------:R-:W-:Y:S02]  /*4e20*/  VIADD R2, R14.reuse, 0x200 ;  /* 0x000002000e027836 */ /* 0x040fe40000000000 */
[----:B------:R-:W-:-:S03]  /*4e30*/  VIADD R14, R14, 0x400 ;  /* 0x000004000e0e7836 */ /* 0x000fc60000000000 */
[----:B------:R-:W-:-:S13]  /*4e40*/  ISETP.GE.AND P0, PT, R2, R15, PT ;  /* 0x0000000f0200720c */ /* 0x000fda0003f06270 */
[----:B------:R-:W-:Y:S05]  /*4e50*/  @!P0 BRA `(.L_x_320) ;  /* 0xfffffff800448947 */ /* 0x000fea000383ffff */
.L_x_306:
[----:B------:R-:W-:Y:S05]  /*4e60*/  BSYNC.RECONVERGENT B1 ;  /* 0x0000000000017941 */ /* 0x000fea0003800200 */
.L_x_305:
        /* <DEDUP_REMOVED lines=36> */
.L_x_322:
[----:B------:R-:W-:Y:S05]  /*50b0*/  BSYNC.RECONVERGENT B1 ;  /* 0x0000000000017941 */ /* 0x000fea0003800200 */
.L_x_321:
        /* <DEDUP_REMOVED lines=29> */
.L_x_324:
[----:B------:R-:W-:Y:S05]  /*5290*/  BSYNC.RECONVERGENT B1 ;  /* 0x0000000000017941 */ /* 0x000fea0003800200 */
.L_x_323:
[----:B-1----:R1:W1:Y:S01]  /*52a0*/  SHFL.DOWN PT, R9, R0, 0x4, 0x1f ;  /* 0x08801f0000097f89 */ /* 0x00226200000e0000 */
[----:B------:R-:W-:Y:S01]  /*52b0*/  BSSY.RECONVERGENT B1, `(.L_x_325) ;  /* 0x000001c000017945 */ /* 0x000fe20003800200 */
[----:B0-----:R-:W-:Y:S02]  /*52c0*/  IMAD.MOV.U32 R2, RZ, RZ, R0 ;  /* 0x000000ffff027224 */ /* 0x001fe400078e0000 */
[----:B----4-:R0:W4:Y:S01]  /*52d0*/  SHFL.DOWN PT, R11, R4, 0x4, 0x1f ;  /* 0x08801f00040b7f89 */ /* 0x01012200000e0000 */
[----:B------:R-:W-:Y:S02]  /*52e0*/  IMAD.MOV.U32 R3, RZ, RZ, R4 ;  /* 0x000000ffff037224 */ /* 0x000fe400078e0004 */
[----:B------:R-:W-:Y:S01]  /*52f0*/  IMAD.MOV.U32 R5, RZ, RZ, R6 ;  /* 0x000000ffff057224 */ /* 0x000fe200078e0006 */
[----:B------:R0:W0:Y:S01]  /*5300*/  SHFL.DOWN PT, R13, R6, 0x4, 0x1f ;  /* 0x08801f00060d7f89 */ /* 0x00002200000e0000 */
[----:B--2---:R-:W-:-:S03]  /*5310*/  IMAD.MOV.U32 R10, RZ, RZ, R7 ;  /* 0x000000ffff0a7224 */ /* 0x004fc600078e0007 */
[----:B------:R2:W0:Y:S01]  /*5320*/  SHFL.DOWN PT, R12, R7, 0x4, 0x1f ;  /* 0x08801f00070c7f89 */ /* 0x00042200000e0000 */
[----:B------:R-:W-:Y:S05]  /*5330*/  @P5 BRA `(.L_x_326) ;  /* 0x00000000004c5947 */ /* 0x000fea0003800000 */
[----:B-1----:R-:W-:Y:S01]  /*5340*/  ISETP.GE.AND P0, PT, R0, R9, PT ;  /* 0x000000090000720c */ /* 0x002fe20003f06270 */
[----:B------:R-:W-:Y:S02]  /*5350*/  IMAD.MOV.U32 R2, RZ, RZ, R9 ;  /* 0x000000ffff027224 */ /* 0x000fe400078e0009 */
        /* <DEDUP_REMOVED lines=17> */
.L_x_326:
[----:B------:R-:W-:Y:S05]  /*5470*/  BSYNC.RECONVERGENT B1 ;  /* 0x0000000000017941 */ /* 0x000fea0003800200 */
.L_x_325:
[----:B----4-:R4:W3:Y:S01]  /*5480*/  SHFL.DOWN PT, R11, R2, 0x8, 0x1f ;  /* 0x09001f00020b7f89 */ /* 0x0108e200000e0000 */
[----:B------:R-:W-:Y:S01]  /*5490*/  BSSY.RECONVERGENT B1, `(.L_x_327) ;  /* 0x000001c000017945 */ /* 0x000fe20003800200 */
[----:B0-----:R-:W-:Y:S02]  /*54a0*/  IMAD.MOV.U32 R4, RZ, RZ, R2 ;  /* 0x000000ffff047224 */ /* 0x001fe400078e0002 */
[----:B-1----:R4:W0:Y:S01]  /*54b0*/  SHFL.DOWN PT, R0, R3, 0x8, 0x1f ;  /* 0x09001f0003007f89 */ /* 0x00282200000e0000 */
[----:B------:R-:W-:Y:S02]  /*54c0*/  IMAD.MOV.U32 R6, RZ, RZ, R3 ;  /* 0x000000ffff067224 */ /* 0x000fe400078e0003 */
[----:B--2---:R-:W-:Y:S01]  /*54d0*/  IMAD.MOV.U32 R7, RZ, RZ, R5 ;  /* 0x000000ffff077224 */ /* 0x004fe200078e0005 */
[----:B------:R4:W1:Y:S01]  /*54e0*/  SHFL.DOWN PT, R12, R5, 0x8, 0x1f ;  /* 0x09001f00050c7f89 */ /* 0x00086200000e0000 */
[----:B------:R-:W-:-:S03]  /*54f0*/  IMAD.MOV.U32 R9, RZ, RZ, R10 ;  /* 0x000000ffff097224 */ /* 0x000fc600078e000a */
[----:B------:R4:W2:Y:S01]  /*5500*/  SHFL.DOWN PT, R13, R10, 0x8, 0x1f ;  /* 0x09001f000a0d7f89 */ /* 0x0008a200000e0000 */
[----:B------:R-:W-:Y:S05]  /*5510*/  @P4 BRA `(.L_x_328) ;  /* 0x00000000004c4947 */ /* 0x000fea0003800000 */
[----:B---3--:R-:W-:Y:S01]  /*5520*/  ISETP.GE.AND P0, PT, R2, R11, PT ;  /* 0x0000000b0200720c */ /* 0x008fe20003f06270 */
[----:B------:R-:W-:Y:S02]  /*5530*/  IMAD.MOV.U32 R4, RZ, RZ, R11 ;  /* 0x000000ffff047224 */ /* 0x000fe400078e000b */
[----:B0-----:R-:W-:Y:S02]  /*5540*/  IMAD.MOV.U32 R6, RZ, RZ, R0 ;  /* 0x000000ffff067224 */ /* 0x001fe400078e0000 */
[----:B-1----:R-:W-:Y:S02]  /*5550*/  IMAD.MOV.U32 R7, RZ, RZ, R12 ;  /* 0x000000ffff077224 */ /* 0x002fe400078e000c */
[----:B--2---:R-:W-:-:S06]  /*5560*/  IMAD.MOV.U32 R9, RZ, RZ, R13 ;  /* 0x000000ffff097224 */ /* 0x004fcc00078e000d */
        /* <DEDUP_REMOVED lines=14> */
.L_x_328:
[----:B------:R-:W-:Y:S05]  /*5650*/  BSYNC.RECONVERGENT B1 ;  /* 0x0000000000017941 */ /* 0x000fea0003800200 */
.L_x_327:
[----:B---3--:R3:W3:Y:S01]  /*5660*/  SHFL.DOWN PT, R11, R4, 0x10, 0x1f ;  /* 0x0a001f00040b7f89 */ /* 0x0086e200000e0000 */
[----:B------:R-:W-:Y:S01]  /*5670*/  BSSY.RECONVERGENT B1, `(.L_x_329) ;  /* 0x000001c000017945 */ /* 0x000fe20003800200 */
[----:B----4-:R-:W-:Y:S02]  /*5680*/  IMAD.MOV.U32 R5, RZ, RZ, R7 ;  /* 0x000000ffff057224 */ /* 0x010fe400078e0007 */
[----:B--2---:R2:W4:Y:S01]  /*5690*/  SHFL.DOWN PT, R13, R6, 0x10, 0x1f ;  /* 0x0a001f00060d7f89 */ /* 0x00452200000e0000 */
[----:B0-----:R-:W-:Y:S02]  /*56a0*/  IMAD.MOV.U32 R0, RZ, RZ, R9 ;  /* 0x000000ffff007224 */ /* 0x001fe400078e0009 */
[----:B------:R-:W-:Y:S01]  /*56b0*/  IMAD.MOV.U32 R2, RZ, RZ, R4 ;  /* 0x000000ffff027224 */ /* 0x000fe200078e0004 */
[----:B------:R2:W0:Y:S01]  /*56c0*/  SHFL.DOWN PT, R10, R7, 0x10, 0x1f ;  /* 0x0a001f00070a7f89 */ /* 0x00042200000e0000 */
[----:B------:R-:W-:-:S03]  /*56d0*/  IMAD.MOV.U32 R3, RZ, RZ, R6 ;  /* 0x000000ffff037224 */ /* 0x000fc600078e0006 */
[----:B-1----:R2:W1:Y:S01]  /*56e0*/  SHFL.DOWN PT, R12, R9, 0x10, 0x1f ;  /* 0x0a001f00090c7f89 */ /* 0x00246200000e0000 */
[----:B------:R-:W-:Y:S05]  /*56f0*/  @P3 BRA `(.L_x_330) ;  /* 0x00000000004c3947 */ /* 0x000fea0003800000 */
[----:B---3--:R-:W-:Y:S01]  /*5700*/  ISETP.GE.AND P0, PT, R4, R11, PT ;  /* 0x0000000b0400720c */ /* 0x008fe20003f06270 */
[----:B0-----:R-:W-:Y:S02]  /*5710*/  IMAD.MOV.U32 R5, RZ, RZ, R10 ;  /* 0x000000ffff057224 */ /* 0x001fe400078e000a */
[----:B-1----:R-:W-:Y:S02]  /*5720*/  IMAD.MOV.U32 R0, RZ, RZ, R12 ;  /* 0x000000ffff007224 */ /* 0x002fe400078e000c */
        /* <DEDUP_REMOVED lines=16> */
.L_x_330:
[----:B------:R-:W-:Y:S05]  /*5830*/  BSYNC.RECONVERGENT B1 ;  /* 0x0000000000017941 */ /* 0x000fea0003800200 */
.L_x_329:
[----:B------:R-:W-:Y:S04]  /*5840*/  BSSY.RECONVERGENT B1, `(.L_x_331) ;  /* 0x000000c000017945 */ /* 0x000fe80003800200 */
[----:B------:R-:W-:Y:S05]  /*5850*/  @P2 BRA `(.L_x_332) ;  /* 0x0000000000282947 */ /* 0x000fea0003800000 */
[----:B--2---:R-:W2:Y:S01]  /*5860*/  S2R R7, SR_CgaCtaId ;  /* 0x0000000000077919 */ /* 0x004ea20000008800 */
[----:B------:R-:W-:Y:S02]  /*5870*/  MOV R6, 0x400 ;  /* 0x0000040000067802 */ /* 0x000fe40000000f00 */
[----:B---3--:R-:W-:-:S04]  /*5880*/  SHF.R.U32.HI R4, RZ, 0x1, R8 ;  /* 0x00000001ff047819 */ /* 0x008fc80000011608 */
[----:B------:R-:W-:Y:S02]  /*5890*/  LOP3.LUT R4, R4, 0x1f0, RZ, 0xc0, !PT ;  /* 0x000001f004047812 */ /* 0x000fe400078ec0ff */
[----:B--2---:R-:W-:Y:S01]  /*58a0*/  LEA R7, R7, R6, 0x18 ;  /* 0x0000000607077211 */ /* 0x004fe200078ec0ff */
[----:B------:R-:W-:-:S04]  /*58b0*/  IMAD.MOV.U32 R6, RZ, RZ, R5 ;  /* 0x000000ffff067224 */ /* 0x000fc800078e0005 */
[----:B------:R-:W-:Y:S02]  /*58c0*/  IMAD.IADD R9, R4, 0x1, R7 ;  /* 0x0000000104097824 */ /* 0x000fe400078e0207 */
[----:B------:R-:W-:-:S03]  /*58d0*/  IMAD.MOV.U32 R7, RZ, RZ, R0 ;  /* 0x000000ffff077224 */ /* 0x000fc600078e0000 */
[----:B------:R2:W-:Y:S04]  /*58e0*/  STS.64 [R9+0x8], R2 ;  /* 0x0000080209007388 */ /* 0x0005e80000000a00 */
[----:B------:R2:W-:Y:S02]  /*58f0*/  STS.64 [R9+0x10], R6 ;  /* 0x0000100609007388 */ /* 0x0005e40000000a00 */
.L_x_332:
[----:B------:R-:W-:Y:S05]  /*5900*/  BSYNC.RECONVERGENT B1 ;  /* 0x0000000000017941 */ /* 0x000fea0003800200 */
.L_x_331:
[----:B------:R-:W-:Y:S01]  /*5910*/  BAR.SYNC.DEFER_BLOCKING 0x0 ;  /* 0x0000000000007b1d */ /* 0x000fe20000010000 */
[----:B------:R-:W-:-:S13]  /*5920*/  ISETP.NE.AND P1, PT, R8, RZ, PT ;  /* 0x000000ff0800720c */ /* 0x000fda0003f25270 */
[----:B------:R-:W-:Y:S05]  /*5930*/  @P1 BRA `(.L_x_264) ;  /* 0x0000000800881947 */ /* 0x000fea0003800000 */
[----:B--2---:R-:W2:Y:S01]  /*5940*/  S2R R7, SR_CgaCtaId ;  /* 0x0000000000077919 */ /* 0x004ea20000008800 */
[----:B---3--:R-:W-:Y:S01]  /*5950*/  MOV R4, 0x400 ;  /* 0x0000040000047802 */ /* 0x008fe20000000f00 */
[----:B------:R-:W-:Y:S03]  /*5960*/  BSSY.RECONVERGENT B1, `(.L_x_333) ;  /* 0x000001d000017945 */ /* 0x000fe60003800200 */
[----:B--2---:R-:W-:-:S05]  /*5970*/  LEA R4, R7, R4, 0x18 ;  /* 0x0000000407047211 */ /* 0x004fca00078ec0ff */
[----:B------:R-:W2:Y:S04]  /*5980*/  LDS.64 R20, [R4+0x18] ;  /* 0x0000180004147984 */ /* 0x000ea80000000a00 */
[----:B------:R-:W3:Y:S04]  /*5990*/  LDS.64 R18, [R4+0x20] ;  /* 0x0000200004127984 */ /* 0x000ee80000000a00 */
[----:B------:R0:W3:Y:S04]  /*59a0*/  LDS.64 R16, [R4+0x28] ;  /* 0x0000280004107984 */ /* 0x0000e80000000a00 */
[----:B------:R1:W3:Y:S04]  /*59b0*/  LDS.64 R14, [R4+0x30] ;  /* 0x00003000040e7984 */ /* 0x0002e80000000a00 */
[----:B0-----:R0:W0:Y:S04]  /*59c0*/  LDS.64 R10, [R4+0x38] ;  /* 0x00003800040a7984 */ /* 0x0010280000000a00 */
[----:B-1--4-:R1:W4:Y:S04]  /*59d0*/  LDS.64 R12, [R4+0x40] ;  /* 0x00004000040c7984 */ /* 0x0123280000000a00 */
[----:B------:R1:W0:Y:S04]  /*59e0*/  LDS.64 R8, [R4+0x48] ;  /* 0x0000480004087984 */ /* 0x0002280000000a00 */
[----:B------:R1:W0:Y:S01]  /*59f0*/  LDS.64 R6, [R4+0x50] ;  /* 0x0000500004067984 */ /* 0x0002220000000a00 */
[----:B--2---:R-:W-:Y:S01]  /*5a00*/  ISETP.GE.AND P0, PT, R2, R20, PT ;  /* 0x000000140200720c */ /* 0x004fe20003f06270 */
[----:B------:R-:W-:-:S02]  /*5a10*/  IMAD.MOV.U32 R23, RZ, RZ, R20 ;  /* 0x000000ffff177224 */ /* 0x000fc400078e0014 */
[----:B------:R-:W-:Y:S02]  /*5a20*/  IMAD.MOV.U32 R22, RZ, RZ, R21 ;  /* 0x000000ffff167224 */ /* 0x000fe400078e0015 */
[----:B---3--:R-:W-:Y:S02]  /*5a30*/  IMAD.MOV.U32 R25, RZ, RZ, R18 ;  /* 0x000000ffff197224 */ /* 0x008fe400078e0012 */
[----:B------:R-:W-:-:S06]  /*5a40*/  IMAD.MOV.U32 R24, RZ, RZ, R19 ;  /* 0x000000ffff187224 */ /* 0x000fcc00078e0013 */
[----:B-1----:R-:W-:Y:S05]  /*5a50*/  @!P0 BRA `(.L_x_334) ;  /* 0x0000000000348947 */ /* 0x002fea0003800000 */
        /* <DEDUP_REMOVED lines=13> */
.L_x_334:
[----:B------:R-:W-:Y:S05]  /*5b30*/  BSYNC.RECONVERGENT B1 ;  /* 0x0000000000017941 */ /* 0x000fea0003800200 */
.L_x_333:
        /* <DEDUP_REMOVED lines=20> */
.L_x_336:
[----:B------:R-:W-:Y:S05]  /*5c80*/  BSYNC.RECONVERGENT B1 ;  /* 0x0000000000017941 */ /* 0x000fea0003800200 */
.L_x_335:
        /* <DEDUP_REMOVED lines=20> */
.L_x_338:
[----:B------:R-:W-:Y:S05]  /*5dd0*/  BSYNC.RECONVERGENT B1 ;  /* 0x0000000000017941 */ /* 0x000fea0003800200 */
.L_x_337:
        /* <DEDUP_REMOVED lines=26> */
.L_x_340:
[----:B------:R-:W-:Y:S05]  /*5f80*/  BSYNC.RECONVERGENT B1 ;  /* 0x0000000000017941 */ /* 0x000fea0003800200 */
.L_x_339:
        /* <DEDUP_REMOVED lines=20> */
.L_x_342:
[----:B------:R-:W-:Y:S05]  /*60d0*/  BSYNC.RECONVERGENT B1 ;  /* 0x0000000000017941 */ /* 0x000fea0003800200 */
.L_x_341:
        /* <DEDUP_REMOVED lines=20> */
.L_x_344:
[----:B------:R-:W-:Y:S05]  /*6220*/  BSYNC.RECONVERGENT B1 ;  /* 0x0000000000017941 */ /* 0x000fea0003800200 */
.L_x_343:
        /* <DEDUP_REMOVED lines=19> */
.L_x_264:
[----:B------:R-:W-:Y:S05]  /*6360*/  BSYNC.RECONVERGENT B0 ;  /* 0x0000000000007941 */ /* 0x000fea0003800200 */
.L_x_233:
[----:B------:R-:W-:Y:S05]  /*6370*/  @P1 EXIT ;  /* 0x000000000000194d */ /* 0x000fea0003800000 */
[----:B0-2---:R-:W0:Y:S01]  /*6380*/  LDC.64 R6, c[0x0][0x390] ;  /* 0x0000e400ff067b82 */ /* 0x005e220000000a00 */
[----:B---3--:R-:W-:Y:S02]  /*6390*/  IMAD.MOV.U32 R4, RZ, RZ, R5 ;  /* 0x000000ffff047224 */ /* 0x008fe400078e0005 */
[----:B------:R-:W-:Y:S01]  /*63a0*/  IMAD.MOV.U32 R5, RZ, RZ, R0 ;  /* 0x000000ffff057224 */ /* 0x000fe200078e0000 */
[----:B0-----:R-:W-:Y:S04]  /*63b0*/  STG.E.64 desc[UR8][R6.64], R2 ;  /* 0x0000000206007986 */ /* 0x001fe8000c101b08 */
[----:B------:R-:W-:Y:S01]  /*63c0*/  STG.E.64 desc[UR8][R6.64+0x8], R4 ;  /* 0x0000080406007986 */ /* 0x000fe2000c101b08 */
[----:B------:R-:W-:Y:S05]  /*63d0*/  EXIT ;  /* 0x000000000000794d */ /* 0x000fea0003800000 */
.L_x_345:
        /* <DEDUP_REMOVED lines=10> */
.L_x_698:


//--------------------- .text._ZN6thrust24THRUST_300001_SM_1000_NS8cuda_cub4core6detail13_kernel_agentINS1_8__reduce11ReduceAgentIPN4cuda3std3__45tupleIJ4typelEEESD_SC_iNS1_9__extrema9arg_max_fISB_l10comparatorEEEEJSD_SD_iSH_EEEvDpT0_ --------------------------
	.section	.text._ZN6thrust24THRUST_300001_SM_1000_NS8cuda_cub4core6detail13_kernel_agentINS1_8__reduce11ReduceAgentIPN4cuda3std3__45tupleIJ4typelEEESD_SC_iNS1_9__extrema9arg_max_fISB_l10comparatorEEEEJSD_SD_iSH_EEEvDpT0_,"ax",@progbits
	.align	128
        .global         _ZN6thrust24THRUST_300001_SM_1000_NS8cuda_cub4core6detail13_kernel_agentINS1_8__reduce11ReduceAgentIPN4cuda3std3__45tupleIJ4typelEEESD_SC_iNS1_9__extrema9arg_max_fISB_l10comparatorEEEEJSD_SD_iSH_EEEvDpT0_
        .type           _ZN6thrust24THRUST_300001_SM_1000_NS8cuda_cub4core6detail13_kernel_agentINS1_8__reduce11ReduceAgentIPN4cuda3std3__45tupleIJ4typelEEESD_SC_iNS1_9__extrema9arg_max_fISB_l10comparatorEEEEJSD_SD_iSH_EEEvDpT0_,@function
        .size           _ZN6thrust24THRUST_300001_SM_1000_NS8cuda_cub4core6detail13_kernel_agentINS1_8__reduce11ReduceAgentIPN4cuda3std3__45tupleIJ4typelEEESD_SC_iNS1_9__extrema9arg_max_fISB_l10comparatorEEEEJSD_SD_iSH_EEEvDpT0_,(.L_x_699 - _ZN6thrust24THRUST_300001_SM_1000_NS8cuda_cub4core6detail13_kernel_agentINS1_8__reduce11ReduceAgentIPN4cuda3std3__45tupleIJ4typelEEESD_SC_iNS1_9__extrema9arg_max_fISB_l10comparatorEEEEJSD_SD_iSH_EEEvDpT0_)
        .other          _ZN6thrust24THRUST_300001_SM_1000_NS8cuda_cub4core6detail13_kernel_agentINS1_8__reduce11ReduceAgentIPN4cuda3std3__45tupleIJ4typelEEESD_SC_iNS1_9__extrema9arg_max_fISB_l10comparatorEEEEJSD_SD_iSH_EEEvDpT0_,@"STO_CUDA_ENTRY STV_DEFAULT"
_ZN6thrust24THRUST_300001_SM_1000_NS8cuda_cub4core6detail13_kernel_agentINS1_8__reduce11ReduceAgentIPN4cuda3std3__45tupleIJ4typelEEESD_SC_iNS1_9__extrema9arg_max_fISB_l10comparatorEEEEJSD_SD_iSH_EEEvDpT0_:
.text._ZN6thrust24THRUST_300001_SM_1000_NS8cuda_cub4core6detail13_kernel_agentINS1_8__reduce11ReduceAgentIPN4cuda3std3__45tupleIJ4typelEEESD_SC_iNS1_9__extrema9arg_max_fISB_l10comparatorEEEEJSD_SD_iSH_EEEvDpT0_:
        /* <DEDUP_REMOVED lines=21> */
.L_x_349:
[----:B0-----:R-:W-:Y:S05]  /*0150*/  BSYNC.RECONVERGENT B1 ;  /* 0x0000000000017941 */ /* 0x001fea0003800200 */
.L_x_348:
        /* <DEDUP_REMOVED lines=16> */
.L_x_356:
        /* <DEDUP_REMOVED lines=31> */
.L_x_355:
[----:B------:R-:W-:Y:S05]  /*0450*/  BSYNC.RECONVERGENT B3 ;  /* 0x0000000000037941 */ /* 0x000fea0003800200 */
.L_x_354:
[----:B------:R-:W-:Y:S02]  /*0460*/  IMAD.X R5, RZ, RZ, R5, P3 ;  /* 0x000000ffff057224 */ /* 0x000fe400018e0605 */
[----:B------:R-:W-:Y:S01]  /*0470*/  VIADD R19, R19, 0x100 ;  /* 0x0000010013137836 */ /* 0x000fe20000000000 */
[----:B------:R-:W-:Y:S06]  /*0480*/  @P2 BRA `(.L_x_356) ;  /* 0xfffffffc00742947 */ /* 0x000fec000383ffff */
.L_x_353:
[----:B------:R-:W-:Y:S05]  /*0490*/  BSYNC.RECONVERGENT B2 ;  /* 0x0000000000027941 */ /* 0x000fea0003800200 */
.L_x_352:
[----:B------:R-:W0:Y:S01]  /*04a0*/  LDC.64 R6, c[0x0][0x380] ;  /* 0x0000e000ff067b82 */ /* 0x000e220000000a00 */
[----:B------:R-:W-:-:S13]  /*04b0*/  ISETP.GE.U32.AND P0, PT, R8, 0x300, PT ;  /* 0x000003000800780c */ /* 0x000fda0003f06070 */
[----:B------:R-:W-:Y:S05]  /*04c0*/  @!P0 BRA `(.L_x_351) ;  /* 0x0000000400848947 */ /* 0x000fea0003800000 */
.L_x_365:
        /* <DEDUP_REMOVED lines=25> */
.L_x_358:
[----:B------:R-:W-:Y:S05]  /*0660*/  BSYNC.RECONVERGENT B2 ;  /* 0x0000000000027941 */ /* 0x000fea0003800200 */
.L_x_357:
        /* <DEDUP_REMOVED lines=24> */
.L_x_360:
[----:B------:R-:W-:Y:S05]  /*07f0*/  BSYNC.RECONVERGENT B2 ;  /* 0x0000000000027941 */ /* 0x000fea0003800200 */
.L_x_359:
        /* <DEDUP_REMOVED lines=20> */
.L_x_362:
[----:B------:R-:W-:Y:S05]  /*0940*/  BSYNC.RECONVERGENT B2 ;  /* 0x0000000000027941 */ /* 0x000fea0003800200 */
.L_x_361:
        /* <DEDUP_REMOVED lines=21> */
.L_x_364:
[----:B------:R-:W-:Y:S05]  /*0aa0*/  BSYNC.RECONVERGENT B2 ;  /* 0x0000000000027941 */ /* 0x000fea0003800200 */
.L_x_363:
[----:B------:R-:W-:-:S05]  /*0ab0*/  VIADD R19, R19, 0x400 ;  /* 0x0000040013137836 */ /* 0x000fca0000000000 */
[----:B------:R-:W-:-:S13]  /*0ac0*/  ISETP.GE.AND P0, PT, R19, UR5, PT ;  /* 0x0000000513007c0c */ /* 0x000fda000bf06270 */
[----:B------:R-:W-:Y:S05]  /*0ad0*/  @!P0 BRA `(.L_x_365) ;  /* 0xfffffff8007c8947 */ /* 0x000fea000383ffff */
.L_x_351:
[----:B------:R-:W-:Y:S05]  /*0ae0*/  BSYNC.RECONVERGENT B1 ;  /* 0x0000000000017941 */ /* 0x000fea0003800200 */
.L_x_350:
[----:B------:R-:W2:Y:S02]  /*0af0*/  LDCU UR8, c[0x0][0x390] ;  /* 0x00007200ff0877ac */ /* 0x000ea40008000800 */
[----:B--2---:R-:W-:-:S09]  /*0b00*/  UISETP.GE.AND UP0, UPT, UR8, 0x100, UPT ;  /* 0x000001000800788c */ /* 0x004fd2000bf06270 */
[----:B------:R-:W-:Y:S05]  /*0b10*/  BRA.U !UP0, `(.L_x_366) ;  /* 0x0000001508487547 */ /* 0x000fea000b800000 */
[----:B0-----:R-:W0:Y:S01]  /*0b20*/  S2R R6, SR_LANEID ;  /* 0x0000000000067919 */ /* 0x001e220000000000 */
[----:B------:R-:W-:Y:S01]  /*0b30*/  BSSY.RECONVERGENT B1, `(.L_x_367) ;  /* 0x0000020000017945 */ /* 0x000fe20003800200 */
[----:B-----5:R-:W-:Y:S01]  /*0b40*/  IMAD.MOV.U32 R8, RZ, RZ, R16 ;  /* 0x000000ffff087224 */ /* 0x020fe200078e0010 */
[----:B------:R2:W3:Y:S01]  /*0b50*/  SHFL.DOWN PT, R5, R14, 0x1, 0x1f ;  /* 0x08201f000e057f89 */ /* 0x0004e200000e0000 */
[----:B------:R-:W-:Y:S02]  /*0b60*/  IMAD.MOV.U32 R9, RZ, RZ, R17 ;  /* 0x000000ffff097224 */ /* 0x000fe400078e0011 */
[----:B-1----:R-:W-:Y:S01]  /*0b70*/  IMAD.MOV.U32 R2, RZ, RZ, R15 ;  /* 0x000000ffff027224 */ /* 0x002fe200078e000f */
[----:B------:R2:W1:Y:S01]  /*0b80*/  SHFL.DOWN PT, R4, R15, 0x1, 0x1f ;  /* 0x08201f000f047f89 */ /* 0x00046200000e0000 */
        /* <DEDUP_REMOVED lines=26> */
.L_x_368:
[----:B------:R-:W-:Y:S05]  /*0d30*/  BSYNC.RECONVERGENT B1 ;  /* 0x0000000000017941 */ /* 0x000fea0003800200 */
.L_x_367:
        /* <DEDUP_REMOVED lines=32> */
.L_x_370:
[----:B------:R-:W-:Y:S05]  /*0f40*/  BSYNC.RECONVERGENT B1 ;  /* 0x0000000000017941 */ /* 0x000fea0003800200 */
.L_x_369:
[----:B0-----:R0:W0:Y:S01]  /*0f50*/  SHFL.DOWN PT, R8, R5, 0x4, 0x1f ;  /* 0x08801f0005087f89 */ /* 0x00102200000e0000 */
[----:B------:R-:W-:Y:S01]  /*0f60*/  BSSY.RECONVERGENT B1, `(.L_x_371) ;  /* 0x000001c000017945 */ /* 0x000fe20003800200 */
[----:B-1----:R-:W-:Y:S02]  /*0f70*/  IMAD.MOV.U32 R10, RZ, RZ, R6 ;  /* 0x000000ffff0a7224 */ /* 0x002fe400078e0006 */
[----:B------:R1:W0:Y:S01]  /*0f80*/  SHFL.DOWN PT, R9, R4, 0x4, 0x1f ;  /* 0x08801f0004097f89 */ /* 0x00022200000e0000 */
[----:B--2---:R-:W-:Y:S02]  /*0f90*/  IMAD.MOV.U32 R11, RZ, RZ, R7 ;  /* 0x000000ffff0b7224 */ /* 0x004fe400078e0007 */
[----:B------:R-:W-:Y:S01]  /*0fa0*/  IMAD.MOV.U32 R2, RZ, RZ, R4 ;  /* 0x000000ffff027224 */ /* 0x000fe200078e0004 */
[----:B---3--:R1:W2:Y:S01]  /*0fb0*/  SHFL.DOWN PT, R13, R6, 0x4, 0x1f ;  /* 0x08801f00060d7f89 */ /* 0x0082a200000e0000 */
[----:B------:R-:W-:-:S03]  /*0fc0*/  IMAD.MOV.U32 R3, RZ, RZ, R5 ;  /* 0x000000ffff037224 */ /* 0x000fc600078e0005 */
[----:B----4-:R1:W3:Y:S01]  /*0fd0*/  SHFL.DOWN PT, R12, R7, 0x4, 0x1f ;  /* 0x08801f00070c7f89 */ /* 0x0102e200000e0000 */
[----:B------:R-:W-:Y:S05]  /*0fe0*/  @P2 BRA `(.L_x_372) ;  /* 0x00000000004c2947 */ /* 0x000fea0003800000 */
[----:B0-----:R-:W-:Y:S01]  /*0ff0*/  ISETP.GE.AND P0, PT, R5, R8, PT ;  /* 0x000000080500720c */ /* 0x001fe20003f06270 */
[----:B--2---:R-:W-:Y:S02]  /*1000*/  IMAD.MOV.U32 R10, RZ, RZ, R13 ;  /* 0x000000ffff0a7224 */ /* 0x004fe400078e000d */
        /* <DEDUP_REMOVED lines=17> */
.L_x_372:
[----:B------:R-:W-:Y:S05]  /*1120*/  BSYNC.RECONVERGENT B1 ;  /* 0x0000000000017941 */ /* 0x000fea0003800200 */
.L_x_371:
[----:B-1----:R1:W4:Y:S01]  /*1130*/  SHFL.DOWN PT, R4, R3, 0x8, 0x1f ;  /* 0x09001f0003047f89 */ /* 0x00232200000e0000 */
[----:B------:R-:W-:Y:S01]  /*1140*/  BSSY.RECONVERGENT B1, `(.L_x_373) ;  /* 0x000001c000017945 */ /* 0x000fe20003800200 */
[----:B0-----:R-:W-:Y:S02]  /*1150*/  IMAD.MOV.U32 R8, RZ, RZ, R10 ;  /* 0x000000ffff087224 */ /* 0x001fe400078e000a */
[----:B------:R1:W0:Y:S01]  /*1160*/  SHFL.DOWN PT, R5, R2, 0x8, 0x1f ;  /* 0x09001f0002057f89 */ /* 0x00022200000e0000 */
[----:B------:R-:W-:Y:S02]  /*1170*/  IMAD.MOV.U32 R9, RZ, RZ, R11 ;  /* 0x000000ffff097224 */ /* 0x000fe400078e000b */
[----:B------:R-:W-:Y:S01]  /*1180*/  IMAD.MOV.U32 R6, RZ, RZ, R2 ;  /* 0x000000ffff067224 */ /* 0x000fe200078e0002 */
[----:B--2---:R1:W2:Y:S01]  /*1190*/  SHFL.DOWN PT, R13, R10, 0x8, 0x1f ;  /* 0x09001f000a0d7f89 */ /* 0x0042a200000e0000 */
[----:B------:R-:W-:-:S03]  /*11a0*/  IMAD.MOV.U32 R7, RZ, RZ, R3 ;  /* 0x000000ffff077224 */ /* 0x000fc600078e0003 */
[----:B---3--:R1:W3:Y:S01]  /*11b0*/  SHFL.DOWN PT, R12, R11, 0x8, 0x1f ;  /* 0x09001f000b0c7f89 */ /* 0x0082e200000e0000 */
[----:B------:R-:W-:Y:S05]  /*11c0*/  @P3 BRA `(.L_x_374) ;  /* 0x00000000004c3947 */ /* 0x000fea0003800000 */
[----:B----4-:R-:W-:Y:S01]  /*11d0*/  ISETP.GE.AND P0, PT, R3, R4, PT ;  /* 0x000000040300720c */ /* 0x010fe20003f06270 */
[----:B--2---:R-:W-:Y:S02]  /*11e0*/  IMAD.MOV.U32 R8, RZ, RZ, R13 ;  /* 0x000000ffff087224 */ /* 0x004fe400078e000d */
        /* <DEDUP_REMOVED lines=17> */
.L_x_374:
[----:B------:R-:W-:Y:S05]  /*1300*/  BSYNC.RECONVERGENT B1 ;  /* 0x0000000000017941 */ /* 0x000fea0003800200 */
.L_x_373:
[----:B-1----:R1:W1:Y:S01]  /*1310*/  SHFL.DOWN PT, R10, R7, 0x10, 0x1f ;  /* 0x0a001f00070a7f89 */ /* 0x00226200000e0000 */
[----:B------:R-:W-:Y:S01]  /*1320*/  BSSY.RECONVERGENT B1, `(.L_x_375) ;  /* 0x000001c000017945 */ /* 0x000fe20003800200 */
[----:B0-----:R-:W-:Y:S02]  /*1330*/  IMAD.MOV.U32 R5, RZ, RZ, R8 ;  /* 0x000000ffff057224 */ /* 0x001fe400078e0008 */
[----:B------:R0:W0:Y:S01]  /*1340*/  SHFL.DOWN PT, R11, R6, 0x10, 0x1f ;  /* 0x0a001f00060b7f89 */ /* 0x00002200000e0000 */
[----:B----4-:R-:W-:Y:S02]  /*1350*/  IMAD.MOV.U32 R4, RZ, RZ, R9 ;  /* 0x000000ffff047224 */ /* 0x010fe400078e0009 */
[----:B------:R-:W-:Y:S01]  /*1360*/  IMAD.MOV.U32 R3, RZ, RZ, R6 ;  /* 0x000000ffff037224 */ /* 0x000fe200078e0006 */
[----:B--2---:R2:W4:Y:S01]  /*1370*/  SHFL.DOWN PT, R13, R8, 0x10, 0x1f ;  /* 0x0a001f00080d7f89 */ /* 0x00452200000e0000 */
[----:B------:R-:W-:-:S03]  /*1380*/  IMAD.MOV.U32 R2, RZ, RZ, R7 ;  /* 0x000000ffff027224 */ /* 0x000fc600078e0007 */
[----:B---3--:R2:W3:Y:S01]  /*1390*/  SHFL.DOWN PT, R12, R9, 0x10, 0x1f ;  /* 0x0a001f00090c7f89 */ /* 0x0084e200000e0000 */
[----:B------:R-:W-:Y:S05]  /*13a0*/  @P4 BRA `(.L_x_376) ;  /* 0x00000000004c4947 */ /* 0x000fea0003800000 */
[----:B-1----:R-:W-:Y:S01]  /*13b0*/  ISETP.GE.AND P0, PT, R7, R10, PT ;  /* 0x0000000a0700720c */ /* 0x002fe20003f06270 */
        /* <DEDUP_REMOVED lines=18> */
.L_x_376:
[----:B------:R-:W-:Y:S05]  /*14e0*/  BSYNC.RECONVERGENT B1 ;  /* 0x0000000000017941 */ /* 0x000fea0003800200 */
.L_x_375:
[----:B------:R-:W-:Y:S04]  /*14f0*/  BSSY.RECONVERGENT B1, `(.L_x_377) ;  /* 0x000000c000017945 */ /* 0x000fe80003800200 */
[----:B------:R-:W-:Y:S05]  /*1500*/  @P5 BRA `(.L_x_378) ;  /* 0x0000000000285947 */ /* 0x000fea0003800000 */
[----:B--2---:R-:W2:Y:S01]  /*1510*/  S2R R8, SR_CgaCtaId ;  /* 0x0000000000087919 */ /* 0x004ea20000008800 */
[----:B-1----:R-:W-:Y:S02]  /*1520*/  MOV R7, 0x400 ;  /* 0x0000040000077802 */ /* 0x002fe40000000f00 */
[----:B0-----:R-:W-:-:S04]  /*1530*/  SHF.R.U32.HI R6, RZ, 0x1, R0 ;  /* 0x00000001ff067819 */ /* 0x001fc80000011600 */
[----:B------:R-:W-:Y:S02]  /*1540*/  LOP3.LUT R6, R6, 0x1f0, RZ, 0xc0, !PT ;  /* 0x000001f006067812 */ /* 0x000fe400078ec0ff */
[----:B--2---:R-:W-:-:S05]  /*1550*/  LEA R7, R8, R7, 0x18 ;  /* 0x0000000708077211 */ /* 0x004fca00078ec0ff */
[----:B------:R-:W-:Y:S02]  /*1560*/  IMAD.IADD R9, R6, 0x1, R7 ;  /* 0x0000000106097824 */ /* 0x000fe400078e0207 */
[----:B------:R-:W-:Y:S02]  /*1570*/  IMAD.MOV.U32 R6, RZ, RZ, R5 ;  /* 0x000000ffff067224 */ /* 0x000fe400078e0005 */
[----:B------:R-:W-:Y:S01]  /*1580*/  IMAD.MOV.U32 R7, RZ, RZ, R4 ;  /* 0x000000ffff077224 */ /* 0x000fe200078e0004 */
[----:B------:R0:W-:Y:S04]  /*1590*/  STS.64 [R9+0x8], R2 ;  /* 0x0000080209007388 */ /* 0x0001e80000000a00 */
[----:B------:R0:W-:Y:S02]  /*15a0*/  STS.64 [R9+0x10], R6 ;  /* 0x0000100609007388 */ /* 0x0001e40000000a00 */
.L_x_378:
[----:B------:R-:W-:Y:S05]  /*15b0*/  BSYNC.RECONVERGENT B1 ;  /* 0x0000000000017941 */ /* 0x000fea0003800200 */
.L_x_377:
[----:B------:R-:W-:Y:S01]  /*15c0*/  BAR.SYNC.DEFER_BLOCKING 0x0 ;  /* 0x0000000000007b1d */ /* 0x000fe20000010000 */
[----:B------:R-:W-:-:S13]  /*15d0*/  ISETP.NE.AND P1, PT, R0, RZ, PT ;  /* 0x000000ff0000720c */ /* 0x000fda0003f25270 */
[----:B------:R-:W-:Y:S05]  /*15e0*/  @P1 BRA `(.L_x_379) ;  /* 0x0000004800941947 */ /* 0x000fea0003800000 */
[----:B01----:R-:W0:Y:S01]  /*15f0*/  S2R R7, SR_CgaCtaId ;  /* 0x0000000000077919 */ /* 0x003e220000008800 */
[----:B------:R-:W-:Y:S01]  /*1600*/  MOV R0, 0x400 ;  /* 0x0000040000007802 */ /* 0x000fe20000000f00 */
[----:B------:R-:W-:Y:S03]  /*1610*/  BSSY.RECONVERGENT B1, `(.L_x_380) ;  /* 0x000001e000017945 */ /* 0x000fe60003800200 */
[----:B0-----:R-:W-:-:S05]  /*1620*/  LEA R0, R7, R0, 0x18 ;  /* 0x0000000007007211 */ /* 0x001fca00078ec0ff */
[----:B------:R-:W0:Y:S04]  /*1630*/  LDS.64 R20, [R0+0x18] ;  /* 0x0000180000147984 */ /* 0x000e280000000a00 */
[----:B------:R-:W1:Y:S04]  /*1640*/  LDS.64 R18, [R0+0x20] ;  /* 0x0000200000127984 */ /* 0x000e680000000a00 */
[----:B------:R0:W1:Y:S04]  /*1650*/  LDS.64 R16, [R0+0x28] ;  /* 0x0000280000107984 */ /* 0x0000680000000a00 */
[----:B------:R0:W1:Y:S04]  /*1660*/  LDS.64 R14, [R0+0x30] ;  /* 0x00003000000e7984 */ /* 0x0000680000000a00 */
[----:B---34-:R3:W4:Y:S04]  /*1670*/  LDS.64 R12, [R0+0x38] ;  /* 0x00003800000c7984 */ /* 0x0187280000000a00 */
[----:B------:R3:W3:Y:S04]  /*1680*/  LDS.64 R10, [R0+0x40] ;  /* 0x00004000000a7984 */ /* 0x0006e80000000a00 */
[----:B--2---:R2:W2:Y:S04]  /*1690*/  LDS.64 R8, [R0+0x48] ;  /* 0x0000480000087984 */ /* 0x0044a80000000a00 */
[----:B------:R0:W2:Y:S02]  /*16a0*/  LDS.64 R6, [R0+0x50] ;  /* 0x0000500000067984 */ /* 0x0000a40000000a00 */
[----:B0-----:R-:W-:Y:S01]  /*16b0*/  ISETP.GE.AND P0, PT, R2, R20, PT ;  /* 0x000000140200720c */ /* 0x001fe20003f06270 */
[----:B------:R-:W-:-:S02]  /*16c0*/  IMAD.MOV.U32 R24, RZ, RZ, R21 ;  /* 0x000000ffff187224 */ /* 0x000fc400078e0015 */
[----:B------:R-:W-:Y:S02]  /*16d0*/  IMAD.MOV.U32 R25, RZ, RZ, R20 ;  /* 0x000000ffff197224 */ /* 0x000fe400078e0014 */
        /* <DEDUP_REMOVED lines=17> */
.L_x_381:
[----:B------:R-:W-:Y:S05]  /*17f0*/  BSYNC.RECONVERGENT B1 ;  /* 0x0000000000017941 */ /* 0x000fea0003800200 */
.L_x_380:
        /* <DEDUP_REMOVED lines=20> */
.L_x_383:
[----:B------:R-:W-:Y:S05]  /*1940*/  BSYNC.RECONVERGENT B1 ;  /* 0x0000000000017941 */ /* 0x000fea0003800200 */
.L_x_382:
[----:B----4-:R-:W-:Y:S01]  /*1950*/  ISETP.GE.AND P0, PT, R3, R12, PT ;  /* 0x0000000c0300720c */ /* 0x010fe20003f06270 */
[----:B------:R-:W-:Y:S01]  /*1960*/  BSSY.RECONVERGENT B1, `(.L_x_384) ;  /* 0x0000013000017945 */ /* 0x000fe20003800200 */
[----:B------:R-:W-:Y:S02]  /*1970*/  IMAD.MOV.U32 R20, RZ, RZ, R13 ;  /* 0x000000ffff147224 */ /* 0x000fe400078e000d */
[----:B------:R-:W-:Y:S02]  /*1980*/  IMAD.MOV.U32 R21, RZ, RZ, R12 ;  /* 0x000000ffff157224 */ /* 0x000fe400078e000c */
[----:B---3--:R-:W-:Y:S02]  /*1990*/  IMAD.MOV.U32 R19, RZ, RZ, R10 ;  /* 0x000000ffff137224 */ /* 0x008fe400078e000a */
        /* <DEDUP_REMOVED lines=15> */
.L_x_385:
[----:B------:R-:W-:Y:S05]  /*1a90*/  BSYNC.RECONVERGENT B1 ;  /* 0x0000000000017941 */ /* 0x000fea0003800200 */
.L_x_384:
        /* <DEDUP_REMOVED lines=26> */
.L_x_387:
[----:B------:R-:W-:Y:S05]  /*1c40*/  BSYNC.RECONVERGENT B1 ;  /* 0x0000000000017941 */ /* 0x000fea0003800200 */
.L_x_386:
[----:B-1----:R-:W-:Y:S01]  /*1c50*/  ISETP.GE.AND P0, PT, R23, R16, PT ;  /* 0x000000101700720c */ /* 0x002fe20003f06270 */
[----:B------:R-:W-:Y:S01]  /*1c60*/  BSSY.RECONVERGENT B1, `(.L_x_388) ;  /* 0x0000013000017945 */ /* 0x000fe20003800200 */
[----:B0-----:R-:W-:Y:S02]  /*1c70*/  IMAD.MOV.U32 R0, RZ, RZ, R17 ;  /* 0x000000ffff007224 */ /* 0x001fe400078e0011 */
        /* <DEDUP_REMOVED lines=17> */
.L_x_389:
[----:B------:R-:W-:Y:S05]  /*1d90*/  BSYNC.RECONVERGENT B1 ;  /* 0x0000000000017941 */ /* 0x000fea0003800200 */
.L_x_388:
        /* <DEDUP_REMOVED lines=20> */
.L_x_391:
[----:B------:R-:W-:Y:S05]  /*1ee0*/  BSYNC.RECONVERGENT B1 ;  /* 0x0000000000017941 */ /* 0x000fea0003800200 */
.L_x_390:
        /* <DEDUP_REMOVED lines=21> */
.L_x_366:
[----:B------:R-:W2:Y:S01]  /*2040*/  S2R R8, SR_LANEID ;  /* 0x0000000000087919 */ /* 0x000ea20000000000 */
[----:B-1----:R-:W-:Y:S01]  /*2050*/  LOP3.LUT R2, R0, 0x3e0, RZ, 0xc0, !PT ;  /* 0x000003e000027812 */ /* 0x002fe200078ec0ff */
[----:B------:R-:W-:Y:S01]  /*2060*/  BSSY.RECONVERGENT B1, `(.L_x_392) ;  /* 0x000002b000017945 */ /* 0x000fe20003800200 */
[----:B-----5:R-:W-:Y:S02]  /*2070*/  IMAD.MOV.U32 R18, RZ, RZ, R16 ;  /* 0x000000ffff127224 */ /* 0x020fe400078e0010 */
[----:B------:R-:W-:Y:S02]  /*2080*/  IMAD.MOV.U32 R20, RZ, RZ, R17 ;  /* 0x000000ffff147224 */ /* 0x000fe400078e0011 */
[----:B------:R-:W-:Y:S01]  /*2090*/  VIADD R3, R2, 0x20 ;  /* 0x0000002002037836 */ /* 0x000fe20000000000 */
[----:B------:R-:W-:-:S04]  /*20a0*/  LOP3.LUT R2, RZ, R2, RZ, 0x33, !PT ;  /* 0x00000002ff027212 */ /* 0x000fc800078e33ff */
[----:B------:R-:W-:Y:S01]  /*20b0*/  ISETP.GT.AND P0, PT, R3, UR8, PT ;  /* 0x0000000803007c0c */ /* 0x000fe2000bf04270 */
[----:B------:R-:W-:-:S05]  /*20c0*/  VIADD R2, R2, UR8 ;  /* 0x0000000802027c36 */ /* 0x000fca0008000000 */
[----:B0-----:R-:W-:-:S05]  /*20d0*/  SEL R7, R2, 0x1f, P0 ;  /* 0x0000001f02077807 */ /* 0x001fca0000000000 */
[----:B------:R0:W1:Y:S04]  /*20e0*/  SHFL.DOWN PT, R3, R14, 0x1, R7 ;  /* 0x082000000e037989 */ /* 0x00006800000e0007 */
[----:B------:R0:W3:Y:S04]  /*20f0*/  SHFL.DOWN PT, R5, R16, 0x1, R7 ;  /* 0x0820000010057989 */ /* 0x0000e800000e0007 */
[----:B------:R0:W4:Y:S01]  /*2100*/  SHFL.DOWN PT, R9, R17, 0x1, R7 ;  /* 0x0820000011097989 */ /* 0x00012200000e0007 */
[C---:B--2---:R-:W-:Y:S01]  /*2110*/  ISETP.GE.AND P0, PT, R8.reuse, R7, PT ;  /* 0x000000070800720c */ /* 0x044fe20003f06270 */
[C---:B------:R-:W-:Y:S01]  /*2120*/  VIADD R6, R8.reuse, 0x8 ;  /* 0x0000000808067836 */ /* 0x040fe20000000000 */
[C---:B------:R-:W-:Y:S01]  /*2130*/  ISETP.NE.AND P4, PT, R8.reuse, RZ, PT ;  /* 0x000000ff0800720c */ /* 0x040fe20003f85270 */
[----:B------:R-:W-:-:S02]  /*2140*/  VIADD R4, R8, 0x2 ;  /* 0x0000000208047836 */ /* 0x000fc40000000000 */
[----:B------:R-:W-:Y:S01]  /*2150*/  VIADD R2, R8, 0x4 ;  /* 0x0000000408027836 */ /* 0x000fe20000000000 */
[-C--:B------:R-:W-:Y:S01]  /*2160*/  ISETP.GT.AND P3, PT, R6, R7.reuse, PT ;  /* 0x000000070600720c */ /* 0x080fe20003f64270 */
[----:B------:R-:W-:Y:S01]  /*2170*/  VIADD R6, R8, 0x10 ;  /* 0x0000001008067836 */ /* 0x000fe20000000000 */
[-C--:B------:R-:W-:Y:S01]  /*2180*/  ISETP.GT.AND P5, PT, R4, R7.reuse, PT ;  /* 0x000000070400720c */ /* 0x080fe20003fa4270 */
[----:B------:R0:W2:Y:S01]  /*2190*/  SHFL.DOWN PT, R8, R15, 0x1, R7 ;  /* 0x082000000f087989 */ /* 0x0000a200000e0007 */
[----:B------:R-:W-:Y:S01]  /*21a0*/  ISETP.GT.AND P2, PT, R2, R7, PT ;  /* 0x000000070200720c */ /* 0x000fe20003f44270 */
[----:B------:R-:W-:Y:S02]  /*21b0*/  IMAD.MOV.U32 R2, RZ, RZ, R15 ;  /* 0x000000ffff027224 */ /* 0x000fe400078e000f */
[----:B------:R-:W-:Y:S01]  /*21c0*/  IMAD.MOV.U32 R4, RZ, RZ, R14 ;  /* 0x000000ffff047224 */ /* 0x000fe200078e000e */
[----:B------:R-:W-:Y:S09]  /*21d0*/  @P0 BRA `(.L_x_393) ;  /* 0x00000000004c0947 */ /* 0x000ff20003800000 */
        /* <DEDUP_REMOVED lines=19> */
.L_x_393:
[----:B------:R-:W-:Y:S05]  /*2310*/  BSYNC.RECONVERGENT B1 ;  /* 0x0000000000017941 */ /* 0x000fea0003800200 */
.L_x_392:
[----:B-1----:R1:W0:Y:S01]  /*2320*/  SHFL.DOWN PT, R3, R4, 0x2, R7 ;  /* 0x0840000004037989 */ /* 0x00222200000e0007 */
[----:B------:R-:W-:Y:S01]  /*2330*/  BSSY.RECONVERGENT B1, `(.L_x_394) ;  /* 0x000001d000017945 */ /* 0x000fe20003800200 */
[----:B------:R-:W-:Y:S01]  /*2340*/  ISETP.GT.AND P6, PT, R6, R7, PT ;  /* 0x000000070600720c */ /* 0x000fe20003fc4270 */
[----:B------:R-:W-:Y:S01]  /*2350*/  IMAD.MOV.U32 R10, RZ, RZ, R18 ;  /* 0x000000ffff0a7224 */ /* 0x000fe200078e0012 */
[----:B---3--:R1:W3:Y:S01]  /*2360*/  SHFL.DOWN PT, R5, R2, 0x2, R7 ;  /* 0x0840000002057989 */ /* 0x0082e200000e0007 */
[----:B------:R-:W-:Y:S02]  /*2370*/  IMAD.MOV.U32 R12, RZ, RZ, R20 ;  /* 0x000000ffff0c7224 */ /* 0x000fe400078e0014 */
[----:B------:R-:W-:Y:S01]  /*2380*/  IMAD.MOV.U32 R6, RZ, RZ, R2 ;  /* 0x000000ffff067224 */ /* 0x000fe200078e0002 */
[----:B----4-:R1:W4:Y:S01]  /*2390*/  SHFL.DOWN PT, R9, R18, 0x2, R7 ;  /* 0x0840000012097989 */ /* 0x01032200000e0007 */
[----:B--2---:R-:W-:-:S03]  /*23a0*/  IMAD.MOV.U32 R8, RZ, RZ, R4 ;  /* 0x000000ffff087224 */ /* 0x004fc600078e0004 */
[----:B------:R1:W2:Y:S01]  /*23b0*/  SHFL.DOWN PT, R11, R20, 0x2, R7 ;  /* 0x08400000140b7989 */ /* 0x0002a200000e0007 */
[----:B------:R-:W-:Y:S05]  /*23c0*/  @P5 BRA `(.L_x_395) ;  /* 0x00000000004c5947 */ /* 0x000fea0003800000 */
[----:B0-----:R-:W-:Y:S01]  /*23d0*/  ISETP.GE.AND P0, PT, R4, R3, PT ;  /* 0x000000030400720c */ /* 0x001fe20003f06270 */
[----:B----4-:R-:W-:Y:S02]  /*23e0*/  IMAD.MOV.U32 R10, RZ, RZ, R9 ;  /* 0x000000ffff0a7224 */ /* 0x010fe400078e0009 */
        /* <DEDUP_REMOVED lines=17> */
.L_x_395:
[----:B------:R-:W-:Y:S05]  /*2500*/  BSYNC.RECONVERGENT B1 ;  /* 0x0000000000017941 */ /* 0x000fea0003800200 */
.L_x_394:
[----:B0-----:R0:W0:Y:S01]  /*2510*/  SHFL.DOWN PT, R3, R8, 0x4, R7 ;  /* 0x0880000008037989 */ /* 0x00102200000e0007 */
[----:B------:R-:W-:Y:S01]  /*2520*/  BSSY.RECONVERGENT B1, `(.L_x_396) ;  /* 0x000001c000017945 */ /* 0x000fe20003800200 */
[----:B------:R-:W-:Y:S02]  /*2530*/  IMAD.MOV.U32 R14, RZ, RZ, R10 ;  /* 0x000000ffff0e7224 */ /* 0x000fe400078e000a */
[----:B---3--:R3:W0:Y:S01]  /*2540*/  SHFL.DOWN PT, R5, R6, 0x4, R7 ;  /* 0x0880000006057989 */ /* 0x00862200000e0007 */
[----:B------:R-:W-:Y:S02]  /*2550*/  IMAD.MOV.U32 R16, RZ, RZ, R12 ;  /* 0x000000ffff107224 */ /* 0x000fe400078e000c */
[----:B-1----:R-:W-:Y:S01]  /*2560*/  IMAD.MOV.U32 R2, RZ, RZ, R6 ;  /* 0x000000ffff027224 */ /* 0x002fe200078e0006 */
[----:B----4-:R3:W1:Y:S01]  /*2570*/  SHFL.DOWN PT, R9, R10, 0x4, R7 ;  /* 0x088000000a097989 */ /* 0x01066200000e0007 */
[----:B------:R-:W-:-:S03]  /*2580*/  IMAD.MOV.U32 R4, RZ, RZ, R8 ;  /* 0x000000ffff047224 */ /* 0x000fc600078e0008 */
[----:B--2---:R3:W2:Y:S01]  /*2590*/  SHFL.DOWN PT, R11, R12, 0x4, R7 ;  /* 0x088000000c0b7989 */ /* 0x0046a200000e0007 */
[----:B------:R-:W-:Y:S05]  /*25a0*/  @P2 BRA `(.L_x_397) ;  /* 0x00000000004c2947 */ /* 0x000fea0003800000 */
[----:B0-----:R-:W-:Y:S01]  /*25b0*/  ISETP.GE.AND P0, PT, R8, R3, PT ;  /* 0x000000030800720c */ /* 0x001fe20003f06270 */
[----:B-1----:R-:W-:Y:S02]  /*25c0*/  IMAD.MOV.U32 R14, RZ, RZ, R9 ;  /* 0x000000ffff0e7224 */ /* 0x002fe400078e0009 */
        /* <DEDUP_REMOVED lines=17> */
.L_x_397:
[----:B------:R-:W-:Y:S05]  /*26e0*/  BSYNC.RECONVERGENT B1 ;  /* 0x0000000000017941 */ /* 0x000fea0003800200 */
.L_x_396:
[----:B0-----:R0:W4:Y:S01]  /*26f0*/  SHFL.DOWN PT, R3, R4, 0x8, R7 ;  /* 0x0900000004037989 */ /* 0x00112200000e0007 */
[----:B------:R-:W-:Y:S01]  /*2700*/  BSSY.RECONVERGENT B1, `(.L_x_398) ;  /* 0x000001c000017945 */ /* 0x000fe20003800200 */
[----:B---3--:R-:W-:Y:S02]  /*2710*/  IMAD.MOV.U32 R10, RZ, RZ, R14 ;  /* 0x000000ffff0a7224 */ /* 0x008fe400078e000e */
[----:B------:R0:W3:Y:S01]  /*2720*/  SHFL.DOWN PT, R5, R2, 0x8, R7 ;  /* 0x0900000002057989 */ /* 0x0000e200000e0007 */
[----:B------:R-:W-:Y:S02]  /*2730*/  IMAD.MOV.U32 R12, RZ, RZ, R16 ;  /* 0x000000ffff0c7224 */ /* 0x000fe400078e0010 */
[----:B------:R-:W-:Y:S01]  /*2740*/  IMAD.MOV.U32 R6, RZ, RZ, R2 ;  /* 0x000000ffff067224 */ /* 0x000fe200078e0002 */
[----:B-1----:R0:W1:Y:S01]  /*2750*/  SHFL.DOWN PT, R9, R14, 0x8, R7 ;  /* 0x090000000e097989 */ /* 0x00206200000e0007 */
[----:B------:R-:W-:-:S03]  /*2760*/  IMAD.MOV.U32 R8, RZ, RZ, R4 ;  /* 0x000000ffff087224 */ /* 0x000fc600078e0004 */
[----:B--2---:R0:W2:Y:S01]  /*2770*/  SHFL.DOWN PT, R11, R16, 0x8, R7 ;  /* 0x09000000100b7989 */ /* 0x0040a200000e0007 */
        /* <DEDUP_REMOVED lines=20> */
.L_x_399:
[----:B------:R-:W-:Y:S05]  /*28c0*/  BSYNC.RECONVERGENT B1 ;  /* 0x0000000000017941 */ /* 0x000fea0003800200 */
.L_x_398:
[----:B-1----:R1:W1:Y:S01]  /*28d0*/  SHFL.DOWN PT, R9, R8, 0x10, R7 ;  /* 0x0a00000008097989 */ /* 0x00226200000e0007 */
[----:B------:R-:W-:Y:S01]  /*28e0*/  BSSY.RECONVERGENT B1, `(.L_x_400) ;  /* 0x000001c000017945 */ /* 0x000fe20003800200 */
[----:B---3--:R-:W-:Y:S02]  /*28f0*/  IMAD.MOV.U32 R5, RZ, RZ, R10 ;  /* 0x000000ffff057224 */ /* 0x008fe400078e000a */
[----:B--2---:R2:W3:Y:S01]  /*2900*/  SHFL.DOWN PT, R11, R6, 0x10, R7 ;  /* 0x0a000000060b7989 */ /* 0x0044e200000e0007 */
[----:B0-----:R-:W-:Y:S02]  /*2910*/  IMAD.MOV.U32 R4, RZ, RZ, R12 ;  /* 0x000000ffff047224 */ /* 0x001fe400078e000c */
[----:B----4-:R-:W-:Y:S01]  /*2920*/  IMAD.MOV.U32 R3, RZ, RZ, R6 ;  /* 0x000000ffff037224 */ /* 0x010fe200078e0006 */
[----:B------:R2:W0:Y:S01]  /*2930*/  SHFL.DOWN PT, R13, R10, 0x10, R7 ;  /* 0x0a0000000a0d7989 */ /* 0x00042200000e0007 */
[----:B------:R-:W-:-:S03]  /*2940*/  IMAD.MOV.U32 R2, RZ, RZ, R8 ;  /* 0x000000ffff027224 */ /* 0x000fc600078e0008 */
[----:B------:R2:W4:Y:S01]  /*2950*/  SHFL.DOWN PT, R15, R12, 0x10, R7 ;  /* 0x0a0000000c0f7989 */ /* 0x00052200000e0007 */
[----:B------:R-:W-:Y:S05]  /*2960*/  @P6 BRA `(.L_x_401) ;  /* 0x00000000004c6947 */ /* 0x000fea0003800000 */
[----:B-1----:R-:W-:Y:S01]  /*2970*/  ISETP.GE.AND P0, PT, R8, R9, PT ;  /* 0x000000090800720c */ /* 0x002fe20003f06270 */
        /* <DEDUP_REMOVED lines=18> */
.L_x_401:
[----:B------:R-:W-:Y:S05]  /*2aa0*/  BSYNC.RECONVERGENT B1 ;  /* 0x0000000000017941 */ /* 0x000fea0003800200 */
.L_x_400:
[----:B------:R-:W-:Y:S04]  /*2ab0*/  BSSY.RECONVERGENT B1, `(.L_x_402) ;  /* 0x000000c000017945 */ /* 0x000fe80003800200 */
[----:B------:R-:W-:Y:S05]  /*2ac0*/  @P4 BRA `(.L_x_403) ;  /* 0x0000000000284947 */ /* 0x000fea0003800000 */
[----:B-1----:R-:W1:Y:S01]  /*2ad0*/  S2R R8, SR_CgaCtaId ;  /* 0x0000000000087919 */ /* 0x002e620000008800 */
[----:B--2---:R-:W-:Y:S02]  /*2ae0*/  MOV R7, 0x400 ;  /* 0x0000040000077802 */ /* 0x004fe40000000f00 */
[----:B------:R-:W-:-:S04]  /*2af0*/  SHF.R.U32.HI R6, RZ, 0x1, R0 ;  /* 0x00000001ff067819 */ /* 0x000fc80000011600 */
[----:B------:R-:W-:Y:S02]  /*2b00*/  LOP3.LUT R6, R6, 0x1f0, RZ, 0xc0, !PT ;  /* 0x000001f006067812 */ /* 0x000fe400078ec0ff */
[----:B-1----:R-:W-:-:S05]  /*2b10*/  LEA R7, R8, R7, 0x18 ;  /* 0x0000000708077211 */ /* 0x002fca00078ec0ff */
[----:B------:R-:W-:Y:S02]  /*2b20*/  IMAD.IADD R9, R6, 0x1, R7 ;  /* 0x0000000106097824 */ /* 0x000fe400078e0207 */
[----:B------:R-:W-:Y:S02]  /*2b30*/  IMAD.MOV.U32 R6, RZ, RZ, R5 ;  /* 0x000000ffff067224 */ /* 0x000fe400078e0005 */
[----:B------:R-:W-:Y:S01]  /*2b40*/  IMAD.MOV.U32 R7, RZ, RZ, R4 ;  /* 0x000000ffff077224 */ /* 0x000fe200078e0004 */
[----:B------:R1:W-:Y:S04]  /*2b50*/  STS.64 [R9+0x8], R2 ;  /* 0x0000080209007388 */ /* 0x0003e80000000a00 */
[----:B------:R1:W-:Y:S02]  /*2b60*/  STS.64 [R9+0x10], R6 ;  /* 0x0000100609007388 */ /* 0x0003e40000000a00 */
.L_x_403:
[----:B------:R-:W-:Y:S05]  /*2b70*/  BSYNC.RECONVERGENT B1 ;  /* 0x0000000000017941 */ /* 0x000fea0003800200 */
.L_x_402:
[----:B------:R-:W-:Y:S01]  /*2b80*/  BAR.SYNC.DEFER_BLOCKING 0x0 ;  /* 0x0000000000007b1d */ /* 0x000fe20000010000 */
[----:B------:R-:W-:-:S13]  /*2b90*/  ISETP.NE.AND P1, PT, R0, RZ, PT ;  /* 0x000000ff0000720c */ /* 0x000fda0003f25270 */
[----:B------:R-:W-:Y:S05]  /*2ba0*/  @P1 BRA `(.L_x_379) ;  /* 0x0000003400241947 */ /* 0x000fea0003800000 */
[----:B------:R-:W-:Y:S01]  /*2bb0*/  UISETP.GE.AND UP0, UPT, UR8, 0x21, UPT ;  /* 0x000000210800788c */ /* 0x000fe2000bf06270 */
[----:B-12---:R-:W-:Y:S02]  /*2bc0*/  IMAD.MOV.U32 R7, RZ, RZ, R2 ;  /* 0x000000ffff077224 */ /* 0x006fe400078e0002 */
[----:B------:R-:W-:Y:S02]  /*2bd0*/  IMAD.MOV.U32 R0, RZ, RZ, R3 ;  /* 0x000000ffff007224 */ /* 0x000fe400078e0003 */
[----:B0-----:R-:W-:Y:S02]  /*2be0*/  IMAD.MOV.U32 R13, RZ, RZ, R5 ;  /* 0x000000ffff0d7224 */ /* 0x001fe400078e0005 */
[----:B------:R-:W-:Y:S02]  /*2bf0*/  IMAD.MOV.U32 R6, RZ, RZ, R4 ;  /* 0x000000ffff067224 */ /* 0x000fe400078e0004 */
[----:B------:R-:W-:Y:S05]  /*2c00*/  BRA.U !UP0, `(.L_x_404) ;  /* 0x0000000108687547 */ /* 0x000fea000b800000 */
        /* <DEDUP_REMOVED lines=25> */
.L_x_405:
[----:B------:R-:W-:Y:S05]  /*2da0*/  BSYNC.RECONVERGENT B1 ;  /* 0x0000000000017941 */ /* 0x000fea0003800200 */
.L_x_404:
[----:B------:R-:W-:Y:S01]  /*2db0*/  UISETP.GE.AND UP0, UPT, UR8, 0x41, UPT ;  /* 0x000000410800788c */ /* 0x000fe2000bf06270 */
[----:B------:R-:W-:Y:S02]  /*2dc0*/  IMAD.MOV.U32 R3, RZ, RZ, R7 ;  /* 0x000000ffff037224 */ /* 0x000fe400078e0007 */
        /* <DEDUP_REMOVED lines=9> */
[----:B----4-:R-:W1:Y:S01]  /*2e60*/  LDS.64 R14, [UR4+0x30] ;  /* 0x00003004ff0e7984 */ /* 0x010e620008000a00 */
        /* <DEDUP_REMOVED lines=19> */
.L_x_407:
[----:B------:R-:W-:Y:S05]  /*2fa0*/  BSYNC.RECONVERGENT B1 ;  /* 0x0000000000017941 */ /* 0x000fea0003800200 */
.L_x_406:
        /* <DEDUP_REMOVED lines=31> */
.L_x_409:
[----:B------:R-:W-:Y:S05]  /*31a0*/  BSYNC.RECONVERGENT B1 ;  /* 0x0000000000017941 */ /* 0x000fea0003800200 */
.L_x_408:
        /* <DEDUP_REMOVED lines=31> */
.L_x_411:
[----:B------:R-:W-:Y:S05]  /*33a0*/  BSYNC.RECONVERGENT B1 ;  /* 0x0000000000017941 */ /* 0x000fea0003800200 */
.L_x_410:
        /* <DEDUP_REMOVED lines=31> */
.L_x_413:
[----:B------:R-:W-:Y:S05]  /*35a0*/  BSYNC.RECONVERGENT B1 ;  /* 0x0000000000017941 */ /* 0x000fea0003800200 */
.L_x_412:
        /* <DEDUP_REMOVED lines=31> */
.L_x_415:
[----:B------:R-:W-:Y:S05]  /*37a0*/  BSYNC.RECONVERGENT B1 ;  /* 0x0000000000017941 */ /* 0x000fea0003800200 */
.L_x_414:
        /* <DEDUP_REMOVED lines=32> */
.L_x_347:
        /* <DEDUP_REMOVED lines=42> */
[----:B------:R-:W-:Y:S01]  /*3c50*/  @P5 SEL R5, R19, R5, P1 ;  /* 0x0000000513055207 */ /* 0x000fe20000800000 */
[----:B------:R-:W-:Y:S01]  /*3c60*/  IMAD.MOV.U32 R19, RZ, RZ, 0x500 ;  /* 0x00000500ff137424 */ /* 0x000fe200078e00ff */
[----:B------:R-:W-:Y:S02]  /*3c70*/  @P5 SEL R4, R18, R4, P1 ;  /* 0x0000000412045207 */ /* 0x000fe40000800000 */
[----:B------:R-:W-:Y:S02]  /*3c80*/  @P5 SEL R3, R17, R3, P1 ;  /* 0x0000000311035207 */ /* 0x000fe40000800000 */
[----:B------:R-:W-:Y:S01]  /*3c90*/  @P5 SEL R2, R16, R2, P1 ;  /* 0x0000000210025207 */ /* 0x000fe20000800000 */
[----:B------:R-:W-:Y:S06]  /*3ca0*/  BRA.U !UP0, `(.L_x_416) ;  /* 0x0000000508107547 */ /* 0x000fec000b800000 */
[----:B------:R-:W-:Y:S01]  /*3cb0*/  IMAD.MOV.U32 R25, RZ, RZ, R2 ;  /* 0x000000ffff197224 */ /* 0x000fe200078e0002 */
[----:B------:R-:W0:Y:S01]  /*3cc0*/  LDCU UR4, c[0x0][0x390] ;  /* 0x00007200ff0477ac */ /* 0x000e220008000800 */
[----:B------:R-:W-:Y:S02]  /*3cd0*/  IMAD.MOV.U32 R24, RZ, RZ, R3 ;  /* 0x000000ffff187224 */ /* 0x000fe400078e0003 */
[----:B------:R-:W-:Y:S02]  /*3ce0*/  IMAD.MOV.U32 R27, RZ, RZ, R4 ;  /* 0x000000ffff1b7224 */ /* 0x000fe400078e0004 */
[----:B------:R-:W-:Y:S02]  /*3cf0*/  IMAD.MOV.U32 R26, RZ, RZ, R5 ;  /* 0x000000ffff1a7224 */ /* 0x000fe400078e0005 */
[----:B------:R-:W-:-:S07]  /*3d00*/  IMAD.MOV.U32 R29, RZ, RZ, 0x500 ;  /* 0x00000500ff1d7424 */ /* 0x000fce00078e00ff */
.L_x_417:
[----:B------:R-:W1:Y:S01]  /*3d10*/  LDC.64 R22, c[0x0][0x380] ;  /* 0x0000e000ff167b82 */ /* 0x000e620000000a00 */
[----:B------:R-:W-:-:S04]  /*3d20*/  IMAD.IADD R3, R0, 0x1, R29 ;  /* 0x0000000100037824 */ /* 0x000fc800078e021d */
[----:B-1----:R-:W-:-:S05]  /*3d30*/  IMAD.WIDE.U32 R22, R3, 0x10, R22 ;  /* 0x0000001003167825 */ /* 0x002fca00078e0016 */
        /* <DEDUP_REMOVED lines=22> */
[----:B------:R-:W-:Y:S01]  /*3ea0*/  @P5 SEL R10, R6, R10, P1 ;  /* 0x0000000a060a5207 */ /* 0x000fe20000800000 */
[C---:B------:R-:W-:Y:S01]  /*3eb0*/  VIADD R6, R29.reuse, 0xa00 ;  /* 0x00000a001d067836 */ /* 0x040fe20000000000 */
[----:B------:R-:W-:Y:S01]  /*3ec0*/  @P5 SEL R12, R8, R12, P1 ;  /* 0x0000000c080c5207 */ /* 0x000fe20000800000 */
[----:B------:R-:W-:Y:S01]  /*3ed0*/  VIADD R29, R29, 0x500 ;  /* 0x000005001d1d7836 */ /* 0x000fe20000000000 */
        /* <DEDUP_REMOVED lines=22> */
[----:B0-----:R-:W-:Y:S02]  /*4040*/  ISETP.GT.AND P1, PT, R6, UR4, PT ;  /* 0x0000000406007c0c */ /* 0x001fe4000bf24270 */
[----:B------:R-:W-:Y:S02]  /*4050*/  @P6 SEL R4, R20, R4, P0 ;  /* 0x0000000414046207 */ /* 0x000fe40000000000 */
[----:B------:R-:W-:Y:S02]  /*4060*/  @P6 SEL R2, R18, R2, P0 ;  /* 0x0000000212026207 */ /* 0x000fe40000000000 */
[----:B------:R-:W-:Y:S01]  /*4070*/  @P6 SEL R3, R19, R3, P0 ;  /* 0x0000000313036207 */ /* 0x000fe20000000000 */
[----:B------:R-:W-:Y:S01]  /*4080*/  IMAD.MOV.U32 R27, RZ, RZ, R4 ;  /* 0x000000ffff1b7224 */ /* 0x000fe200078e0004 */
[----:B------:R-:W-:Y:S01]  /*4090*/  @P6 SEL R5, R21, R5, P0 ;  /* 0x0000000515056207 */ /* 0x000fe20000000000 */
[----:B------:R-:W-:-:S02]  /*40a0*/  IMAD.MOV.U32 R25, RZ, RZ, R2 ;  /* 0x000000ffff197224 */ /* 0x000fc400078e0002 */
[----:B------:R-:W-:Y:S02]  /*40b0*/  IMAD.MOV.U32 R24, RZ, RZ, R3 ;  /* 0x000000ffff187224 */ /* 0x000fe400078e0003 */
[----:B------:R-:W-:Y:S01]  /*40c0*/  IMAD.MOV.U32 R26, RZ, RZ, R5 ;  /* 0x000000ffff1a7224 */ /* 0x000fe200078e0005 */
[----:B------:R-:W-:Y:S06]  /*40d0*/  @!P1 BRA `(.L_x_417) ;  /* 0xfffffffc000c9947 */ /* 0x000fec000383ffff */
[----:B------:R-:W-:-:S07]  /*40e0*/  IMAD.MOV.U32 R19, RZ, RZ, R29 ;  /* 0x000000ffff137224 */ /* 0x000fce00078e001d */
.L_x_416:
[----:B------:R-:W-:-:S13]  /*40f0*/  ISETP.GE.AND P0, PT, R19, UR4, PT ;  /* 0x0000000413007c0c */ /* 0x000fda000bf06270 */
        /* <DEDUP_REMOVED lines=12> */
[----:B------:R-:W0:Y:S01]  /*41c0*/  LDC.64 R6, c[0x0][0x380] ;  /* 0x0000e000ff067b82 */ /* 0x000e220000000a00 */
[----:B------:R-:W-:Y:S01]  /*41d0*/  LEA.HI R8, R16, 0x1, RZ, 0x18 ;  /* 0x0000000110087811 */ /* 0x000fe200078fc0ff */
[----:B------:R-:W-:Y:S02]  /*41e0*/  IMAD.IADD R15, R0, 0x1, R19 ;  /* 0x00000001000f7824 */ /* 0x000fe400078e0213 */
[----:B------:R-:W-:Y:S01]  /*41f0*/  IMAD.MOV.U32 R18, RZ, RZ, R0 ;  /* 0x000000ffff127224 */ /* 0x000fe200078e0000 */
[----:B------:R-:W-:-:S05]  /*4200*/  LOP3.LUT R8, R8, 0x3, RZ, 0xc0, !PT ;  /* 0x0000000308087812 */ /* 0x000fca00078ec0ff */
[----:B------:R-:W-:-:S07]  /*4210*/  IMAD.MOV R14, RZ, RZ, -R8 ;  /* 0x000000ffff0e7224 */ /* 0x000fce00078e0a08 */
.L_x_424:
[----:B0-----:R-:W-:-:S05]  /*4220*/  IMAD.WIDE.U32 R12, R15, 0x10, R6 ;  /* 0x000000100f0c7825 */ /* 0x001fca00078e0006 */
[----:B------:R-:W2:Y:S04]  /*4230*/  LDG.E.64.CONSTANT R8, desc[UR6][R12.64] ;  /* 0x000000060c087981 */ /* 0x000ea8000c1e9b00 */
[----:B------:R-:W3:Y:S01]  /*4240*/  LDG.E.64.CONSTANT R10, desc[UR6][R12.64+0x8] ;  /* 0x000008060c0a7981 */ /* 0x000ee2000c1e9b00 */
[----:B------:R-:W-:Y:S01]  /*4250*/  VIADD R14, R14, 0x1 ;  /* 0x000000010e0e7836 */ /* 0x000fe20000000000 */
[----:B------:R-:W-:Y:S01]  /*4260*/  BSSY.RECONVERGENT B3, `(.L_x_422) ;  /* 0x0000019000037945 */ /* 0x000fe20003800200 */
[----:B------:R-:W-:Y:S02]  /*4270*/  IMAD.MOV.U32 R25, RZ, RZ, R4 ;  /* 0x000000ffff197224 */ /* 0x000fe400078e0004 */
        /* <DEDUP_REMOVED lines=23> */
.L_x_423:
[----:B------:R-:W-:Y:S05]  /*43f0*/  BSYNC.RECONVERGENT B3 ;  /* 0x0000000000037941 */ /* 0x000fea0003800200 */
.L_x_422:
[----:B------:R-:W-:Y:S02]  /*4400*/  VIADD R18, R18, 0x100 ;  /* 0x0000010012127836 */ /* 0x000fe40000000000 */
[----:B------:R-:W-:Y:S01]  /*4410*/  VIADD R15, R15, 0x100 ;  /* 0x000001000f0f7836 */ /* 0x000fe20000000000 */
[----:B------:R-:W-:Y:S06]  /*4420*/  @P3 BRA `(.L_x_424) ;  /* 0xfffffffc007c3947 */ /* 0x000fec000383ffff */
.L_x_421:
[----:B------:R-:W-:Y:S05]  /*4430*/  BSYNC.RECONVERGENT B2 ;  /* 0x0000000000027941 */ /* 0x000fea0003800200 */
.L_x_420:
[----:B------:R-:W-:-:S13]  /*4440*/  ISETP.GE.U32.AND P0, PT, R16, 0x300, PT ;  /* 0x000003001000780c */ /* 0x000fda0003f06070 */
[----:B------:R-:W-:Y:S05]  /*4450*/  @!P0 BRA `(.L_x_419) ;  /* 0x0000000400b88947 */ /* 0x000fea0003800000 */
[----:B------:R-:W0:Y:S01]  /*4460*/  LDCU.64 UR8, c[0x0][0x380] ;  /* 0x00007000ff0877ac */ /* 0x000e220008000a00 */
[----:B------:R-:W1:Y:S01]  /*4470*/  LDC.64 R12, c[0x0][0x380] ;  /* 0x0000e000ff0c7b82 */ /* 0x000e620000000a00 */
[C---:B------:R-:W-:Y:S01]  /*4480*/  IADD3 R7, P0, PT, R18.reuse, R19, RZ ;  /* 0x0000001312077210 */ /* 0x040fe20007f1e0ff */
[----:B------:R-:W-:-:S04]  /*4490*/  IMAD.IADD R19, R18, 0x1, R19 ;  /* 0x0000000112137824 */ /* 0x000fc800078e0213 */
[----:B------:R-:W-:Y:S01]  /*44a0*/  IMAD.X R8, RZ, RZ, RZ, P0 ;  /* 0x000000ffff087224 */ /* 0x000fe200000e06ff */
[----:B0-----:R-:W-:-:S04]  /*44b0*/  LEA R6, P1, R7, UR8, 0x4 ;  /* 0x0000000807067c11 */ /* 0x001fc8000f8220ff */
[----:B------:R-:W-:Y:S02]  /*44c0*/  IADD3 R6, P0, PT, R6, 0x3008, RZ ;  /* 0x0000300806067810 */ /* 0x000fe40007f1e0ff */
[----:B------:R-:W-:-:S05]  /*44d0*/  LEA.HI.X R7, R7, UR9, R8, 0x4, P1 ;  /* 0x0000000907077c11 */ /* 0x000fca00088f2408 */
[----:B------:R-:W-:-:S07]  /*44e0*/  IMAD.X R7, RZ, RZ, R7, P0 ;  /* 0x000000ffff077224 */ /* 0x000fce00000e0607 */
.L_x_433:
[----:B-1----:R-:W-:-:S05]  /*44f0*/  IMAD.WIDE.U32 R10, R19, 0x10, R12 ;  /* 0x00000010130a7825 */ /* 0x002fca00078e000c */
[----:B------:R-:W2:Y:S04]  /*4500*/  LDG.E.64.CONSTANT R16, desc[UR6][R10.64] ;  /* 0x000000060a107981 */ /* 0x000ea8000c1e9b00 */
[----:B------:R0:W3:Y:S02]  /*4510*/  LDG.E.64.CONSTANT R14, desc[UR6][R10.64+0x8] ;  /* 0x000008060a0e7981 */ /* 0x0000e4000c1e9b00 */
[----:B0-----:R-:W-:Y:S02]  /*4520*/  IMAD.MOV.U32 R10, RZ, RZ, R6 ;  /* 0x000000ffff0a7224 */ /* 0x001fe400078e0006 */
[----:B------:R-:W-:-:S05]  /*4530*/  IMAD.MOV.U32 R11, RZ, RZ, R7 ;  /* 0x000000ffff0b7224 */ /* 0x000fca00078e0007 */
[----:B------:R0:W5:Y:S04]  /*4540*/  LDG.E.64.CONSTANT R8, desc[UR6][R10.64+-0x2008] ;  /* 0xffdff8060a087981 */ /* 0x000168000c1e9b00 */
[----:B------:R0:W5:Y:S01]  /*4550*/  LDG.E.64.CONSTANT R6, desc[UR6][R10.64+-0x2000] ;  /* 0xffe000060a067981 */ /* 0x000162000c1e9b00 */
[----:B------:R-:W-:Y:S01]  /*4560*/  BSSY.RECONVERGENT B2, `(.L_x_425) ;  /* 0x0000014000027945 */ /* 0x000fe20003800200 */
[----:B--2---:R-:W-:Y:S01]  /*4570*/  ISETP.GE.AND P0, PT, R2, R16, PT ;  /* 0x000000100200720c */ /* 0x004fe20003f06270 */
[----:B------:R-:W-:Y:S02]  /*4580*/  IMAD.MOV.U32 R29, RZ, RZ, R17 ;  /* 0x000000ffff1d7224 */ /* 0x000fe400078e0011 */
[----:B------:R-:W-:Y:S02]  /*4590*/  IMAD.MOV.U32 R27, RZ, RZ, R16 ;  /* 0x000000ffff1b7224 */ /* 0x000fe400078e0010 */
[----:B---3--:R-:W-:-:S02]  /*45a0*/  IMAD.MOV.U32 R25, RZ, RZ, R14 ;  /* 0x000000ffff197224 */ /* 0x008fc400078e000e */
        /* <DEDUP_REMOVED lines=15> */
.L_x_426:
[----:B------:R-:W-:Y:S05]  /*46a0*/  BSYNC.RECONVERGENT B2 ;  /* 0x0000000000027941 */ /* 0x000fea0003800200 */
.L_x_425:
[----:B------:R0:W5:Y:S04]  /*46b0*/  LDG.E.64.CONSTANT R4, desc[UR6][R10.64+-0x1008] ;  /* 0xffeff8060a047981 */ /* 0x000168000c1e9b00 */
[----:B------:R0:W5:Y:S02]  /*46c0*/  LDG.E.64.CONSTANT R2, desc[UR6][R10.64+-0x1000] ;  /* 0xfff000060a027981 */ /* 0x000164000c1e9b00 */
[----:B-----5:R-:W-:Y:S01]  /*46d0*/  ISETP.GE.AND P0, PT, R27, R8, PT ;  /* 0x000000081b00720c */ /* 0x020fe20003f06270 */
[----:B------:R-:W-:Y:S01]  /*46e0*/  BSSY.RECONVERGENT B2, `(.L_x_427) ;  /* 0x0000013000027945 */ /* 0x000fe20003800200 */
[----:B------:R-:W-:Y:S02]  /*46f0*/  IMAD.MOV.U32 R16, RZ, RZ, R9 ;  /* 0x000000ffff107224 */ /* 0x000fe400078e0009 */
[----:B------:R-:W-:-:S02]  /*4700*/  IMAD.MOV.U32 R14, RZ, RZ, R8 ;  /* 0x000000ffff0e7224 */ /* 0x000fc400078e0008 */
        /* <DEDUP_REMOVED lines=16> */
.L_x_428:
[----:B------:R-:W-:Y:S05]  /*4810*/  BSYNC.RECONVERGENT B2 ;  /* 0x0000000000027941 */ /* 0x000fea0003800200 */
.L_x_427:
[----:B------:R0:W5:Y:S04]  /*4820*/  LDG.E.64.CONSTANT R6, desc[UR6][R10.64+-0x8] ;  /* 0xfffff8060a067981 */ /* 0x000168000c1e9b00 */
[----:B------:R0:W5:Y:S01]  /*4830*/  LDG.E.64.CONSTANT R8, desc[UR6][R10.64] ;  /* 0x000000060a087981 */ /* 0x000162000c1e9b00 */
[----:B------:R-:W-:Y:S01]  /*4840*/  ISETP.GE.AND P0, PT, R14, R4, PT ;  /* 0x000000040e00720c */ /* 0x000fe20003f06270 */
[----:B------:R-:W-:Y:S01]  /*4850*/  BSSY.RECONVERGENT B2, `(.L_x_429) ;  /* 0x0000013000027945 */ /* 0x000fe20003800200 */
[----:B------:R-:W-:Y:S02]  /*4860*/  IMAD.MOV.U32 R23, RZ, RZ, R5 ;  /* 0x000000ffff177224 */ /* 0x000fe400078e0005 */
[----:B------:R-:W-:Y:S02]  /*4870*/  IMAD.MOV.U32 R25, RZ, RZ, R4 ;  /* 0x000000ffff197224 */ /* 0x000fe400078e0004 */
[----:B------:R-:W-:-:S02]  /*4880*/  IMAD.MOV.U32 R27, RZ, RZ, R2 ;  /* 0x000000ffff1b7224 */ /* 0x000fc400078e0002 */
        /* <DEDUP_REMOVED lines=15> */
.L_x_430:
[----:B------:R-:W-:Y:S05]  /*4980*/  BSYNC.RECONVERGENT B2 ;  /* 0x0000000000027941 */ /* 0x000fea0003800200 */
.L_x_429:
[----:B-----5:R-:W-:Y:S01]  /*4990*/  ISETP.GE.AND P0, PT, R25, R6, PT ;  /* 0x000000061900720c */ /* 0x020fe20003f06270 */
        /* <DEDUP_REMOVED lines=19> */
.L_x_432:
[----:B------:R-:W-:Y:S05]  /*4ad0*/  BSYNC.RECONVERGENT B2 ;  /* 0x0000000000027941 */ /* 0x000fea0003800200 */
.L_x_431:
[----:B------:R-:W-:Y:S01]  /*4ae0*/  VIADD R18, R18, 0x400 ;  /* 0x0000040012127836 */ /* 0x000fe20000000000 */
[----:B------:R-:W-:Y:S01]  /*4af0*/  IADD3 R6, P1, PT, R10, 0x4000, RZ ;  /* 0x000040000a067810 */ /* 0x000fe20007f3e0ff */
[----:B------:R-:W-:-:S03]  /*4b00*/  VIADD R19, R19, 0x400 ;  /* 0x0000040013137836 */ /* 0x000fc60000000000 */
[----:B------:R-:W-:Y:S01]  /*4b10*/  ISETP.GE.AND P0, PT, R18, R21, PT ;  /* 0x000000151200720c */ /* 0x000fe20003f06270 */
[----:B------:R-:W-:-:S12]  /*4b20*/  IMAD.X R7, RZ, RZ, R11, P1 ;  /* 0x000000ffff077224 */ /* 0x000fd800008e060b */
[----:B------:R-:W-:Y:S05]  /*4b30*/  @!P0 BRA `(.L_x_433) ;  /* 0xfffffff8006c8947 */ /* 0x000fea000383ffff */
.L_x_419:
[----:B------:R-:W-:Y:S05]  /*4b40*/  BSYNC.RECONVERGENT B1 ;  /* 0x0000000000017941 */ /* 0x000fea0003800200 */
.L_x_418:
        /* <DEDUP_REMOVED lines=36> */
.L_x_435:
[----:B------:R-:W-:Y:S05]  /*4d90*/  BSYNC.RECONVERGENT B1 ;  /* 0x0000000000017941 */ /* 0x000fea0003800200 */
.L_x_434:
        /* <DEDUP_REMOVED lines=29> */
.L_x_437:
[----:B------:R-:W-:Y:S05]  /*4f70*/  BSYNC.RECONVERGENT B1 ;  /* 0x0000000000017941 */ /* 0x000fea0003800200 */
.L_x_436:
[----:B0-----:R0:W0:Y:S01]  /*4f80*/  SHFL.DOWN PT, R7, R2, 0x4, 0x1f ;  /* 0x08801f0002077f89 */ /* 0x00102200000e0000 */
[----:B------:R-:W-:Y:S01]  /*4f90*/  BSSY.RECONVERGENT B1, `(.L_x_438) ;  /* 0x000001c000017945 */ /* 0x000fe20003800200 */
[----:B--2---:R-:W-:Y:S02]  /*4fa0*/  IMAD.MOV.U32 R4, RZ, RZ, R2 ;  /* 0x000000ffff047224 */ /* 0x004fe400078e0002 */
[----:B------:R2:W0:Y:S01]  /*4fb0*/  SHFL.DOWN PT, R6, R3, 0x4, 0x1f ;  /* 0x08801f0003067f89 */ /* 0x00042200000e0000 */
[----:B-1----:R-:W-:Y:S02]  /*4fc0*/  IMAD.MOV.U32 R5, RZ, RZ, R3 ;  /* 0x000000ffff057224 */ /* 0x002fe400078e0003 */
[----:B------:R-:W-:Y:S01]  /*4fd0*/  IMAD.MOV.U32 R10, RZ, RZ, R8 ;  /* 0x000000ffff0a7224 */ /* 0x000fe200078e0008 */
[----:B---3--:R2:W1:Y:S01]  /*4fe0*/  SHFL.DOWN PT, R13, R8, 0x4, 0x1f ;  /* 0x08801f00080d7f89 */ /* 0x00846200000e0000 */
[----:B------:R-:W-:-:S03]  /*4ff0*/  IMAD.MOV.U32 R11, RZ, RZ, R9 ;  /* 0x000000ffff0b7224 */ /* 0x000fc600078e0009 */
[----:B----4-:R2:W3:Y:S01]  /*5000*/  SHFL.DOWN PT, R12, R9, 0x4, 0x1f ;  /* 0x08801f00090c7f89 */ /* 0x0104e200000e0000 */
[----:B------:R-:W-:Y:S05]  /*5010*/  @P5 BRA `(.L_x_439) ;  /* 0x00000000004c5947 */ /* 0x000fea0003800000 */
[----:B0-----:R-:W-:Y:S01]  /*5020*/  ISETP.GE.AND P0, PT, R2, R7, PT ;  /* 0x000000070200720c */ /* 0x001fe20003f06270 */
[----:B------:R-:W-:Y:S02]  /*5030*/  IMAD.MOV.U32 R4, RZ, RZ, R7 ;  /* 0x000000ffff047224 */ /* 0x000fe400078e0007 */
[----:B------:R-:W-:Y:S02]  /*5040*/  IMAD.MOV.U32 R5, RZ, RZ, R6 ;  /* 0x000000ffff057224 */ /* 0x000fe400078e0006 */
        /* <DEDUP_REMOVED lines=16> */
.L_x_439:
[----:B------:R-:W-:Y:S05]  /*5150*/  BSYNC.RECONVERGENT B1 ;  /* 0x0000000000017941 */ /* 0x000fea0003800200 */
.L_x_438:
[----:B--2---:R2:W4:Y:S01]  /*5160*/  SHFL.DOWN PT, R3, R4, 0x8, 0x1f ;  /* 0x09001f0004037f89 */ /* 0x00452200000e0000 */
[----:B------:R-:W-:Y:S01]  /*5170*/  BSSY.RECONVERGENT B1, `(.L_x_440) ;  /* 0x000001c000017945 */ /* 0x000fe20003800200 */
[----:B0-----:R-:W-:Y:S02]  /*5180*/  IMAD.MOV.U32 R6, RZ, RZ, R4 ;  /* 0x000000ffff067224 */ /* 0x001fe400078e0004 */
[----:B------:R2:W0:Y:S01]  /*5190*/  SHFL.DOWN PT, R2, R5, 0x8, 0x1f ;  /* 0x09001f0005027f89 */ /* 0x00042200000e0000 */
[----:B------:R-:W-:Y:S02]  /*51a0*/  IMAD.MOV.U32 R7, RZ, RZ, R5 ;  /* 0x000000ffff077224 */ /* 0x000fe400078e0005 */
[----:B------:R-:W-:Y:S01]  /*51b0*/  IMAD.MOV.U32 R8, RZ, RZ, R10 ;  /* 0x000000ffff087224 */ /* 0x000fe200078e000a */
[----:B-1----:R2:W1:Y:S01]  /*51c0*/  SHFL.DOWN PT, R13, R10, 0x8, 0x1f ;  /* 0x09001f000a0d7f89 */ /* 0x00246200000e0000 */
[----:B------:R-:W-:-:S03]  /*51d0*/  IMAD.MOV.U32 R9, RZ, RZ, R11 ;  /* 0x000000ffff097224 */ /* 0x000fc600078e000b */
[----:B---3--:R2:W3:Y:S01]  /*51e0*/  SHFL.DOWN PT, R12, R11, 0x8, 0x1f ;  /* 0x09001f000b0c7f89 */ /* 0x0084e200000e0000 */
[----:B------:R-:W-:Y:S05]  /*51f0*/  @P4 BRA `(.L_x_441) ;  /* 0x00000000004c4947 */ /* 0x000fea0003800000 */
[----:B----4-:R-:W-:Y:S01]  /*5200*/  ISETP.GE.AND P0, PT, R4, R3, PT ;  /* 0x000000030400720c */ /* 0x010fe20003f06270 */
        /* <DEDUP_REMOVED lines=18> */
.L_x_441:
[----:B------:R-:W-:Y:S05]  /*5330*/  BSYNC.RECONVERGENT B1 ;  /* 0x0000000000017941 */ /* 0x000fea0003800200 */
.L_x_440:
[----:B--2---:R2:W2:Y:S01]  /*5340*/  SHFL.DOWN PT, R11, R6, 0x10, 0x1f ;  /* 0x0a001f00060b7f89 */ /* 0x0044a200000e0000 */
[----:B------:R-:W-:Y:S01]  /*5350*/  BSSY.RECONVERGENT B1, `(.L_x_442) ;  /* 0x000001c000017945 */ /* 0x000fe20003800200 */
[----:B------:R-:W-:Y:S02]  /*5360*/  IMAD.MOV.U32 R5, RZ, RZ, R8 ;  /* 0x000000ffff057224 */ /* 0x000fe400078e0008 */
[----:B------:R2:W2:Y:S01]  /*5370*/  SHFL.DOWN PT, R10, R7, 0x10, 0x1f ;  /* 0x0a001f00070a7f89 */ /* 0x0004a200000e0000 */
[----:B------:R-:W-:Y:S02]  /*5380*/  IMAD.MOV.U32 R4, RZ, RZ, R9 ;  /* 0x000000ffff047224 */ /* 0x000fe400078e0009 */
[----:B0-----:R-:W-:Y:S01]  /*5390*/  IMAD.MOV.U32 R2, RZ, RZ, R6 ;  /* 0x000000ffff027224 */ /* 0x001fe200078e0006 */
[----:B-1----:R0:W1:Y:S01]  /*53a0*/  SHFL.DOWN PT, R13, R8, 0x10, 0x1f ;  /* 0x0a001f00080d7f89 */ /* 0x00206200000e0000 */
[----:B----4-:R-:W-:-:S03]  /*53b0*/  IMAD.MOV.U32 R3, RZ, RZ, R7 ;  /* 0x000000ffff037224 */ /* 0x010fc600078e0007 */
[----:B---3--:R0:W3:Y:S01]  /*53c0*/  SHFL.DOWN PT, R12, R9, 0x10, 0x1f ;  /* 0x0a001f00090c7f89 */ /* 0x0080e200000e0000 */
[----:B------:R-:W-:Y:S05]  /*53d0*/  @P3 BRA `(.L_x_443) ;  /* 0x00000000004c3947 */ /* 0x000fea0003800000 */
[----:B--2---:R-:W-:Y:S01]  /*53e0*/  ISETP.GE.AND P0, PT, R6, R11, PT ;  /* 0x0000000b0600720c */ /* 0x004fe20003f06270 */
        /* <DEDUP_REMOVED lines=18> */
.L_x_443:
[----:B------:R-:W-:Y:S05]  /*5510*/  BSYNC.RECONVERGENT B1 ;  /* 0x0000000000017941 */ /* 0x000fea0003800200 */
.L_x_442:
[----:B------:R-:W-:Y:S04]  /*5520*/  BSSY.RECONVERGENT B1, `(.L_x_444) ;  /* 0x000000c000017945 */ /* 0x000fe80003800200 */
[----:B------:R-:W-:Y:S05]  /*5530*/  @P2 BRA `(.L_x_445) ;  /* 0x0000000000282947 */ /* 0x000fea0003800000 */
[----:B0-----:R-:W0:Y:S01]  /*5540*/  S2R R8, SR_CgaCtaId ;  /* 0x0000000000087919 */ /* 0x001e220000008800 */
[----:B--2---:R-:W-:Y:S02]  /*5550*/  MOV R7, 0x400 ;  /* 0x0000040000077802 */ /* 0x004fe40000000f00 */
[----:B------:R-:W-:-:S04]  /*5560*/  SHF.R.U32.HI R6, RZ, 0x1, R0 ;  /* 0x00000001ff067819 */ /* 0x000fc80000011600 */
[----:B------:R-:W-:Y:S02]  /*5570*/  LOP3.LUT R6, R6, 0x1f0, RZ, 0xc0, !PT ;  /* 0x000001f006067812 */ /* 0x000fe400078ec0ff */
[----:B0-----:R-:W-:-:S05]  /*5580*/  LEA R7, R8, R7, 0x18 ;  /* 0x0000000708077211 */ /* 0x001fca00078ec0ff */
[----:B------:R-:W-:Y:S02]  /*5590*/  IMAD.IADD R9, R6, 0x1, R7 ;  /* 0x0000000106097824 */ /* 0x000fe400078e0207 */
[----:B------:R-:W-:Y:S02]  /*55a0*/  IMAD.MOV.U32 R6, RZ, RZ, R5 ;  /* 0x000000ffff067224 */ /* 0x000fe400078e0005 */
[----:B------:R-:W-:Y:S01]  /*55b0*/  IMAD.MOV.U32 R7, RZ, RZ, R4 ;  /* 0x000000ffff077224 */ /* 0x000fe200078e0004 */
[----:B------:R4:W-:Y:S04]  /*55c0*/  STS.64 [R9+0x8], R2 ;  /* 0x0000080209007388 */ /* 0x0009e80000000a00 */
[----:B------:R4:W-:Y:S02]  /*55d0*/  STS.64 [R9+0x10], R6 ;  /* 0x0000100609007388 */ /* 0x0009e40000000a00 */
.L_x_445:
[----:B------:R-:W-:Y:S05]  /*55e0*/  BSYNC.RECONVERGENT B1 ;  /* 0x0000000000017941 */ /* 0x000fea0003800200 */
.L_x_444:
        /* <DEDUP_REMOVED lines=11> */
[----:B------:R0:W4:Y:S04]  /*56a0*/  LDS.64 R10, [R0+0x38] ;  /* 0x00003800000a7984 */ /* 0x0001280000000a00 */
[----:B-1-3--:R1:W3:Y:S04]  /*56b0*/  LDS.64 R12, [R0+0x40] ;  /* 0x00004000000c7984 */ /* 0x00a2e80000000a00 */
[----:B0-----:R1:W0:Y:S04]  /*56c0*/  LDS.64 R8, [R0+0x48] ;  /* 0x0000480000087984 */ /* 0x0012280000000a00 */
[----:B------:R1:W0:Y:S01]  /*56d0*/  LDS.64 R6, [R0+0x50] ;  /* 0x0000500000067984 */ /* 0x0002220000000a00 */
[----:B--2---:R-:W-:Y:S01]  /*56e0*/  ISETP.GE.AND P0, PT, R2, R20, PT ;  /* 0x000000140200720c */ /* 0x004fe20003f06270 */
[----:B------:R-:W-:-:S02]  /*56f0*/  IMAD.MOV.U32 R23, RZ, RZ, R20 ;  /* 0x000000ffff177224 */ /* 0x000fc400078e0014 */
[----:B------:R-:W-:Y:S02]  /*5700*/  IMAD.MOV.U32 R22, RZ, RZ, R21 ;  /* 0x000000ffff167224 */ /* 0x000fe400078e0015 */
[----:B----4-:R-:W-:Y:S02]  /*5710*/  IMAD.MOV.U32 R25, RZ, RZ, R18 ;  /* 0x000000ffff197224 */ /* 0x010fe400078e0012 */
        /* <DEDUP_REMOVED lines=15> */
.L_x_447:
[----:B------:R-:W-:Y:S05]  /*5810*/  BSYNC.RECONVERGENT B1 ;  /* 0x0000000000017941 */ /* 0x000fea0003800200 */
.L_x_446:
        /* <DEDUP_REMOVED lines=20> */
.L_x_449:
[----:B------:R-:W-:Y:S05]  /*5960*/  BSYNC.RECONVERGENT B1 ;  /* 0x0000000000017941 */ /* 0x000fea0003800200 */
.L_x_448:
[----:B------:R-:W-:Y:S01]  /*5970*/  ISETP.GE.AND P0, PT, R3, R10, PT ;  /* 0x0000000a0300720c */ /* 0x000fe20003f06270 */
        /* <DEDUP_REMOVED lines=19> */
.L_x_451:
[----:B------:R-:W-:Y:S05]  /*5ab0*/  BSYNC.RECONVERGENT B1 ;  /* 0x0000000000017941 */ /* 0x000fea0003800200 */
.L_x_450:
        /* <DEDUP_REMOVED lines=26> */
.L_x_453:
[----:B------:R-:W-:Y:S05]  /*5c60*/  BSYNC.RECONVERGENT B1 ;  /* 0x0000000000017941 */ /* 0x000fea0003800200 */
.L_x_452:
[----:B--2---:R-:W-:Y:S01]  /*5c70*/  ISETP.GE.AND P0, PT, R23, R16, PT ;  /* 0x000000101700720c */ /* 0x004fe20003f06270 */
[----:B------:R-:W-:Y:S01]  /*5c80*/  BSSY.RECONVERGENT B1, `(.L_x_454) ;  /* 0x0000013000017945 */ /* 0x000fe20003800200 */
[----:B------:R-:W-:Y:S02]  /*5c90*/  IMAD.MOV.U32 R7, RZ, RZ, R16 ;  /* 0x000000ffff077224 */ /* 0x000fe400078e0010 */
[----:B-1----:R-:W-:Y:S02]  /*5ca0*/  IMAD.MOV.U32 R0, RZ, RZ, R17 ;  /* 0x000000ffff007224 */ /* 0x002fe400078e0011 */
        /* <DEDUP_REMOVED lines=16> */
.L_x_455:
[----:B------:R-:W-:Y:S05]  /*5db0*/  BSYNC.RECONVERGENT B1 ;  /* 0x0000000000017941 */ /* 0x000fea0003800200 */
.L_x_454:
        /* <DEDUP_REMOVED lines=20> */
.L_x_457:
[----:B------:R-:W-:Y:S05]  /*5f00*/  BSYNC.RECONVERGENT B1 ;  /* 0x0000000000017941 */ /* 0x000fea0003800200 */
.L_x_456:
        /* <DEDUP_REMOVED lines=19> */
.L_x_379:
[----:B------:R-:W-:Y:S05]  /*6040*/  BSYNC.RECONVERGENT B0 ;  /* 0x0000000000007941 */ /* 0x000fea0003800200 */
.L_x_346:
[----:B------:R-:W-:Y:S05]  /*6050*/  @P1 EXIT ;  /* 0x000000000000194d */ /* 0x000fea0003800000 */
[----:B012-4-:R-:W0:Y:S01]  /*6060*/  LDC.64 R6, c[0x0][0x388] ;  /* 0x0000e200ff067b82 */ /* 0x017e220000000a00 */
[----:B------:R-:W-:-:S04]  /*6070*/  LOP3.LUT R5, R5, R4, RZ, 0x3c, !PT ;  /* 0x0000000405057212 */ /* 0x000fc800078e3cff */
[----:B------:R-:W-:-:S04]  /*6080*/  LOP3.LUT R4, R5, R4, RZ, 0x3c, !PT ;  /* 0x0000000405047212 */ /* 0x000fc800078e3cff */
[----:B------:R-:W-:Y:S01]  /*6090*/  LOP3.LUT R5, R5, R4, RZ, 0x3c, !PT ;  /* 0x0000000405057212 */ /* 0x000fe200078e3cff */
[----:B0-----:R-:W-:Y:S04]  /*60a0*/  STG.E.64 desc[UR6][R6.64], R2 ;  /* 0x0000000206007986 */ /* 0x001fe8000c101b06 */
[----:B------:R-:W-:Y:S01]  /*60b0*/  STG.E.64 desc[UR6][R6.64+0x8], R4 ;  /* 0x0000080406007986 */ /* 0x000fe2000c101b06 */
[----:B------:R-:W-:Y:S05]  /*60c0*/  EXIT ;  /* 0x000000000000794d */ /* 0x000fea0003800000 */
.L_x_458:
        /* <DEDUP_REMOVED lines=11> */
.L_x_699:


//--------------------- .text._ZN6thrust24THRUST_300001_SM_1000_NS8cuda_cub4core6detail13_kernel_agentINS1_8__reduce10DrainAgentIiEEJN3cub18CUB_300001_SM_10009GridQueueIjEEiEEEvDpT0_ --------------------------
	.section	.text._ZN6thrust24THRUST_300001_SM_1000_NS8cuda_cub4core6detail13_kernel_agentINS1_8__reduce10DrainAgentIiEEJN3cub18CUB_300001_SM_10009GridQueueIjEEiEEEvDpT0_,"ax",@progbits
	.align	128
        .global         _ZN6thrust24THRUST_300001_SM_1000_NS8cuda_cub4core6detail13_kernel_agentINS1_8__reduce10DrainAgentIiEEJN3cub18CUB_300001_SM_10009GridQueueIjEEiEEEvDpT0_
        .type           _ZN6thrust24THRUST_300001_SM_1000_NS8cuda_cub4core6detail13_kernel_agentINS1_8__reduce10DrainAgentIiEEJN3cub18CUB_300001_SM_10009GridQueueIjEEiEEEvDpT0_,@function
        .size           _ZN6thrust24THRUST_300001_SM_1000_NS8cuda_cub4core6detail13_kernel_agentINS1_8__reduce10DrainAgentIiEEJN3cub18CUB_300001_SM_10009GridQueueIjEEiEEEvDpT0_,(.L_x_700 - _ZN6thrust24THRUST_300001_SM_1000_NS8cuda_cub4core6detail13_kernel_agentINS1_8__reduce10DrainAgentIiEEJN3cub18CUB_300001_SM_10009GridQueueIjEEiEEEvDpT0_)
        .other          _ZN6thrust24THRUST_300001_SM_1000_NS8cuda_cub4core6detail13_kernel_agentINS1_8__reduce10DrainAgentIiEEJN3cub18CUB_300001_SM_10009GridQueueIjEEiEEEvDpT0_,@"STO_CUDA_ENTRY STV_DEFAULT"
_ZN6thrust24THRUST_300001_SM_1000_NS8cuda_cub4core6detail13_kernel_agentINS1_8__reduce10DrainAgentIiEEJN3cub18CUB_300001_SM_10009GridQueueIjEEiEEEvDpT0_:
.text._ZN6thrust24THRUST_300001_SM_1000_NS8cuda_cub4core6detail13_kernel_agentINS1_8__reduce10DrainAgentIiEEJN3cub18CUB_300001_SM_10009GridQueueIjEEiEEEvDpT0_:
[----:B------:R-:W-:Y:S08]  /*0000*/  LDC R1, c[0x0][0x37c] ;  /* 0x0000df00ff017b82 */ /* 0x000ff00000000800 */
[----:B------:R-:W0:Y:S01]  /*0010*/  LDC.64 R2, c[0x0][0x380] ;  /* 0x0000e000ff027b82 */ /* 0x000e220000000a00 */
[----:B------:R-:W0:Y:S07]  /*0020*/  LDCU.64 UR4, c[0x0][0x358] ;  /* 0x00006b00ff0477ac */ /* 0x000e2e0008000a00 */
[----:B------:R-:W1:Y:S01]  /*0030*/  LDC R5, c[0x0][0x388] ;  /* 0x0000e200ff057b82 */ /* 0x000e620000000800 */
[----:B0-----:R-:W-:Y:S04]  /*0040*/  STG.E desc[UR4][R2.64+0x4], RZ ;  /* 0x000004ff02007986 */ /* 0x001fe8000c101904 */
[----:B-1----:R-:W-:Y:S01]  /*0050*/  STG.E desc[UR4][R2.64], R5 ;  /* 0x0000000502007986 */ /* 0x002fe2000c101904 */
[----:B------:R-:W-:Y:S05]  /*0060*/  EXIT ;  /* 0x000000000000794d */ /* 0x000fea0003800000 */
.L_x_459:
        /* <DEDUP_REMOVED lines=9> */
.L_x_700:


//--------------------- .text._ZN6thrust24THRUST_300001_SM_1000_NS8cuda_cub4core6detail13_kernel_agentINS1_8__reduce11ReduceAgentINS0_12zip_iteratorIN4cuda3std3__45tupleIJNS0_10device_ptrI4typeEENS0_17counting_iteratorIlNS0_11use_defaultESG_SG_EEEEEEEPNSB_IJSD_lEEESK_iNS1_9__extrema9arg_max_fISD_l10comparatorEEEEJSJ_SL_iN3cub18CUB_300001_SM_100013GridEvenShareIiEENSS_9GridQueueIjEESP_EEEvDpT0_ --------------------------
	.section	.text._ZN6thrust24THRUST_300001_SM_1000_NS8cuda_cub4core6detail13_kernel_agentINS1_8__reduce11ReduceAgentINS0_12zip_iteratorIN4cuda3std3__45tupleIJNS0_10device_ptrI4typeEENS0_17counting_iteratorIlNS0_11use_defaultESG_SG_EEEEEEEPNSB_IJSD_lEEESK_iNS1_9__extrema9arg_max_fISD_l10comparatorEEEEJSJ_SL_iN3cub18CUB_300001_SM_100013GridEvenShareIiEENSS_9GridQueueIjEESP_EEEvDpT0_,"ax",@progbits
	.align	128
        .global         _ZN6thrust24THRUST_300001_SM_1000_NS8cuda_cub4core6detail13_kernel_agentINS1_8__reduce11ReduceAgentINS0_12zip_iteratorIN4cuda3std3__45tupleIJNS0_10device_ptrI4typeEENS0_17counting_iteratorIlNS0_11use_defaultESG_SG_EEEEEEEPNSB_IJSD_lEEESK_iNS1_9__extrema9arg_max_fISD_l10comparatorEEEEJSJ_SL_iN3cub18CUB_300001_SM_100013GridEvenShareIiEENSS_9GridQueueIjEESP_EEEvDpT0_
        .type           _ZN6thrust24THRUST_300001_SM_1000_NS8cuda_cub4core6detail13_kernel_agentINS1_8__reduce11ReduceAgentINS0_12zip_iteratorIN4cuda3std3__45tupleIJNS0_10device_ptrI4typeEENS0_17counting_iteratorIlNS0_11use_defaultESG_SG_EEEEEEEPNSB_IJSD_lEEESK_iNS1_9__extrema9arg_max_fISD_l10comparatorEEEEJSJ_SL_iN3cub18CUB_300001_SM_100013GridEvenShareIiEENSS_9GridQueueIjEESP_EEEvDpT0_,@function
        .size           _ZN6thrust24THRUST_300001_SM_1000_NS8cuda_cub4core6detail13_kernel_agentINS1_8__reduce11ReduceAgentINS0_12zip_iteratorIN4cuda3std3__45tupleIJNS0_10device_ptrI4typeEENS0_17counting_iteratorIlNS0_11use_defaultESG_SG_EEEEEEEPNSB_IJSD_lEEESK_iNS1_9__extrema9arg_max_fISD_l10comparatorEEEEJSJ_SL_iN3cub18CUB_300001_SM_100013GridEvenShareIiEENSS_9GridQueueIjEESP_EEEvDpT0_,(.L_x_701 - _ZN6thrust24THRUST_300001_SM_1000_NS8cuda_cub4core6detail13_kernel_agentINS1_8__reduce11ReduceAgentINS0_12zip_iteratorIN4cuda3std3__45tupleIJNS0_10device_ptrI4typeEENS0_17counting_iteratorIlNS0_11use_defaultESG_SG_EEEEEEEPNSB_IJSD_lEEESK_iNS1_9__extrema9arg_max_fISD_l10comparatorEEEEJSJ_SL_iN3cub18CUB_300001_SM_100013GridEvenShareIiEENSS_9GridQueueIjEESP_EEEvDpT0_)
        .other          _ZN6thrust24THRUST_300001_SM_1000_NS8cuda_cub4core6detail13_kernel_agentINS1_8__reduce11ReduceAgentINS0_12zip_iteratorIN4cuda3std3__45tupleIJNS0_10device_ptrI4typeEENS0_17counting_iteratorIlNS0_11use_defaultESG_SG_EEEEEEEPNSB_IJSD_lEEESK_iNS1_9__extrema9arg_max_fISD_l10comparatorEEEEJSJ_SL_iN3cub18CUB_300001_SM_100013GridEvenShareIiEENSS_9GridQueueIjEESP_EEEvDpT0_,@"STO_CUDA_ENTRY STV_DEFAULT"
_ZN6thrust24THRUST_300001_SM_1000_NS8cuda_cub4core6detail13_kernel_agentINS1_8__reduce11ReduceAgentINS0_12zip_iteratorIN4cuda3std3__45tupleIJNS0_10device_ptrI4typeEENS0_17counting_iteratorIlNS0_11use_defaultESG_SG_EEEEEEEPNSB_IJSD_lEEESK_iNS1_9__extrema9arg_max_fISD_l10comparatorEEEEJSJ_SL_iN3cub18CUB_300001_SM_100013GridEvenShareIiEENSS_9GridQueueIjEESP_EEEvDpT0_:
.text._ZN6thrust24THRUST_300001_SM_1000_NS8cuda_cub4core6detail13_kernel_agentINS1_8__reduce11ReduceAgentINS0_12zip_iteratorIN4cuda3std3__45tupleIJNS0_10device_ptrI4typeEENS0_17counting_iteratorIlNS0_11use_defaultESG_SG_EEEEEEEPNSB_IJSD_lEEESK_iNS1_9__extrema9arg_max_fISD_l10comparatorEEEEJSJ_SL_iN3cub18CUB_300001_SM_100013GridEvenShareIiEENSS_9GridQueueIjEESP_EEEvDpT0_:
[----:B------:R-:W-:Y:S01]  /*0000*/  LDC R1, c[0x0][0x37c] ;  /* 0x0000df00ff017b82 */ /* 0x000fe20000000800 */
[----:B------:R-:W0:Y:S01]  /*0010*/  S2R R0, SR_CTAID.X ;  /* 0x0000000000007919 */ /* 0x000e220000002500 */
[----:B------:R-:W1:Y:S01]  /*0020*/  LDCU UR4, c[0x0][0x398] ;  /* 0x00007300ff0477ac */ /* 0x000e620008000800 */
[----:B------:R-:W-:Y:S01]  /*0030*/  BSSY.RECONVERGENT B0, `(.L_x_460) ;  /* 0x0000676000007945 */ /* 0x000fe20003800200 */
[----:B------:R-:W2:Y:S01]  /*0040*/  LDCU UR6, c[0x0][0x370] ;  /* 0x00006e00ff0677ac */ /* 0x000ea20008000800 */
[----:B------:R-:W3:Y:S01]  /*0050*/  LDCU.64 UR10, c[0x0][0x358] ;  /* 0x00006b00ff0a77ac */ /* 0x000ee20008000a00 */
[----:B-1----:R-:W-:Y:S01]  /*0060*/  IMAD.U32 R2, RZ, RZ, UR4 ;  /* 0x00000004ff027e24 */ /* 0x002fe2000f8e00ff */
[----:B--2---:R-:W-:Y:S01]  /*0070*/  UIMAD UR6, UR6, 0x500, URZ ;  /* 0x00000500060678a4 */ /* 0x004fe2000f8e02ff */
[----:B0-----:R-:W-:-:S04]  /*0080*/  IMAD R3, R0, 0x500, RZ ;  /* 0x0000050000037824 */ /* 0x001fc800078e02ff */
[----:B------:R-:W-:-:S05]  /*0090*/  VIADD R5, R3, 0x500 ;  /* 0x0000050003057836 */ /* 0x000fca0000000000 */
[----:B------:R-:W-:-:S13]  /*00a0*/  ISETP.GT.AND P0, PT, R5, R2, PT ;  /* 0x000000020500720c */ /* 0x000fda0003f04270 */
[----:B---3--:R-:W-:Y:S05]  /*00b0*/  @!P0 BRA `(.L_x_461) ;  /* 0x0000003800b88947 */ /* 0x008fea0003800000 */
[----:B------:R-:W0:Y:S01]  /*00c0*/  S2R R5, SR_TID.X ;  /* 0x0000000000057919 */ /* 0x000e220000002100 */
[----:B------:R-:W-:Y:S01]  /*00d0*/  IMAD.IADD R6, R2, 0x1, -R3 ;  /* 0x0000000102067824 */ /* 0x000fe200078e0a03 */
[----:B------:R-:W-:Y:S01]  /*00e0*/  CS2R R10, SRZ ;  /* 0x00000000000a7805 */ /* 0x000fe2000001ff00 */
[----:B------:R-:W-:Y:S01]  /*00f0*/  IMAD.MOV.U32 R7, RZ, RZ, RZ ;  /* 0x000000ffff077224 */ /* 0x000fe200078e00ff */
[----:B------:R-:W1:Y:S01]  /*0100*/  LDCU.64 UR4, c[0x0][0x388] ;  /* 0x00007100ff0477ac */ /* 0x000e620008000a00 */
[----:B------:R-:W2:Y:S01]  /*0110*/  LDCU.64 UR6, c[0x0][0x388] ;  /* 0x00007100ff0677ac */ /* 0x000ea20008000a00 */
[----:B0-----:R-:W-:-:S13]  /*0120*/  ISETP.GE.AND P0, PT, R5, R6, PT ;  /* 0x000000060500720c */ /* 0x001fda0003f06270 */
[----:B------:R-:W0:Y:S01]  /*0130*/  @!P0 LDC.64 R8, c[0x0][0x380] ;  /* 0x0000e000ff088b82 */ /* 0x000e220000000a00 */
[----:B------:R-:W-:-:S07]  /*0140*/  @!P0 IMAD.IADD R13, R3, 0x1, R5 ;  /* 0x00000001030d8824 */ /* 0x000fce00078e0205 */
[----:B------:R-:W3:Y:S01]  /*0150*/  @!P0 LDC.64 R14, c[0x0][0x388] ;  /* 0x0000e200ff0e8b82 */ /* 0x000ee20000000a00 */
[----:B0-----:R-:W-:-:S05]  /*0160*/  @!P0 IMAD.WIDE R8, R13, 0x8, R8 ;  /* 0x000000080d088825 */ /* 0x001fca00078e0208 */
[----:B------:R0:W5:Y:S04]  /*0170*/  @!P0 LDG.E R11, desc[UR10][R8.64] ;  /* 0x0000000a080b8981 */ /* 0x000168000c1e1900 */
[----:B------:R0:W5:Y:S01]  /*0180*/  @!P0 LDG.E R10, desc[UR10][R8.64+0x4] ;  /* 0x0000040a080a8981 */ /* 0x000162000c1e1900 */
[----:B------:R-:W-:Y:S01]  /*0190*/  @!P0 VIADD R5, R5, 0x100 ;  /* 0x0000010005058836 */ /* 0x000fe20000000000 */
[----:B---3--:R-:W-:Y:S01]  /*01a0*/  @!P0 IADD3 R7, P2, PT, R13, R14, RZ ;  /* 0x0000000e0d078210 */ /* 0x008fe20007f5e0ff */
[----:B------:R-:W-:Y:S01]  /*01b0*/  BSSY.RECONVERGENT B1, `(.L_x_462) ;  /* 0x00000b2000017945 */ /* 0x000fe20003800200 */
[----:B------:R-:W-:Y:S02]  /*01c0*/  IMAD.MOV.U32 R4, RZ, RZ, RZ ;  /* 0x000000ffff047224 */ /* 0x000fe400078e00ff */
[----:B------:R-:W-:-:S02]  /*01d0*/  ISETP.GE.AND P1, PT, R5, R6, PT ;  /* 0x000000060500720c */ /* 0x000fc40003f26270 */
[----:B------:R-:W-:-:S11]  /*01e0*/  @!P0 LEA.HI.X.SX32 R4, R13, R15, 0x1, P2 ;  /* 0x0000000f0d048211 */ /* 0x000fd600010f0eff */
[----:B012---:R-:W-:Y:S05]  /*01f0*/  @P1 BRA `(.L_x_463) ;  /* 0x0000000800b41947 */ /* 0x007fea0003800000 */
[----:B------:R-:W-:Y:S01]  /*0200*/  LOP3.LUT R12, RZ, R5, RZ, 0x33, !PT ;  /* 0x00000005ff0c7212 */ /* 0x000fe200078e33ff */
[----:B------:R-:W0:Y:S01]  /*0210*/  LDC.64 R8, c[0x0][0x380] ;  /* 0x0000e000ff087b82 */ /* 0x000e220000000a00 */
[----:B------:R-:W-:Y:S01]  /*0220*/  IMAD.MOV.U32 R13, RZ, RZ, 0x0 ;  /* 0x00000000ff0d7424 */ /* 0x000fe200078e00ff */
[----:B------:R-:W-:Y:S01]  /*0230*/  BSSY.RECONVERGENT B2, `(.L_x_464) ;  /* 0x0000031000027945 */ /* 0x000fe20003800200 */
[----:B------:R-:W-:-:S04]  /*0240*/  IADD3 R2, PT, PT, -R3, R2, R12 ;  /* 0x0000000203027210 */ /* 0x000fc80007ffe10c */
[----:B------:R-:W-:-:S04]  /*0250*/  LOP3.LUT R12, R2, 0x300, RZ, 0xc0, !PT ;  /* 0x00000300020c7812 */ /* 0x000fc800078ec0ff */
[----:B------:R-:W-:Y:S01]  /*0260*/  ISETP.NE.AND P0, PT, R12, 0x300, PT ;  /* 0x000003000c00780c */ /* 0x000fe20003f05270 */
[----:B------:R-:W-:-:S04]  /*0270*/  IMAD.MOV.U32 R12, RZ, RZ, 0x4 ;  /* 0x00000004ff0c7424 */ /* 0x000fc800078e00ff */
[----:B0-----:R-:W-:-:S08]  /*0280*/  IMAD.WIDE.U32 R12, R8, 0x1, R12 ;  /* 0x00000001080c7825 */ /* 0x001fd000078e000c */
[----:B------:R-:W-:Y:S05]  /*0290*/  @!P0 BRA `(.L_x_465) ;  /* 0x0000000000a88947 */ /* 0x000fea0003800000 */
[----:B------:R-:W-:Y:S01]  /*02a0*/  LEA.HI R8, R2, 0x1, RZ, 0x18 ;  /* 0x0000000102087811 */ /* 0x000fe200078fc0ff */
[----:B------:R-:W-:Y:S02]  /*02b0*/  IMAD.IADD R17, R13, 0x1, R9 ;  /* 0x000000010d117824 */ /* 0x000fe400078e0209 */
[----:B------:R-:W-:Y:S01]  /*02c0*/  IMAD.IADD R15, R3, 0x1, R5 ;  /* 0x00000001030f7824 */ /* 0x000fe200078e0205 */
[----:B------:R-:W-:-:S05]  /*02d0*/  LOP3.LUT R8, R8, 0x3, RZ, 0xc0, !PT ;  /* 0x0000000308087812 */ /* 0x000fca00078ec0ff */
[----:B------:R-:W-:-:S07]  /*02e0*/  IMAD.MOV R14, RZ, RZ, -R8 ;  /* 0x000000ffff0e7224 */ /* 0x000fce00078e0a08 */
.L_x_468:
[----:B------:R-:W-:Y:S02]  /*02f0*/  IMAD.MOV.U32 R8, RZ, RZ, R12 ;  /* 0x000000ffff087224 */ /* 0x000fe400078e000c */
[----:B------:R-:W-:Y:S02]  /*0300*/  IMAD.MOV.U32 R9, RZ, RZ, R17 ;  /* 0x000000ffff097224 */ /* 0x000fe400078e0011 */
[----:B------:R-:W-:-:S05]  /*0310*/  IMAD.WIDE R8, R15, 0x8, R8 ;  /* 0x000000080f087825 */ /* 0x000fca00078e0208 */
[----:B------:R-:W2:Y:S04]  /*0320*/  LDG.E R23, desc[UR10][R8.64+-0x4] ;  /* 0xfffffc0a08177981 */ /* 0x000ea8000c1e1900 */
[----:B------:R-:W3:Y:S01]  /*0330*/  LDG.E R25, desc[UR10][R8.64] ;  /* 0x0000000a08197981 */ /* 0x000ee2000c1e1900 */
[C---:B------:R-:W-:Y:S01]  /*0340*/  IADD3 R21, P1, PT, R15.reuse, UR4, RZ ;  /* 0x000000040f157c10 */ /* 0x040fe2000ff3e0ff */
[----:B------:R-:W-:Y:S01]  /*0350*/  VIADD R14, R14, 0x1 ;  /* 0x000000010e0e7836 */ /* 0x000fe20000000000 */
[----:B------:R-:W-:Y:S01]  /*0360*/  BSSY.RECONVERGENT B3, `(.L_x_466) ;  /* 0x000001a000037945 */ /* 0x000fe20003800200 */
[----:B-----5:R-:W-:Y:S01]  /*0370*/  IMAD.MOV.U32 R16, RZ, RZ, R10 ;  /* 0x000000ffff107224 */ /* 0x020fe200078e000a */
[----:B------:R-:W-:Y:S01]  /*0380*/  LEA.HI.X.SX32 R22, R15, UR5, 0x1, P1 ;  /* 0x000000050f167c11 */ /* 0x000fe200088f0eff */
        /* <DEDUP_REMOVED lines=23> */
.L_x_467:
[----:B------:R-:W-:Y:S05]  /*0500*/  BSYNC.RECONVERGENT B3 ;  /* 0x0000000000037941 */ /* 0x000fea0003800200 */
.L_x_466:
[----:B------:R-:W-:Y:S02]  /*0510*/  VIADD R5, R5, 0x100 ;  /* 0x0000010005057836 */ /* 0x000fe40000000000 */
[----:B------:R-:W-:Y:S01]  /*0520*/  VIADD R15, R15, 0x100 ;  /* 0x000001000f0f7836 */ /* 0x000fe20000000000 */
[----:B------:R-:W-:Y:S06]  /*0530*/  @P2 BRA `(.L_x_468) ;  /* 0xfffffffc006c2947 */ /* 0x000fec000383ffff */
.L_x_465:
[----:B------:R-:W-:Y:S05]  /*0540*/  BSYNC.RECONVERGENT B2 ;  /* 0x0000000000027941 */ /* 0x000fea0003800200 */
.L_x_464:
[----:B------:R-:W-:-:S13]  /*0550*/  ISETP.GE.U32.AND P0, PT, R2, 0x300, PT ;  /* 0x000003000200780c */ /* 0x000fda0003f06070 */
[----:B------:R-:W-:Y:S05]  /*0560*/  @!P0 BRA `(.L_x_463) ;  /* 0x0000000400d88947 */ /* 0x000fea0003800000 */
[----:B------:R-:W0:Y:S01]  /*0570*/  LDC.64 R8, c[0x0][0x380] ;  /* 0x0000e000ff087b82 */ /* 0x000e220000000a00 */
[----:B------:R-:W-:-:S04]  /*0580*/  IMAD.IADD R13, R3, 0x1, R5 ;  /* 0x00000001030d7824 */ /* 0x000fc800078e0205 */
[C---:B------:R-:W-:Y:S02]  /*0590*/  VIADD R21, R13.reuse, 0x100 ;  /* 0x000001000d157836 */ /* 0x040fe40000000000 */
[C---:B------:R-:W-:Y:S02]  /*05a0*/  VIADD R22, R13.reuse, 0x200 ;  /* 0x000002000d167836 */ /* 0x040fe40000000000 */
[----:B------:R-:W-:Y:S01]  /*05b0*/  VIADD R23, R13, 0x300 ;  /* 0x000003000d177836 */ /* 0x000fe20000000000 */
[----:B0-----:R-:W-:-:S05]  /*05c0*/  IADD3 R2, P0, PT, R8, 0x1000, RZ ;  /* 0x0000100008027810 */ /* 0x001fca0007f1e0ff */
[----:B------:R-:W-:-:S08]  /*05d0*/  IMAD.X R3, RZ, RZ, R9, P0 ;  /* 0x000000ffff037224 */ /* 0x000fd000000e0609 */
.L_x_477:
[----:B------:R-:W-:-:S05]  /*05e0*/  IMAD.WIDE R14, R13, 0x8, R2 ;  /* 0x000000080d0e7825 */ /* 0x000fca00078e0202 */
[----:B------:R-:W2:Y:S04]  /*05f0*/  LDG.E R16, desc[UR10][R14.64+-0x1000] ;  /* 0xfff0000a0e107981 */ /* 0x000ea8000c1e1900 */
[----:B------:R-:W3:Y:S01]  /*0600*/  LDG.E R27, desc[UR10][R14.64+-0xffc] ;  /* 0xfff0040a0e1b7981 */ /* 0x000ee2000c1e1900 */
[C---:B------:R-:W-:Y:S01]  /*0610*/  IADD3 R12, P1, PT, R13.reuse, UR6, RZ ;  /* 0x000000060d0c7c10 */ /* 0x040fe2000ff3e0ff */
[----:B------:R-:W-:Y:S01]  /*0620*/  IMAD.MOV.U32 R8, RZ, RZ, R2 ;  /* 0x000000ffff087224 */ /* 0x000fe200078e0002 */
[----:B------:R-:W-:Y:S01]  /*0630*/  BSSY.RECONVERGENT B2, `(.L_x_469) ;  /* 0x0000017000027945 */ /* 0x000fe20003800200 */
[----:B------:R-:W-:Y:S01]  /*0640*/  IMAD.MOV.U32 R9, RZ, RZ, R3 ;  /* 0x000000ffff097224 */ /* 0x000fe200078e0003 */
[----:B------:R-:W-:Y:S01]  /*0650*/  LEA.HI.X.SX32 R25, R13, UR7, 0x1, P1 ;  /* 0x000000070d197c11 */ /* 0x000fe200088f0eff */
[----:B------:R-:W-:-:S02]  /*0660*/  IMAD.MOV.U32 R17, RZ, RZ, R12 ;  /* 0x000000ffff117224 */ /* 0x000fc400078e000c */
[----:B------:R-:W-:-:S04]  /*0670*/  IMAD.WIDE R8, R13, 0x8, R8 ;  /* 0x000000080d087825 */ /* 0x000fc800078e0208 */
[----:B------:R-:W-:Y:S01]  /*0680*/  IMAD.MOV.U32 R18, RZ, RZ, R25 ;  /* 0x000000ffff127224 */ /* 0x000fe200078e0019 */
[----:B--2--5:R-:W-:Y:S01]  /*0690*/  ISETP.GE.AND P0, PT, R11, R16, PT ;  /* 0x000000100b00720c */ /* 0x024fe20003f06270 */
        /* <DEDUP_REMOVED lines=16> */
.L_x_470:
[----:B------:R-:W-:Y:S05]  /*07a0*/  BSYNC.RECONVERGENT B2 ;  /* 0x0000000000027941 */ /* 0x000fea0003800200 */
.L_x_469:
[----:B------:R-:W2:Y:S04]  /*07b0*/  LDG.E R26, desc[UR10][R8.64+-0x800] ;  /* 0xfff8000a081a7981 */ /* 0x000ea8000c1e1900 */
[----:B------:R-:W3:Y:S04]  /*07c0*/  LDG.E R27, desc[UR10][R8.64+-0x7fc] ;  /* 0xfff8040a081b7981 */ /* 0x000ee8000c1e1900 */
[----:B------:R0:W5:Y:S04]  /*07d0*/  LDG.E R7, desc[UR10][R8.64] ;  /* 0x0000000a08077981 */ /* 0x000168000c1e1900 */
[----:B------:R0:W5:Y:S04]  /*07e0*/  LDG.E R4, desc[UR10][R8.64+0x4] ;  /* 0x0000040a08047981 */ /* 0x000168000c1e1900 */
[----:B------:R0:W5:Y:S04]  /*07f0*/  LDG.E R12, desc[UR10][R8.64+0x800] ;  /* 0x0008000a080c7981 */ /* 0x000168000c1e1900 */
[----:B------:R0:W5:Y:S01]  /*0800*/  LDG.E R14, desc[UR10][R8.64+0x804] ;  /* 0x0008040a080e7981 */ /* 0x000162000c1e1900 */
[C---:B------:R-:W-:Y:S01]  /*0810*/  IADD3 R24, P1, PT, R21.reuse, UR6, RZ ;  /* 0x0000000615187c10 */ /* 0x040fe2000ff3e0ff */
[----:B------:R-:W-:Y:S03]  /*0820*/  BSSY.RECONVERGENT B2, `(.L_x_471) ;  /* 0x0000015000027945 */ /* 0x000fe60003800200 */
[----:B------:R-:W-:Y:S01]  /*0830*/  LEA.HI.X.SX32 R25, R21, UR7, 0x1, P1 ;  /* 0x0000000715197c11 */ /* 0x000fe200088f0eff */
        /* <DEDUP_REMOVED lines=19> */
.L_x_472:
[----:B------:R-:W-:Y:S05]  /*0970*/  BSYNC.RECONVERGENT B2 ;  /* 0x0000000000027941 */ /* 0x000fea0003800200 */
.L_x_471:
[----:B-----5:R-:W-:Y:S01]  /*0980*/  ISETP.GE.AND P0, PT, R10, R7, PT ;  /* 0x000000070a00720c */ /* 0x020fe20003f06270 */
[----:B------:R-:W-:Y:S01]  /*0990*/  BSSY.RECONVERGENT B2, `(.L_x_473) ;  /* 0x0000016000027945 */ /* 0x000fe20003800200 */
[C---:B------:R-:W-:Y:S01]  /*09a0*/  IADD3 R19, P1, PT, R22.reuse, UR6, RZ ;  /* 0x0000000616137c10 */ /* 0x040fe2000ff3e0ff */
[----:B------:R-:W-:Y:S01]  /*09b0*/  IMAD.MOV.U32 R17, RZ, RZ, R7 ;  /* 0x000000ffff117224 */ /* 0x000fe200078e0007 */
[----:B------:R-:W-:Y:S01]  /*09c0*/  IADD3 R25, P2, PT, R23, UR6, RZ ;  /* 0x0000000617197c10 */ /* 0x000fe2000ff5e0ff */
[----:B------:R-:W-:Y:S01]  /*09d0*/  IMAD.MOV.U32 R9, RZ, RZ, R4 ;  /* 0x000000ffff097224 */ /* 0x000fe200078e0004 */
[----:B------:R-:W-:Y:S01]  /*09e0*/  LEA.HI.X.SX32 R20, R22, UR7, 0x1, P1 ;  /* 0x0000000716147c11 */ /* 0x000fe200088f0eff */
[----:B------:R-:W-:-:S04]  /*09f0*/  IMAD.MOV.U32 R8, RZ, RZ, R19 ;  /* 0x000000ffff087224 */ /* 0x000fc800078e0013 */
[----:B------:R-:W-:Y:S02]  /*0a00*/  IMAD.MOV.U32 R18, RZ, RZ, R20 ;  /* 0x000000ffff127224 */ /* 0x000fe400078e0014 */
        /* <DEDUP_REMOVED lines=14> */
.L_x_474:
[----:B------:R-:W-:Y:S05]  /*0af0*/  BSYNC.RECONVERGENT B2 ;  /* 0x0000000000027941 */ /* 0x000fea0003800200 */
.L_x_473:
[----:B------:R-:W-:Y:S01]  /*0b00*/  ISETP.GE.AND P0, PT, R17, R12, PT ;  /* 0x0000000c1100720c */ /* 0x000fe20003f06270 */
[----:B------:R-:W-:Y:S01]  /*0b10*/  BSSY.RECONVERGENT B2, `(.L_x_475) ;  /* 0x0000014000027945 */ /* 0x000fe20003800200 */
[----:B------:R-:W-:Y:S01]  /*0b20*/  LEA.HI.X.SX32 R15, R23, UR7, 0x1, P2 ;  /* 0x00000007170f7c11 */ /* 0x000fe200090f0eff */
        /* <DEDUP_REMOVED lines=18> */
.L_x_476:
[----:B------:R-:W-:Y:S05]  /*0c50*/  BSYNC.RECONVERGENT B2 ;  /* 0x0000000000027941 */ /* 0x000fea0003800200 */
.L_x_475:
[----:B------:R-:W-:Y:S02]  /*0c60*/  VIADD R5, R5, 0x400 ;  /* 0x0000040005057836 */ /* 0x000fe40000000000 */
[----:B------:R-:W-:Y:S02]  /*0c70*/  VIADD R21, R21, 0x400 ;  /* 0x0000040015157836 */ /* 0x000fe40000000000 */
[----:B------:R-:W-:Y:S01]  /*0c80*/  VIADD R22, R22, 0x400 ;  /* 0x0000040016167836 */ /* 0x000fe20000000000 */
[----:B------:R-:W-:Y:S01]  /*0c90*/  ISETP.GE.AND P0, PT, R5, R6, PT ;  /* 0x000000060500720c */ /* 0x000fe20003f06270 */
[----:B------:R-:W-:Y:S02]  /*0ca0*/  VIADD R23, R23, 0x400 ;  /* 0x0000040017177836 */ /* 0x000fe40000000000 */
[----:B------:R-:W-:-:S10]  /*0cb0*/  VIADD R13, R13, 0x400 ;  /* 0x000004000d0d7836 */ /* 0x000fd40000000000 */
[----:B------:R-:W-:Y:S05]  /*0cc0*/  @!P0 BRA `(.L_x_477) ;  /* 0xfffffff800448947 */ /* 0x000fea000383ffff */
.L_x_463:
[----:B------:R-:W-:Y:S05]  /*0cd0*/  BSYNC.RECONVERGENT B1 ;  /* 0x0000000000017941 */ /* 0x000fea0003800200 */
.L_x_462:
[----:B------:R-:W0:Y:S01]  /*0ce0*/  S2R R12, SR_TID.X ;  /* 0x00000000000c7919 */ /* 0x000e220000002100 */
[----:B------:R-:W-:-:S13]  /*0cf0*/  ISETP.GE.AND P0, PT, R6, 0x100, PT ;  /* 0x000001000600780c */ /* 0x000fda0003f06270 */
[----:B------:R-:W-:Y:S05]  /*0d00*/  @!P0 BRA `(.L_x_478) ;  /* 0x0000001400488947 */ /* 0x000fea0003800000 */
[----:B------:R-:W1:Y:S01]  /*0d10*/  S2R R15, SR_LANEID ;  /* 0x00000000000f7919 */ /* 0x000e620000000000 */
[----:B------:R-:W-:Y:S01]  /*0d20*/  BSSY.RECONVERGENT B1, `(.L_x_479) ;  /* 0x0000020000017945 */ /* 0x000fe20003800200 */
[----:B------:R-:W-:Y:S01]  /*0d30*/  IMAD.MOV.U32 R8, RZ, RZ, R7 ;  /* 0x000000ffff087224 */ /* 0x000fe200078e0007 */
[----:B-----5:R2:W3:Y:S01]  /*0d40*/  SHFL.DOWN PT, R6, R11, 0x1, 0x1f ;  /* 0x08201f000b067f89 */ /* 0x0204e200000e0000 */
[----:B------:R-:W-:Y:S02]  /*0d50*/  IMAD.MOV.U32 R9, RZ, RZ, R4 ;  /* 0x000000ffff097224 */ /* 0x000fe400078e0004 */
[----:B------:R-:W-:Y:S01]  /*0d60*/  IMAD.MOV.U32 R2, RZ, RZ, R10 ;  /* 0x000000ffff027224 */ /* 0x000fe200078e000a */
[----:B------:R2:W4:Y:S01]  /*0d70*/  SHFL.DOWN PT, R5, R10, 0x1, 0x1f ;  /* 0x08201f000a057f89 */ /* 0x00052200000e0000 */
[----:B------:R-:W-:-:S03]  /*0d80*/  IMAD.MOV.U32 R3, RZ, RZ, R11 ;  /* 0x000000ffff037224 */ /* 0x000fc600078e000b */
[----:B------:R2:W0:Y:S04]  /*0d90*/  SHFL.DOWN PT, R14, R7, 0x1, 0x1f ;  /* 0x08201f00070e7f89 */ /* 0x00042800000e0000 */
[----:B------:R2:W0:Y:S01]  /*0da0*/  SHFL.DOWN PT, R13, R4, 0x1, 0x1f ;  /* 0x08201f00040d7f89 */ /* 0x00042200000e0000 */
[C---:B-1----:R-:W-:Y:S02]  /*0db0*/  ISETP.GT.AND P0, PT, R15.reuse, 0x1e, PT ;  /* 0x0000001e0f00780c */ /* 0x042fe40003f04270 */
[C---:B------:R-:W-:Y:S02]  /*0dc0*/  ISETP.GT.AND P1, PT, R15.reuse, 0x1d, PT ;  /* 0x0000001d0f00780c */ /* 0x040fe40003f24270 */
[----:B------:R-:W-:-:S09]  /*0dd0*/  ISETP.GT.AND P2, PT, R15, 0x1b, PT ;  /* 0x0000001b0f00780c */ /* 0x000fd20003f44270 */
[----:B0-234-:R-:W-:Y:S05]  /*0de0*/  @P0 BRA `(.L_x_480) ;  /* 0x00000000004c0947 */ /* 0x01dfea0003800000 */
        /* <DEDUP_REMOVED lines=19> */
.L_x_480:
[----:B------:R-:W-:Y:S05]  /*0f20*/  BSYNC.RECONVERGENT B1 ;  /* 0x0000000000017941 */ /* 0x000fea0003800200 */
.L_x_479:
        /* <DEDUP_REMOVED lines=32> */
.L_x_482:
[----:B------:R-:W-:Y:S05]  /*1130*/  BSYNC.RECONVERGENT B1 ;  /* 0x0000000000017941 */ /* 0x000fea0003800200 */
.L_x_481:
        /* <DEDUP_REMOVED lines=29> */
.L_x_484:
[----:B------:R-:W-:Y:S05]  /*1310*/  BSYNC.RECONVERGENT B1 ;  /* 0x0000000000017941 */ /* 0x000fea0003800200 */
.L_x_483:
        /* <DEDUP_REMOVED lines=29> */
.L_x_486:
[----:B------:R-:W-:Y:S05]  /*14f0*/  BSYNC.RECONVERGENT B1 ;  /* 0x0000000000017941 */ /* 0x000fea0003800200 */
.L_x_485:
        /* <DEDUP_REMOVED lines=29> */
.L_x_488:
[----:B------:R-:W-:Y:S05]  /*16d0*/  BSYNC.RECONVERGENT B1 ;  /* 0x0000000000017941 */ /* 0x000fea0003800200 */
.L_x_487:
        /* <DEDUP_REMOVED lines=12> */
.L_x_490:
[----:B------:R-:W-:Y:S05]  /*17a0*/  BSYNC.RECONVERGENT B1 ;  /* 0x0000000000017941 */ /* 0x000fea0003800200 */
.L_x_489:
        /* <DEDUP_REMOVED lines=11> */
[----:B---3--:R3:W3:Y:S04]  /*1860*/  LDS.64 R14, [R10+0x38] ;  /* 0x000038000a0e7984 */ /* 0x0086e80000000a00 */
[----:B----4-:R4:W3:Y:S04]  /*1870*/  LDS.64 R12, [R10+0x40] ;  /* 0x000040000a0c7984 */ /* 0x0108e80000000a00 */
[----:B------:R4:W3:Y:S04]  /*1880*/  LDS.64 R6, [R10+0x48] ;  /* 0x000048000a067984 */ /* 0x0008e80000000a00 */
[----:B--2---:R4:W2:Y:S01]  /*1890*/  LDS.64 R8, [R10+0x50] ;  /* 0x000050000a087984 */ /* 0x0048a20000000a00 */
[----:B0-----:R-:W-:Y:S01]  /*18a0*/  ISETP.GE.AND P0, PT, R2, R22, PT ;  /* 0x000000160200720c */ /* 0x001fe20003f06270 */
[----:B------:R-:W-:-:S02]  /*18b0*/  IMAD.MOV.U32 R26, RZ, RZ, R23 ;  /* 0x000000ffff1a7224 */ /* 0x000fc400078e0017 */
[----:B------:R-:W-:Y:S02]  /*18c0*/  IMAD.MOV.U32 R11, RZ, RZ, R22 ;  /* 0x000000ffff0b7224 */ /* 0x000fe400078e0016 */
[----:B-1----:R-:W-:Y:S02]  /*18d0*/  IMAD.MOV.U32 R24, RZ, RZ, R20 ;  /* 0x000000ffff187224 */ /* 0x002fe400078e0014 */
[----:B------:R-:W-:-:S06]  /*18e0*/  IMAD.MOV.U32 R25, RZ, RZ, R21 ;  /* 0x000000ffff197224 */ /* 0x000fcc00078e0015 */
[----:B----4-:R-:W-:Y:S05]  /*18f0*/  @!P0 BRA `(.L_x_493) ;  /* 0x0000000000388947 */ /* 0x010fea0003800000 */
        /* <DEDUP_REMOVED lines=14> */
.L_x_493:
[----:B------:R-:W-:Y:S05]  /*19e0*/  BSYNC.RECONVERGENT B1 ;  /* 0x0000000000017941 */ /* 0x000fea0003800200 */
.L_x_492:
        /* <DEDUP_REMOVED lines=20> */
.L_x_495:
[----:B------:R-:W-:Y:S05]  /*1b30*/  BSYNC.RECONVERGENT B1 ;  /* 0x0000000000017941 */ /* 0x000fea0003800200 */
.L_x_494:
[----:B---3--:R-:W-:Y:S01]  /*1b40*/  ISETP.GE.AND P0, PT, R3, R14, PT ;  /* 0x0000000e0300720c */ /* 0x008fe20003f06270 */
        /* <DEDUP_REMOVED lines=19> */
.L_x_497:
[----:B------:R-:W-:Y:S05]  /*1c80*/  BSYNC.RECONVERGENT B1 ;  /* 0x0000000000017941 */ /* 0x000fea0003800200 */
.L_x_496:
[----:B------:R0:W1:Y:S01]  /*1c90*/  LDS.64 R18, [R10+0x58] ;  /* 0x000058000a127984 */ /* 0x0000620000000a00 */
[----:B------:R-:W-:Y:S01]  /*1ca0*/  ISETP.GE.AND P0, PT, R21, R6, PT ;  /* 0x000000061500720c */ /* 0x000fe20003f06270 */
[----:B------:R-:W-:Y:S01]  /*1cb0*/  BSSY.RECONVERGENT B1, `(.L_x_498) ;  /* 0x0000018000017945 */ /* 0x000fe20003800200 */
[----:B------:R-:W-:Y:S01]  /*1cc0*/  IMAD.MOV.U32 R24, RZ, RZ, R7 ;  /* 0x000000ffff187224 */ /* 0x000fe200078e0007 */
[----:B------:R0:W3:Y:S01]  /*1cd0*/  LDS.64 R16, [R10+0x60] ;  /* 0x000060000a107984 */ /* 0x0000e20000000a00 */
[----:B------:R-:W-:Y:S02]  /*1ce0*/  IMAD.MOV.U32 R23, RZ, RZ, R6 ;  /* 0x000000ffff177224 */ /* 0x000fe400078e0006 */
[----:B--2---:R-:W-:Y:S01]  /*1cf0*/  IMAD.MOV.U32 R25, RZ, RZ, R8 ;  /* 0x000000ffff197224 */ /* 0x004fe200078e0008 */
[----:B------:R0:W2:Y:S01]  /*1d00*/  LDS.64 R4, [R10+0x68] ;  /* 0x000068000a047984 */ /* 0x0000a20000000a00 */
        /* <DEDUP_REMOVED lines=18> */
.L_x_499:
[----:B------:R-:W-:Y:S05]  /*1e30*/  BSYNC.RECONVERGENT B1 ;  /* 0x0000000000017941 */ /* 0x000fea0003800200 */
.L_x_498:
[----:B-1----:R-:W-:Y:S01]  /*1e40*/  ISETP.GE.AND P0, PT, R23, R18, PT ;  /* 0x000000121700720c */ /* 0x002fe20003f06270 */
        /* <DEDUP_REMOVED lines=19> */
.L_x_501:
[----:B------:R-:W-:Y:S05]  /*1f80*/  BSYNC.RECONVERGENT B1 ;  /* 0x0000000000017941 */ /* 0x000fea0003800200 */
.L_x_500:
[----:B--2---:R-:W-:Y:S01]  /*1f90*/  ISETP.GE.AND P0, PT, R7, R4, PT ;  /* 0x000000040700720c */ /* 0x004fe20003f06270 */
[----:B------:R-:W-:Y:S01]  /*1fa0*/  BSSY.RECONVERGENT B1, `(.L_x_502) ;  /* 0x0000013000017945 */ /* 0x000fe20003800200 */
[----:B------:R-:W-:Y:S02]  /*1fb0*/  IMAD.MOV.U32 R8, RZ, RZ, R5 ;  /* 0x000000ffff087224 */ /* 0x000fe400078e0005 */
[----:B------:R-:W-:Y:S02]  /*1fc0*/  IMAD.MOV.U32 R9, RZ, RZ, R4 ;  /* 0x000000ffff097224 */ /* 0x000fe400078e0004 */
[----:B----4-:R-:W-:Y:S02]  /*1fd0*/  IMAD.MOV.U32 R11, RZ, RZ, R2 ;  /* 0x000000ffff0b7224 */ /* 0x010fe400078e0002 */
[----:B0-----:R-:W-:-:S05]  /*1fe0*/  IMAD.MOV.U32 R10, RZ, RZ, R3 ;  /* 0x000000ffff0a7224 */ /* 0x001fca00078e0003 */
        /* <DEDUP_REMOVED lines=14> */
.L_x_503:
[----:B------:R-:W-:Y:S05]  /*20d0*/  BSYNC.RECONVERGENT B1 ;  /* 0x0000000000017941 */ /* 0x000fea0003800200 */
.L_x_502:
        /* <DEDUP_REMOVED lines=21> */
.L_x_478:
[----:B------:R-:W1:Y:S01]  /*2230*/  S2R R13, SR_LANEID ;  /* 0x00000000000d7919 */ /* 0x000e620000000000 */
[----:B0-----:R-:W-:Y:S01]  /*2240*/  LOP3.LUT R2, R12, 0x3e0, RZ, 0xc0, !PT ;  /* 0x000003e00c027812 */ /* 0x001fe200078ec0ff */
[----:B------:R-:W-:Y:S01]  /*2250*/  BSSY.RECONVERGENT B1, `(.L_x_504) ;  /* 0x000002b000017945 */ /* 0x000fe20003800200 */
[----:B------:R-:W-:Y:S02]  /*2260*/  IMAD.MOV.U32 R15, RZ, RZ, R7 ;  /* 0x000000ffff0f7224 */ /* 0x000fe400078e0007 */
[----:B------:R-:W-:Y:S01]  /*2270*/  LOP3.LUT R5, RZ, R2, RZ, 0x33, !PT ;  /* 0x00000002ff057212 */ /* 0x000fe200078e33ff */
[----:B------:R-:W-:Y:S02]  /*2280*/  VIADD R3, R2, 0x20 ;  /* 0x0000002002037836 */ /* 0x000fe40000000000 */
[----:B------:R-:W-:Y:S02]  /*2290*/  IMAD.MOV.U32 R17, RZ, RZ, R4 ;  /* 0x000000ffff117224 */ /* 0x000fe400078e0004 */
[----:B------:R-:W-:Y:S01]  /*22a0*/  IMAD.IADD R5, R6, 0x1, R5 ;  /* 0x0000000106057824 */ /* 0x000fe200078e0205 */
[----:B------:R-:W-:-:S04]  /*22b0*/  ISETP.GT.AND P0, PT, R3, R6, PT ;  /* 0x000000060300720c */ /* 0x000fc80003f04270 */
[----:B------:R-:W-:-:S05]  /*22c0*/  SEL R8, R5, 0x1f, P0 ;  /* 0x0000001f05087807 */ /* 0x000fca0000000000 */
[----:B-----5:R0:W2:Y:S04]  /*22d0*/  SHFL.DOWN PT, R2, R11, 0x1, R8 ;  /* 0x082000000b027989 */ /* 0x0200a800000e0008 */
[----:B------:R0:W3:Y:S04]  /*22e0*/  SHFL.DOWN PT, R14, R7, 0x1, R8 ;  /* 0x08200000070e7989 */ /* 0x0000e800000e0008 */
[----:B------:R0:W4:Y:S01]  /*22f0*/  SHFL.DOWN PT, R19, R4, 0x1, R8 ;  /* 0x0820000004137989 */ /* 0x00012200000e0008 */
[C---:B-1----:R-:W-:Y:S01]  /*2300*/  ISETP.GE.AND P0, PT, R13.reuse, R8, PT ;  /* 0x000000080d00720c */ /* 0x042fe20003f06270 */
[C---:B------:R-:W-:Y:S01]  /*2310*/  VIADD R9, R13.reuse, 0x8 ;  /* 0x000000080d097836 */ /* 0x040fe20000000000 */
[C---:B------:R-:W-:Y:S01]  /*2320*/  ISETP.NE.AND P4, PT, R13.reuse, RZ, PT ;  /* 0x000000ff0d00720c */ /* 0x040fe20003f85270 */
[----:B------:R-:W-:-:S02]  /*2330*/  VIADD R3, R13, 0x2 ;  /* 0x000000020d037836 */ /* 0x000fc40000000000 */
[----:B------:R-:W-:Y:S01]  /*2340*/  VIADD R5, R13, 0x4 ;  /* 0x000000040d057836 */ /* 0x000fe20000000000 */
[-C--:B------:R-:W-:Y:S01]  /*2350*/  ISETP.GT.AND P3, PT, R9, R8.reuse, PT ;  /* 0x000000080900720c */ /* 0x080fe20003f64270 */
[----:B------:R-:W-:Y:S01]  /*2360*/  VIADD R9, R13, 0x10 ;  /* 0x000000100d097836 */ /* 0x000fe20000000000 */
[-C--:B------:R-:W-:Y:S01]  /*2370*/  ISETP.GT.AND P5, PT, R3, R8.reuse, PT ;  /* 0x000000080300720c */ /* 0x080fe20003fa4270 */
[----:B------:R0:W1:Y:S01]  /*2380*/  SHFL.DOWN PT, R13, R10, 0x1, R8 ;  /* 0x082000000a0d7989 */ /* 0x00006200000e0008 */
[----:B------:R-:W-:Y:S01]  /*2390*/  ISETP.GT.AND P2, PT, R5, R8, PT ;  /* 0x000000080500720c */ /* 0x000fe20003f44270 */
[----:B------:R-:W-:Y:S02]  /*23a0*/  IMAD.MOV.U32 R3, RZ, RZ, R10 ;  /* 0x000000ffff037224 */ /* 0x000fe400078e000a */
[----:B------:R-:W-:Y:S01]  /*23b0*/  IMAD.MOV.U32 R5, RZ, RZ, R11 ;  /* 0x000000ffff057224 */ /* 0x000fe200078e000b */
[----:B--2---:R-:W-:Y:S09]  /*23c0*/  @P0 BRA `(.L_x_505) ;  /* 0x00000000004c0947 */ /* 0x004ff20003800000 */
[----:B------:R-:W-:Y:S01]  /*23d0*/  ISETP.GE.AND P0, PT, R11, R2, PT ;  /* 0x000000020b00720c */ /* 0x000fe20003f06270 */
        /* <DEDUP_REMOVED lines=18> */
.L_x_505:
[----:B------:R-:W-:Y:S05]  /*2500*/  BSYNC.RECONVERGENT B1 ;  /* 0x0000000000017941 */ /* 0x000fea0003800200 */
.L_x_504:
[----:B------:R2:W2:Y:S01]  /*2510*/  SHFL.DOWN PT, R2, R5, 0x2, R8 ;  /* 0x0840000005027989 */ /* 0x0004a200000e0008 */
[----:B------:R-:W-:Y:S01]  /*2520*/  BSSY.RECONVERGENT B1, `(.L_x_506) ;  /* 0x000001d000017945 */ /* 0x000fe20003800200 */
[----:B------:R-:W-:Y:S01]  /*2530*/  ISETP.GT.AND P6, PT, R9, R8, PT ;  /* 0x000000080900720c */ /* 0x000fe20003fc4270 */
[----:B0-----:R-:W-:Y:S01]  /*2540*/  IMAD.MOV.U32 R11, RZ, RZ, R15 ;  /* 0x000000ffff0b7224 */ /* 0x001fe200078e000f */
[----:B------:R0:W0:Y:S01]  /*2550*/  SHFL.DOWN PT, R4, R3, 0x2, R8 ;  /* 0x0840000003047989 */ /* 0x00002200000e0008 */
[----:B-1----:R-:W-:Y:S02]  /*2560*/  IMAD.MOV.U32 R13, RZ, RZ, R17 ;  /* 0x000000ffff0d7224 */ /* 0x002fe400078e0011 */
[----:B------:R-:W-:Y:S01]  /*2570*/  IMAD.MOV.U32 R7, RZ, RZ, R3 ;  /* 0x000000ffff077224 */ /* 0x000fe200078e0003 */
[----:B------:R1:W0:Y:S01]  /*2580*/  SHFL.DOWN PT, R10, R15, 0x2, R8 ;  /* 0x084000000f0a7989 */ /* 0x00022200000e0008 */
[----:B------:R-:W-:-:S03]  /*2590*/  IMAD.MOV.U32 R9, RZ, RZ, R5 ;  /* 0x000000ffff097224 */ /* 0x000fc600078e0005 */
[----:B---3--:R1:W3:Y:S01]  /*25a0*/  SHFL.DOWN PT, R14, R17, 0x2, R8 ;  /* 0x08400000110e7989 */ /* 0x0082e200000e0008 */
[----:B------:R-:W-:Y:S05]  /*25b0*/  @P5 BRA `(.L_x_507) ;  /* 0x00000000004c5947 */ /* 0x000fea0003800000 */
[----:B--2---:R-:W-:Y:S01]  /*25c0*/  ISETP.GE.AND P0, PT, R5, R2, PT ;  /* 0x000000020500720c */ /* 0x004fe20003f06270 */
        /* <DEDUP_REMOVED lines=18> */
.L_x_507:
[----:B------:R-:W-:Y:S05]  /*26f0*/  BSYNC.RECONVERGENT B1 ;  /* 0x0000000000017941 */ /* 0x000fea0003800200 */
.L_x_506:
[----:B--2---:R2:W2:Y:S01]  /*2700*/  SHFL.DOWN PT, R2, R9, 0x4, R8 ;  /* 0x0880000009027989 */ /* 0x0044a200000e0008 */
[----:B------:R-:W-:Y:S01]  /*2710*/  BSSY.RECONVERGENT B1, `(.L_x_508) ;  /* 0x000001c000017945 */ /* 0x000fe20003800200 */
[----:B-1----:R-:W-:Y:S02]  /*2720*/  IMAD.MOV.U32 R15, RZ, RZ, R11 ;  /* 0x000000ffff0f7224 */ /* 0x002fe400078e000b */
[----:B0-----:R0:W1:Y:S01]  /*2730*/  SHFL.DOWN PT, R4, R7, 0x4, R8 ;  /* 0x0880000007047989 */ /* 0x00106200000e0008 */
[----:B------:R-:W-:Y:S02]  /*2740*/  IMAD.MOV.U32 R17, RZ, RZ, R13 ;  /* 0x000000ffff117224 */ /* 0x000fe400078e000d */
[----:B------:R-:W-:Y:S01]  /*2750*/  IMAD.MOV.U32 R3, RZ, RZ, R7 ;  /* 0x000000ffff037224 */ /* 0x000fe200078e0007 */
[----:B------:R0:W0:Y:S01]  /*2760*/  SHFL.DOWN PT, R10, R11, 0x4, R8 ;  /* 0x088000000b0a7989 */ /* 0x00002200000e0008 */
[----:B------:R-:W-:-:S03]  /*2770*/  IMAD.MOV.U32 R5, RZ, RZ, R9 ;  /* 0x000000ffff057224 */ /* 0x000fc600078e0009 */
[----:B---3--:R3:W0:Y:S01]  /*2780*/  SHFL.DOWN PT, R14, R13, 0x4, R8 ;  /* 0x088000000d0e7989 */ /* 0x00862200000e0008 */
[----:B------:R-:W-:Y:S05]  /*2790*/  @P2 BRA `(.L_x_509) ;  /* 0x00000000004c2947 */ /* 0x000fea0003800000 */
[----:B--2---:R-:W-:Y:S01]  /*27a0*/  ISETP.GE.AND P0, PT, R9, R2, PT ;  /* 0x000000020900720c */ /* 0x004fe20003f06270 */
[----:B0-----:R-:W-:Y:S02]  /*27b0*/  IMAD.MOV.U32 R15, RZ, RZ, R10 ;  /* 0x000000ffff0f7224 */ /* 0x001fe400078e000a */
        /* <DEDUP_REMOVED lines=17> */
.L_x_509:
[----:B------:R-:W-:Y:S05]  /*28d0*/  BSYNC.RECONVERGENT B1 ;  /* 0x0000000000017941 */ /* 0x000fea0003800200 */
.L_x_508:
[----:B--2---:R2:W2:Y:S01]  /*28e0*/  SHFL.DOWN PT, R2, R5, 0x8, R8 ;  /* 0x0900000005027989 */ /* 0x0044a200000e0008 */
[----:B------:R-:W-:Y:S01]  /*28f0*/  BSSY.RECONVERGENT B1, `(.L_x_510) ;  /* 0x000001c000017945 */ /* 0x000fe20003800200 */
[----:B0-----:R-:W-:Y:S02]  /*2900*/  IMAD.MOV.U32 R11, RZ, RZ, R15 ;  /* 0x000000ffff0b7224 */ /* 0x001fe400078e000f */
[----:B-1----:R0:W1:Y:S01]  /*2910*/  SHFL.DOWN PT, R4, R3, 0x8, R8 ;  /* 0x0900000003047989 */ /* 0x00206200000e0008 */
[----:B---3--:R-:W-:Y:S02]  /*2920*/  IMAD.MOV.U32 R13, RZ, RZ, R17 ;  /* 0x000000ffff0d7224 */ /* 0x008fe400078e0011 */
[----:B------:R-:W-:Y:S01]  /*2930*/  IMAD.MOV.U32 R7, RZ, RZ, R3 ;  /* 0x000000ffff077224 */ /* 0x000fe200078e0003 */
[----:B------:R0:W3:Y:S01]  /*2940*/  SHFL.DOWN PT, R10, R15, 0x8, R8 ;  /* 0x090000000f0a7989 */ /* 0x0000e200000e0008 */
[----:B------:R-:W-:-:S03]  /*2950*/  IMAD.MOV.U32 R9, RZ, RZ, R5 ;  /* 0x000000ffff097224 */ /* 0x000fc600078e0005 */
[----:B------:R0:W0:Y:S01]  /*2960*/  SHFL.DOWN PT, R14, R17, 0x8, R8 ;  /* 0x09000000110e7989 */ /* 0x00002200000e0008 */
[----:B------:R-:W-:Y:S05]  /*2970*/  @P3 BRA `(.L_x_511) ;  /* 0x00000000004c3947 */ /* 0x000fea0003800000 */
[----:B--2---:R-:W-:Y:S01]  /*2980*/  ISETP.GE.AND P0, PT, R5, R2, PT ;  /* 0x000000020500720c */ /* 0x004fe20003f06270 */
[----:B---3--:R-:W-:Y:S02]  /*2990*/  IMAD.MOV.U32 R11, RZ, RZ, R10 ;  /* 0x000000ffff0b7224 */ /* 0x008fe400078e000a */
[----:B0-----:R-:W-:Y:S02]  /*29a0*/  IMAD.MOV.U32 R13, RZ, RZ, R14 ;  /* 0x000000ffff0d7224 */ /* 0x001fe400078e000e */
        /* <DEDUP_REMOVED lines=16> */
.L_x_511:
[----:B------:R-:W-:Y:S05]  /*2ab0*/  BSYNC.RECONVERGENT B1 ;  /* 0x0000000000017941 */ /* 0x000fea0003800200 */
.L_x_510:
[----:B---3--:R3:W3:Y:S01]  /*2ac0*/  SHFL.DOWN PT, R10, R9, 0x10, R8 ;  /* 0x0a000000090a7989 */ /* 0x0086e200000e0008 */
[----:B------:R-:W-:Y:S01]  /*2ad0*/  BSSY.RECONVERGENT B1, `(.L_x_512) ;  /* 0x000001c000017945 */ /* 0x000fe20003800200 */
[----:B--2---:R-:W-:Y:S02]  /*2ae0*/  IMAD.MOV.U32 R5, RZ, RZ, R11 ;  /* 0x000000ffff057224 */ /* 0x004fe400078e000b */
[----:B0-----:R0:W2:Y:S01]  /*2af0*/  SHFL.DOWN PT, R14, R7, 0x10, R8 ;  /* 0x0a000000070e7989 */ /* 0x0010a200000e0008 */
[----:B-1----:R-:W-:Y:S02]  /*2b00*/  IMAD.MOV.U32 R4, RZ, RZ, R13 ;  /* 0x000000ffff047224 */ /* 0x002fe400078e000d */
[----:B------:R-:W-:Y:S01]  /*2b10*/  IMAD.MOV.U32 R3, RZ, RZ, R7 ;  /* 0x000000ffff037224 */ /* 0x000fe200078e0007 */
[----:B------:R0:W1:Y:S01]  /*2b20*/  SHFL.DOWN PT, R16, R11, 0x10, R8 ;  /* 0x0a0000000b107989 */ /* 0x00006200000e0008 */
[----:B------:R-:W-:-:S03]  /*2b30*/  IMAD.MOV.U32 R2, RZ, RZ, R9 ;  /* 0x000000ffff027224 */ /* 0x000fc600078e0009 */
[----:B------:R0:W0:Y:S01]  /*2b40*/  SHFL.DOWN PT, R18, R13, 0x10, R8 ;  /* 0x0a0000000d127989 */ /* 0x00002200000e0008 */
[----:B------:R-:W-:Y:S05]  /*2b50*/  @P6 BRA `(.L_x_513) ;  /* 0x00000000004c6947 */ /* 0x000fea0003800000 */
[----:B---3--:R-:W-:Y:S01]  /*2b60*/  ISETP.GE.AND P0, PT, R9, R10, PT ;  /* 0x0000000a0900720c */ /* 0x008fe20003f06270 */
[----:B-1----:R-:W-:Y:S02]  /*2b70*/  IMAD.MOV.U32 R5, RZ, RZ, R16 ;  /* 0x000000ffff057224 */ /* 0x002fe400078e0010 */
[----:B0-----:R-:W-:Y:S02]  /*2b80*/  IMAD.MOV.U32 R4, RZ, RZ, R18 ;  /* 0x000000ffff047224 */ /* 0x001fe400078e0012 */
        /* <DEDUP_REMOVED lines=16> */
.L_x_513:
[----:B------:R-:W-:Y:S05]  /*2c90*/  BSYNC.RECONVERGENT B1 ;  /* 0x0000000000017941 */ /* 0x000fea0003800200 */
.L_x_512:
[----:B------:R-:W-:Y:S04]  /*2ca0*/  BSSY.RECONVERGENT B1, `(.L_x_514) ;  /* 0x000000c000017945 */ /* 0x000fe80003800200 */
[----:B------:R-:W-:Y:S05]  /*2cb0*/  @P4 BRA `(.L_x_515) ;  /* 0x0000000000284947 */ /* 0x000fea0003800000 */
[----:B---3--:R-:W3:Y:S01]  /*2cc0*/  S2R R9, SR_CgaCtaId ;  /* 0x0000000000097919 */ /* 0x008ee20000008800 */
[----:B0-----:R-:W-:Y:S02]  /*2cd0*/  MOV R8, 0x400 ;  /* 0x0000040000087802 */ /* 0x001fe40000000f00 */
[----:B------:R-:W-:-:S04]  /*2ce0*/  SHF.R.U32.HI R7, RZ, 0x1, R12 ;  /* 0x00000001ff077819 */ /* 0x000fc8000001160c */
[----:B------:R-:W-:Y:S02]  /*2cf0*/  LOP3.LUT R7, R7, 0x1f0, RZ, 0xc0, !PT ;  /* 0x000001f007077812 */ /* 0x000fe400078ec0ff */
[----:B---3--:R-:W-:Y:S01]  /*2d00*/  LEA R8, R9, R8, 0x18 ;  /* 0x0000000809087211 */ /* 0x008fe200078ec0ff */
[----:B------:R-:W-:-:S04]  /*2d10*/  IMAD.MOV.U32 R9, RZ, RZ, R4 ;  /* 0x000000ffff097224 */ /* 0x000fc800078e0004 */
[----:B------:R-:W-:Y:S02]  /*2d20*/  IMAD.IADD R7, R7, 0x1, R8 ;  /* 0x0000000107077824 */ /* 0x000fe400078e0208 */
[----:B------:R-:W-:-:S03]  /*2d30*/  IMAD.MOV.U32 R8, RZ, RZ, R5 ;  /* 0x000000ffff087224 */ /* 0x000fc600078e0005 */
[----:B------:R0:W-:Y:S04]  /*2d40*/  STS.64 [R7+0x8], R2 ;  /* 0x0000080207007388 */ /* 0x0001e80000000a00 */
[----:B------:R0:W-:Y:S02]  /*2d50*/  STS.64 [R7+0x10], R8 ;  /* 0x0000100807007388 */ /* 0x0001e40000000a00 */
.L_x_515:
[----:B------:R-:W-:Y:S05]  /*2d60*/  BSYNC.RECONVERGENT B1 ;  /* 0x0000000000017941 */ /* 0x000fea0003800200 */
.L_x_514:
[----:B------:R-:W-:Y:S01]  /*2d70*/  BAR.SYNC.DEFER_BLOCKING 0x0 ;  /* 0x0000000000007b1d */ /* 0x000fe20000010000 */
[----:B------:R-:W-:-:S13]  /*2d80*/  ISETP.NE.AND P2, PT, R12, RZ, PT ;  /* 0x000000ff0c00720c */ /* 0x000fda0003f45270 */
[----:B------:R-:W-:Y:S05]  /*2d90*/  @P2 BRA `(.L_x_491) ;  /* 0x00000038007c2947 */ /* 0x000fea0003800000 */
[C---:B------:R-:W-:Y:S01]  /*2da0*/  ISETP.GE.AND P0, PT, R6.reuse, 0x21, PT ;  /* 0x000000210600780c */ /* 0x040fe20003f06270 */
[----:B0-----:R-:W-:Y:S01]  /*2db0*/  IMAD.MOV.U32 R7, RZ, RZ, R2 ;  /* 0x000000ffff077224 */ /* 0x001fe200078e0002 */
[C---:B------:R-:W-:Y:S01]  /*2dc0*/  ISETP.GE.AND P1, PT, R6.reuse, 0x41, PT ;  /* 0x000000410600780c */ /* 0x040fe20003f26270 */
[----:B---3--:R-:W-:Y:S01]  /*2dd0*/  IMAD.MOV.U32 R8, RZ, RZ, R3 ;  /* 0x000000ffff087224 */ /* 0x008fe200078e0003 */
[----:B------:R-:W-:Y:S01]  /*2de0*/  ISETP.GE.AND P4, PT, R6, 0x61, PT ;  /* 0x000000610600780c */ /* 0x000fe20003f86270 */
[----:B------:R-:W-:Y:S02]  /*2df0*/  IMAD.MOV.U32 R9, RZ, RZ, R5 ;  /* 0x000000ffff097224 */ /* 0x000fe400078e0005 */
[----:B------:R-:W-:-:S06]  /*2e00*/  IMAD.MOV.U32 R12, RZ, RZ, R4 ;  /* 0x000000ffff0c7224 */ /* 0x000fcc00078e0004 */
[----:B------:R-:W-:Y:S05]  /*2e10*/  @!P0 BRA `(.L_x_516) ;  /* 0x0000000000688947 */ /* 0x000fea0003800000 */
[----:B------:R-:W0:Y:S01]  /*2e20*/  S2UR UR5, SR_CgaCtaId ;  /* 0x00000000000579c3 */ /* 0x000e220000008800 */
[----:B------:R-:W-:Y:S01]  /*2e30*/  UMOV UR4, 0x400 ;  /* 0x0000040000047882 */ /* 0x000fe20000000000 */
[----:B------:R-:W-:Y:S01]  /*2e40*/  BSSY.RECONVERGENT B1, `(.L_x_516) ;  /* 0x0000017000017945 */ /* 0x000fe20003800200 */
[----:B0-----:R-:W-:-:S09]  /*2e50*/  ULEA UR4, UR5, UR4, 0x18 ;  /* 0x0000000405047291 */ /* 0x001fd2000f8ec0ff */
[----:B------:R-:W0:Y:S04]  /*2e60*/  LDS.64 R10, [UR4+0x18] ;  /* 0x00001804ff0a7984 */ /* 0x000e280008000a00 */
[----:B--2---:R-:W2:Y:S01]  /*2e70*/  LDS.64 R14, [UR4+0x20] ;  /* 0x00002004ff0e7984 */ /* 0x004ea20008000a00 */
[----:B0-----:R-:W-:Y:S01]  /*2e80*/  ISETP.GE.AND P0, PT, R2, R10, PT ;  /* 0x0000000a0200720c */ /* 0x001fe20003f06270 */
[----:B------:R-:W-:Y:S02]  /*2e90*/  IMAD.MOV.U32 R7, RZ, RZ, R10 ;  /* 0x000000ffff077224 */ /* 0x000fe400078e000a */
[----:B------:R-:W-:Y:S02]  /*2ea0*/  IMAD.MOV.U32 R8, RZ, RZ, R11 ;  /* 0x000000ffff087224 */ /* 0x000fe400078e000b */
[----:B--2---:R-:W-:-:S02]  /*2eb0*/  IMAD.MOV.U32 R9, RZ, RZ, R14 ;  /* 0x000000ffff097224 */ /* 0x004fc400078e000e */
        /* <DEDUP_REMOVED lines=15> */
.L_x_517:
[----:B------:R-:W-:Y:S05]  /*2fb0*/  BSYNC.RECONVERGENT B1 ;  /* 0x0000000000017941 */ /* 0x000fea0003800200 */
.L_x_516:
        /* <DEDUP_REMOVED lines=32> */
.L_x_519:
[----:B------:R-:W-:Y:S05]  /*31c0*/  BSYNC.RECONVERGENT B1 ;  /* 0x0000000000017941 */ /* 0x000fea0003800200 */
.L_x_518:
        /* <DEDUP_REMOVED lines=30> */
.L_x_521:
[----:B------:R-:W-:Y:S05]  /*33b0*/  BSYNC.RECONVERGENT B1 ;  /* 0x0000000000017941 */ /* 0x000fea0003800200 */
.L_x_520:
        /* <DEDUP_REMOVED lines=12> */
[----:B------:R-:W3:Y:S01]  /*3480*/  LDS.64 R8, [UR4+0x50] ;  /* 0x00005004ff087984 */ /* 0x000ee20008000a00 */
[----:B0-----:R-:W-:Y:S01]  /*3490*/  ISETP.GE.AND P0, PT, R5, R6, PT ;  /* 0x000000060500720c */ /* 0x001fe20003f06270 */
        /* <DEDUP_REMOVED lines=18> */
.L_x_523:
[----:B------:R-:W-:Y:S05]  /*35c0*/  BSYNC.RECONVERGENT B1 ;  /* 0x0000000000017941 */ /* 0x000fea0003800200 */
.L_x_522:
        /* <DEDUP_REMOVED lines=30> */
.L_x_525:
[----:B------:R-:W-:Y:S05]  /*37b0*/  BSYNC.RECONVERGENT B1 ;  /* 0x0000000000017941 */ /* 0x000fea0003800200 */
.L_x_524:
        /* <DEDUP_REMOVED lines=30> */
.L_x_527:
[----:B------:R-:W-:Y:S05]  /*39a0*/  BSYNC.RECONVERGENT B1 ;  /* 0x0000000000017941 */ /* 0x000fea0003800200 */
.L_x_526:
        /* <DEDUP_REMOVED lines=31> */
.L_x_461:
[----:B------:R-:W0:Y:S01]  /*3ba0*/  S2R R10, SR_TID.X ;  /* 0x00000000000a7919 */ /* 0x000e220000002100 */
[----:B------:R-:W1:Y:S01]  /*3bb0*/  LDCU.128 UR12, c[0x0][0x380] ;  /* 0x00007000ff0c77ac */ /* 0x000e620008000c00 */
[----:B------:R-:W-:Y:S01]  /*3bc0*/  SHF.R.S32.HI R17, RZ, 0x1f, R3 ;  /* 0x0000001fff117819 */ /* 0x000fe20000011403 */
[----:B-1----:R-:W-:Y:S02]  /*3bd0*/  IMAD.U32 R6, RZ, RZ, UR12 ;  /* 0x0000000cff067e24 */ /* 0x002fe4000f8e00ff */
[----:B------:R-:W-:Y:S01]  /*3be0*/  IMAD.U32 R7, RZ, RZ, UR13 ;  /* 0x0000000dff077e24 */ /* 0x000fe2000f8e00ff */
[----:B0-----:R-:W-:-:S05]  /*3bf0*/  IADD3 R5, P0, PT, R3, R10, RZ ;  /* 0x0000000a03057210 */ /* 0x001fca0007f1e0ff */
[----:B------:R-:W-:Y:S01]  /*3c00*/  IMAD.X R8, RZ, RZ, R17, P0 ;  /* 0x000000ffff087224 */ /* 0x000fe200000e0611 */
        /* <DEDUP_REMOVED lines=8> */
[----:B------:R-:W4:Y:S04]  /*3c90*/  LDG.E R8, desc[UR10][R4.64+0x1804] ;  /* 0x0018040a04087981 */ /* 0x000f28000c1e1900 */
[----:B------:R-:W5:Y:S01]  /*3ca0*/  LDG.E R13, desc[UR10][R4.64+0x2004] ;  /* 0x0020040a040d7981 */ /* 0x000f62000c1e1900 */
[----:B--2---:R-:W-:-:S13]  /*3cb0*/  ISETP.GE.AND P0, PT, R9, R16, PT ;  /* 0x000000100900720c */ /* 0x004fda0003f06270 */
[----:B------:R-:W2:Y:S01]  /*3cc0*/  @!P0 LDG.E R18, desc[UR10][R4.64+0x804] ;  /* 0x0008040a04128981 */ /* 0x000ea2000c1e1900 */
[----:B------:R-:W-:-:S05]  /*3cd0*/  @P0 IMAD.MOV.U32 R16, RZ, RZ, R9 ;  /* 0x000000ffff100224 */ /* 0x000fca00078e0009 */
[----:B---3--:R-:W-:Y:S02]  /*3ce0*/  VIMNMX R9, PT, PT, R11, R16, !PT ;  /* 0x000000100b097248 */ /* 0x008fe40007fe0100 */
[----:B------:R-:W-:Y:S02]  /*3cf0*/  ISETP.GE.AND P2, PT, R16, R11, PT ;  /* 0x0000000b1000720c */ /* 0x000fe40003f46270 */
[----:B------:R-:W-:Y:S01]  /*3d00*/  IADD3 R16, P1, PT, R3, UR14, RZ ;  /* 0x0000000e03107c10 */ /* 0x000fe2000ff3e0ff */
[----:B------:R-:W-:Y:S01]  /*3d10*/  @!P0 VIADD R3, R10, 0x100 ;  /* 0x000001000a038836 */ /* 0x000fe20000000000 */
[----:B----4-:R-:W-:Y:S02]  /*3d20*/  ISETP.GE.AND P3, PT, R9, R12, PT ;  /* 0x0000000c0900720c */ /* 0x010fe40003f66270 */
[----:B------:R-:W-:Y:S01]  /*3d30*/  VIMNMX R9, PT, PT, R12, R9, !PT ;  /* 0x000000090c097248 */ /* 0x000fe20007fe0100 */
[----:B------:R0:W2:Y:S02]  /*3d40*/  @P0 LDG.E R18, desc[UR10][R4.64+0x4] ;  /* 0x0000040a04120981 */ /* 0x0000a4000c1e1900 */
[----:B0-----:R-:W-:-:S02]  /*3d50*/  IMAD.MOV.U32 R4, RZ, RZ, R10 ;  /* 0x000000ffff047224 */ /* 0x001fc400078e000a */
[----:B------:R-:W-:Y:S02]  /*3d60*/  IMAD.MOV.U32 R5, RZ, RZ, RZ ;  /* 0x000000ffff057224 */ /* 0x000fe400078e00ff */
[----:B------:R-:W-:Y:S02]  /*3d70*/  @!P0 IMAD.MOV.U32 R4, RZ, RZ, R3 ;  /* 0x000000ffff048224 */ /* 0x000fe400078e0003 */
[----:B------:R-:W-:Y:S01]  /*3d80*/  @!P0 IMAD.MOV.U32 R5, RZ, RZ, RZ ;  /* 0x000000ffff058224 */ /* 0x000fe200078e00ff */
[----:B------:R-:W-:Y:S02]  /*3d90*/  ISETP.GE.AND P0, PT, R9, R14, PT ;  /* 0x0000000e0900720c */ /* 0x000fe40003f06270 */
[C---:B------:R-:W-:Y:S02]  /*3da0*/  LOP3.LUT R3, R10.reuse, 0x400, RZ, 0xfc, !PT ;  /* 0x000004000a037812 */ /* 0x040fe400078efcff */
[----:B------:R-:W-:Y:S02]  /*3db0*/  IADD3.X R17, PT, PT, R17, UR15, RZ, P1, !PT ;  /* 0x0000000f11117c10 */ /* 0x000fe40008ffe4ff */
[----:B------:R-:W-:Y:S01]  /*3dc0*/  IADD3 R12, P4, PT, R3, R16, RZ ;  /* 0x00000010030c7210 */ /* 0x000fe20007f9e0ff */
[----:B------:R-:W-:Y:S01]  /*3dd0*/  BSSY.RECONVERGENT B1, `(.L_x_528) ;  /* 0x0000012000017945 */ /* 0x000fe20003800200 */
[----:B------:R-:W-:Y:S01]  /*3de0*/  SEL R5, R5, RZ, P2 ;  /* 0x000000ff05057207 */ /* 0x000fe20001000000 */
[----:B------:R-:W-:Y:S01]  /*3df0*/  @!P2 VIADD R4, R10, 0x200 ;  /* 0x000002000a04a836 */ /* 0x000fe20000000000 */
[----:B------:R-:W-:Y:S01]  /*3e00*/  ISETP.LE.AND P1, PT, R2, UR6, PT ;  /* 0x0000000602007c0c */ /* 0x000fe2000bf23270 */
[----:B------:R-:W-:-:S02]  /*3e10*/  IMAD.X R11, RZ, RZ, R17, P4 ;  /* 0x000000ffff0b7224 */ /* 0x000fc400020e0611 */
[----:B------:R-:W-:Y:S01]  /*3e20*/  @!P3 VIADD R4, R10, 0x300 ;  /* 0x000003000a04b836 */ /* 0x000fe20000000000 */
[----:B--2---:R-:W-:Y:S02]  /*3e30*/  @P3 SEL R8, R15, R18, !P2 ;  /* 0x000000120f083207 */ /* 0x004fe40005000000 */
[----:B------:R-:W-:Y:S01]  /*3e40*/  SEL R18, R5, RZ, P3 ;  /* 0x000000ff05127207 */ /* 0x000fe20001800000 */
[----:B------:R-:W-:Y:S06]  /*3e50*/  @!P0 BRA `(.L_x_529) ;  /* 0x0000000000248947 */ /* 0x000fec0003800000 */
        /* <DEDUP_REMOVED lines=9> */
.L_x_529:
[----:B------:R-:W-:Y:S05]  /*3ef0*/  BSYNC.RECONVERGENT B1 ;  /* 0x0000000000017941 */ /* 0x000fea0003800200 */
.L_x_528:
        /* <DEDUP_REMOVED lines=12> */
[----:B------:R-:W-:-:S05]  /*3fc0*/  IMAD.MOV.U32 R9, RZ, RZ, 0x500 ;  /* 0x00000500ff097424 */ /* 0x000fca00078e00ff */
[----:B------:R-:W2:Y:S01]  /*3fd0*/  ATOMG.E.ADD.STRONG.GPU PT, R3, desc[UR10][R4.64], R9 ;  /* 0x80000009040379a8 */ /* 0x000ea200081ef10a */
[----:B------:R-:W0:Y:S01]  /*3fe0*/  S2UR UR5, SR_CgaCtaId ;  /* 0x00000000000579c3 */ /* 0x000e220000008800 */
[----:B------:R-:W-:Y:S02]  /*3ff0*/  UMOV UR4, 0x400 ;  /* 0x0000040000047882 */ /* 0x000fe40000000000 */
[----:B0-----:R-:W-:Y:S01]  /*4000*/  ULEA UR4, UR5, UR4, 0x18 ;  /* 0x0000000405047291 */ /* 0x001fe2000f8ec0ff */
[----:B--2---:R-:W-:-:S08]  /*4010*/  VIADD R3, R3, UR6 ;  /* 0x0000000603037c36 */ /* 0x004fd00008000000 */
[----:B------:R0:W-:Y:S03]  /*4020*/  STS [UR4+0x98], R3 ;  /* 0x00009803ff007988 */ /* 0x0001e60008000804 */
.L_x_532:
[----:B------:R-:W-:Y:S05]  /*4030*/  BSYNC.RECONVERGENT B1 ;  /* 0x0000000000017941 */ /* 0x000fea0003800200 */
.L_x_531:
[----:B------:R-:W1:Y:S08]  /*4040*/  S2UR UR5, SR_CgaCtaId ;  /* 0x00000000000579c3 */ /* 0x000e700000008800 */
[----:B------:R-:W-:Y:S06]  /*4050*/  BAR.SYNC.DEFER_BLOCKING 0x0 ;  /* 0x0000000000007b1d */ /* 0x000fec0000010000 */
[----:B------:R-:W-:-:S02]  /*4060*/  UMOV UR4, 0x400 ;  /* 0x0000040000047882 */ /* 0x000fc40000000000 */
[----:B-1----:R-:W-:-:S06]  /*4070*/  ULEA UR4, UR5, UR4, 0x18 ;  /* 0x0000000405047291 */ /* 0x002fcc000f8ec0ff */
[----:B------:R-:W-:-:S05]  /*4080*/  IMAD.U32 R17, RZ, RZ, UR4 ;  /* 0x00000004ff117e24 */ /* 0x000fca000f8e00ff */
[----:B------:R-:W0:Y:S02]  /*4090*/  LDS R15, [R17+0x98] ;  /* 0x00009800110f7984 */ /* 0x000e240000000800 */
[----:B0-----:R-:W-:-:S05]  /*40a0*/  VIADD R3, R15, 0x500 ;  /* 0x000005000f037836 */ /* 0x001fca0000000000 */
[----:B------:R-:W-:-:S13]  /*40b0*/  ISETP.GT.AND P0, PT, R3, R2, PT ;  /* 0x000000020300720c */ /* 0x000fda0003f04270 */
[----:B------:R-:W-:Y:S05]  /*40c0*/  @P0 BRA `(.L_x_533) ;  /* 0x0000000400980947 */ /* 0x000fea0003800000 */
[----:B------:R-:W-:Y:S01]  /*40d0*/  BSSY.RECONVERGENT B1, `(.L_x_533) ;  /* 0x0000065000017945 */ /* 0x000fe20003800200 */
[----:B-----5:R-:W-:Y:S01]  /*40e0*/  IMAD.MOV.U32 R16, RZ, RZ, R13 ;  /* 0x000000ffff107224 */ /* 0x020fe200078e000d */
[----:B------:R-:W0:Y:S06]  /*40f0*/  LDCU UR6, c[0x0][0x398] ;  /* 0x00007300ff0677ac */ /* 0x000e2c0008000800 */
.L_x_538:
[----:B------:R-:W1:Y:S01]  /*4100*/  LDC.64 R6, c[0x0][0x380] ;  /* 0x0000e000ff067b82 */ /* 0x000e620000000a00 */
[----:B------:R-:W-:Y:S02]  /*4110*/  SHF.R.S32.HI R2, RZ, 0x1f, R15 ;  /* 0x0000001fff027819 */ /* 0x000fe4000001140f */
[----:B------:R-:W-:-:S05]  /*4120*/  IADD3 R25, P0, PT, R10, R15, RZ ;  /* 0x0000000f0a197210 */ /* 0x000fca0007f1e0ff */
[----:B------:R-:W-:Y:S02]  /*4130*/  IMAD.X R26, RZ, RZ, R2, P0 ;  /* 0x000000ffff1a7224 */ /* 0x000fe400000e0602 */
[----:B------:R-:W2:Y:S01]  /*4140*/  LDC.64 R2, c[0x0][0x388] ;  /* 0x0000e200ff027b82 */ /* 0x000ea20000000a00 */
[----:B-1----:R-:W-:-:S04]  /*4150*/  LEA R8, P0, R25, R6, 0x3 ;  /* 0x0000000619087211 */ /* 0x002fc800078018ff */
[----:B------:R-:W-:-:S05]  /*4160*/  LEA.HI.X R9, R25, R7, R26, 0x3, P0 ;  /* 0x0000000719097211 */ /* 0x000fca00000f1c1a */
[----:B------:R-:W3:Y:S01]  /*4170*/  LDG.E R27, desc[UR10][R8.64] ;  /* 0x0000000a081b7981 */ /* 0x000ee2000c1e1900 */
[----:B--2---:R-:W-:-:S03]  /*4180*/  IADD3 R25, P0, PT, R25, R2, RZ ;  /* 0x0000000219197210 */ /* 0x004fc60007f1e0ff */
[----:B------:R-:W2:Y:S02]  /*4190*/  LDG.E R24, desc[UR10][R8.64+0x800] ;  /* 0x0008000a08187981 */ /* 0x000ea4000c1e1900 */
[----:B------:R-:W-:Y:S02]  /*41a0*/  IMAD.X R26, R26, 0x1, R3, P0 ;  /* 0x000000011a1a7824 */ /* 0x000fe400000e0603 */
[----:B------:R-:W4:Y:S02]  /*41b0*/  LDG.E R23, desc[UR10][R8.64+0x4] ;  /* 0x0000040a08177981 */ /* 0x000f24000c1e1900 */
[----:B------:R-:W-:Y:S02]  /*41c0*/  IMAD.MOV.U32 R20, RZ, RZ, R26 ;  /* 0x000000ffff147224 */ /* 0x000fe400078e001a */
[----:B------:R1:W5:Y:S04]  /*41d0*/  LDG.E R21, desc[UR10][R8.64+0x1004] ;  /* 0x0010040a08157981 */ /* 0x000368000c1e1900 */
[----:B------:R1:W5:Y:S04]  /*41e0*/  LDG.E R19, desc[UR10][R8.64+0x1800] ;  /* 0x0018000a08137981 */ /* 0x000368000c1e1900 */
[----:B------:R1:W5:Y:S04]  /*41f0*/  LDG.E R18, desc[UR10][R8.64+0x1804] ;  /* 0x0018040a08127981 */ /* 0x000368000c1e1900 */
[----:B------:R1:W5:Y:S04]  /*4200*/  LDG.E R13, desc[UR10][R8.64+0x2004] ;  /* 0x0020040a080d7981 */ /* 0x000368000c1e1900 */
[----:B------:R1:W5:Y:S01]  /*4210*/  LDG.E R28, desc[UR10][R8.64+0x804] ;  /* 0x0008040a081c7981 */ /* 0x000362000c1e1900 */
[----:B---3--:R-:W-:-:S13]  /*4220*/  ISETP.GE.AND P1, PT, R14, R27, PT ;  /* 0x0000001b0e00720c */ /* 0x008fda0003f26270 */
[----:B------:R-:W-:-:S04]  /*4230*/  @P1 ISETP.GE.U32.AND P0, PT, R12, R25, PT ;  /* 0x000000190c00120c */ /* 0x000fc80003f06070 */
[----:B------:R-:W-:-:S04]  /*4240*/  @P1 ISETP.GE.AND.EX P0, PT, R11, R26, PT, P0 ;  /* 0x0000001a0b00120c */ /* 0x000fc80003f06300 */
[----:B------:R-:W-:-:S04]  /*4250*/  @P1 ISETP.LT.OR P0, PT, R27, R14, !P0 ;  /* 0x0000000e1b00120c */ /* 0x000fc80004701670 */
[----:B------:R-:W-:Y:S02]  /*4260*/  @P1 SEL R27, R14, R27, P0 ;  /* 0x0000001b0e1b1207 */ /* 0x000fe40000000000 */
[----:B------:R-:W-:Y:S01]  /*4270*/  @P1 SEL R20, R11, R26, P0 ;  /* 0x0000001a0b141207 */ /* 0x000fe20000000000 */
[----:B------:R1:W5:Y:S04]  /*4280*/  LDG.E R14, desc[UR10][R8.64+0x2000] ;  /* 0x0020000a080e7981 */ /* 0x000368000c1e1900 */
[----:B------:R1:W5:Y:S01]  /*4290*/  LDG.E R11, desc[UR10][R8.64+0x1000] ;  /* 0x0010000a080b7981 */ /* 0x000362000c1e1900 */
[----:B--2---:R-:W-:Y:S01]  /*42a0*/  ISETP.GE.AND P2, PT, R27, R24, PT ;  /* 0x000000181b00720c */ /* 0x004fe20003f46270 */
[----:B------:R-:W-:Y:S01]  /*42b0*/  IMAD.MOV.U32 R22, RZ, RZ, R25 ;  /* 0x000000ffff167224 */ /* 0x000fe200078e0019 */
[----:B------:R-:W-:-:S02]  /*42c0*/  @P1 SEL R22, R12, R25, P0 ;  /* 0x000000190c161207 */ /* 0x000fc40000000000 */
[----:B----4-:R-:W-:Y:S02]  /*42d0*/  @P1 SEL R23, R16, R23, P0 ;  /* 0x0000001710171207 */ /* 0x010fe40000000000 */
[----:B------:R-:W-:Y:S01]  /*42e0*/  IADD3 R12, P0, PT, R25, 0x100, RZ ;  /* 0x00000100190c7810 */ /* 0x000fe20007f1e0ff */
[----:B------:R-:W-:Y:S04]  /*42f0*/  BSSY.RECONVERGENT B2, `(.L_x_534) ;  /* 0x000000c000027945 */ /* 0x000fe80003800200 */
[----:B------:R-:W-:Y:S02]  /*4300*/  IMAD.X R16, RZ, RZ, R26, P0 ;  /* 0x000000ffff107224 */ /* 0x000fe400000e061a */
[----:B-1----:R-:W-:Y:S06]  /*4310*/  @!P2 BRA `(.L_x_535) ;  /* 0x000000000024a947 */ /* 0x002fec0003800000 */
[----:B------:R-:W-:-:S05]  /*4320*/  IADD3 R9, P0, PT, R25, 0x100, RZ ;  /* 0x0000010019097810 */ /* 0x000fca0007f1e0ff */
[----:B------:R-:W-:Y:S01]  /*4330*/  IMAD.X R25, RZ, RZ, R26, P0 ;  /* 0x000000ffff197224 */ /* 0x000fe200000e061a */
[----:B------:R-:W-:-:S04]  /*4340*/  ISETP.GE.U32.AND P0, PT, R22, R9, PT ;  /* 0x000000091600720c */ /* 0x000fc80003f06070 */
[----:B------:R-:W-:-:S04]  /*4350*/  ISETP.GE.AND.EX P0, PT, R20, R25, PT, P0 ;  /* 0x000000191400720c */ /* 0x000fc80003f06300 */
[----:B------:R-:W-:-:S04]  /*4360*/  ISETP.LT.OR P0, PT, R24, R27, !P0 ;  /* 0x0000001b1800720c */ /* 0x000fc80004701670 */
[----:B------:R-:W-:Y:S02]  /*4370*/  SEL R24, R27, R24, P0 ;  /* 0x000000181b187207 */ /* 0x000fe40000000000 */
[----:B-----5:R-:W-:Y:S02]  /*4380*/  SEL R28, R23, R28, P0 ;  /* 0x0000001c171c7207 */ /* 0x020fe40000000000 */
[----:B------:R-:W-:Y:S02]  /*4390*/  SEL R12, R22, R9, P0 ;  /* 0x00000009160c7207 */ /* 0x000fe40000000000 */
[----:B------:R-:W-:-:S07]  /*43a0*/  SEL R16, R20, R25, P0 ;  /* 0x0000001914107207 */ /* 0x000fce0000000000 */
.L_x_535:
[----:B0-----:R-:W-:Y:S05]  /*43b0*/  BSYNC.RECONVERGENT B2 ;  /* 0x0000000000027941 */ /* 0x001fea0003800200 */
.L_x_534:
[----:B------:R-:W-:Y:S01]  /*43c0*/  BAR.SYNC.DEFER_BLOCKING 0x0 ;  /* 0x0000000000007b1d */ /* 0x000fe20000010000 */
[----:B-----5:R-:W-:Y:S02]  /*43d0*/  ISETP.GE.AND P3, PT, R24, R11, PT ;  /* 0x0000000b1800720c */ /* 0x020fe40003f66270 */
[--C-:B------:R-:W-:Y:S02]  /*43e0*/  IADD3 R20, P0, P1, R10, R2, R15.reuse ;  /* 0x000000020a147210 */ /* 0x100fe4000791e00f */
[----:B------:R-:W-:Y:S01]  /*43f0*/  SHF.R.S32.HI R2, RZ, 0x1f, R15 ;  /* 0x0000001fff027819 */ /* 0x000fe2000001140f */
[----:B------:R-:W-:Y:S03]  /*4400*/  BSSY.RECONVERGENT B2, `(.L_x_536) ;  /* 0x000002a000027945 */ /* 0x000fe60003800200 */
[----:B------:R-:W-:Y:S02]  /*4410*/  IADD3.X R15, PT, PT, RZ, R3, R2, P0, P1 ;  /* 0x00000003ff0f7210 */ /* 0x000fe400007e2402 */
[----:B------:R-:W-:-:S02]  /*4420*/  IADD3 R8, P0, PT, R20, 0x200, RZ ;  /* 0x0000020014087810 */ /* 0x000fc40007f1e0ff */
[----:B------:R-:W-:-:S03]  /*4430*/  IADD3 R3, P1, PT, R20, 0x300, RZ ;  /* 0x0000030014037810 */ /* 0x000fc60007f3e0ff */
[--C-:B------:R-:W-:Y:S01]  /*4440*/  IMAD.X R9, RZ, RZ, R15.reuse, P0 ;  /* 0x000000ffff097224 */ /* 0x100fe200000e060f */
[----:B------:R-:W-:Y:S01]  /*4450*/  @P3 ISETP.GE.U32.AND P0, PT, R12, R8, PT ;  /* 0x000000080c00320c */ /* 0x000fe20003f06070 */
[----:B------:R-:W-:-:S03]  /*4460*/  IMAD.X R2, RZ, RZ, R15, P1 ;  /* 0x000000ffff027224 */ /* 0x000fc600008e060f */
[----:B------:R-:W-:-:S04]  /*4470*/  @P3 ISETP.GE.AND.EX P0, PT, R16, R9, PT, P0 ;  /* 0x000000091000320c */ /* 0x000fc80003f06300 */
[----:B------:R-:W-:-:S04]  /*4480*/  @P3 ISETP.LT.OR P0, PT, R11, R24, !P0 ;  /* 0x000000180b00320c */ /* 0x000fc80004701670 */
[----:B------:R-:W-:Y:S02]  /*4490*/  @P3 SEL R11, R24, R11, P0 ;  /* 0x0000000b180b3207 */ /* 0x000fe40000000000 */
[----:B------:R-:W-:Y:S02]  /*44a0*/  @P3 SEL R8, R12, R8, P0 ;  /* 0x000000080c083207 */ /* 0x000fe40000000000 */
[----:B------:R-:W-:Y:S02]  /*44b0*/  ISETP.GE.AND P4, PT, R11, R19, PT ;  /* 0x000000130b00720c */ /* 0x000fe40003f86270 */
[----:B------:R-:W-:Y:S02]  /*44c0*/  @P3 SEL R9, R16, R9, P0 ;  /* 0x0000000910093207 */ /* 0x000fe40000000000 */
[----:B------:R-:W-:Y:S02]  /*44d0*/  IADD3 R12, P2, PT, R20, 0x400, RZ ;  /* 0x00000400140c7810 */ /* 0x000fe40007f5e0ff */
[----:B------:R-:W-:-:S07]  /*44e0*/  @P3 SEL R21, R28, R21, P0 ;  /* 0x000000151c153207 */ /* 0x000fce0000000000 */
[----:B------:R-:W-:-:S04]  /*44f0*/  @P4 ISETP.GE.U32.AND P1, PT, R8, R3, PT ;  /* 0x000000030800420c */ /* 0x000fc80003f26070 */
[----:B------:R-:W-:-:S04]  /*4500*/  @P4 ISETP.GE.AND.EX P1, PT, R9, R2, PT, P1 ;  /* 0x000000020900420c */ /* 0x000fc80003f26310 */
[----:B------:R-:W-:-:S04]  /*4510*/  @P4 ISETP.LT.OR P1, PT, R19, R11, !P1 ;  /* 0x0000000b1300420c */ /* 0x000fc80004f21670 */
[----:B------:R-:W-:Y:S01]  /*4520*/  @P4 SEL R19, R11, R19, P1 ;  /* 0x000000130b134207 */ /* 0x000fe20000800000 */
[----:B------:R-:W-:Y:S01]  /*4530*/  IMAD.X R11, RZ, RZ, R15, P2 ;  /* 0x000000ffff0b7224 */ /* 0x000fe200010e060f */
[----:B------:R-:W-:Y:S02]  /*4540*/  @P4 SEL R3, R8, R3, P1 ;  /* 0x0000000308034207 */ /* 0x000fe40000800000 */
[----:B------:R-:W-:Y:S02]  /*4550*/  ISETP.GE.AND P5, PT, R19, R14, PT ;  /* 0x0000000e1300720c */ /* 0x000fe40003fa6270 */
[----:B------:R-:W-:Y:S02]  /*4560*/  @P4 SEL R2, R9, R2, P1 ;  /* 0x0000000209024207 */ /* 0x000fe40000800000 */
[----:B------:R-:W-:-:S09]  /*4570*/  @P4 SEL R18, R21, R18, P1 ;  /* 0x0000001215124207 */ /* 0x000fd20000800000 */
[----:B------:R-:W-:-:S04]  /*4580*/  @P5 ISETP.GE.U32.AND P2, PT, R3, R12, PT ;  /* 0x0000000c0300520c */ /* 0x000fc80003f46070 */
[----:B------:R-:W-:-:S04]  /*4590*/  @P5 ISETP.GE.AND.EX P2, PT, R2, R11, PT, P2 ;  /* 0x0000000b0200520c */ /* 0x000fc80003f46320 */
[----:B------:R-:W-:Y:S02]  /*45a0*/  @P5 ISETP.LT.OR P0, PT, R14, R19, !P2 ;  /* 0x000000130e00520c */ /* 0x000fe40005701670 */
[----:B------:R-:W-:Y:S02]  /*45b0*/  ISETP.NE.AND P2, PT, R10, RZ, PT ;  /* 0x000000ff0a00720c */ /* 0x000fe40003f45270 */
[----:B------:R-:W-:Y:S02]  /*45c0*/  @P5 SEL R14, R19, R14, P0 ;  /* 0x0000000e130e5207 */ /* 0x000fe40000000000 */
[----:B------:R-:W-:Y:S02]  /*45d0*/  @P5 SEL R12, R3, R12, P0 ;  /* 0x0000000c030c5207 */ /* 0x000fe40000000000 */
[----:B------:R-:W-:Y:S02]  /*45e0*/  @P5 SEL R11, R2, R11, P0 ;  /* 0x0000000b020b5207 */ /* 0x000fe40000000000 */
[----:B------:R-:W-:-:S05]  /*45f0*/  @P5 SEL R13, R18, R13, P0 ;  /* 0x0000000d120d5207 */ /* 0x000fca0000000000 */
[----:B------:R-:W-:Y:S05]  /*4600*/  @P2 BRA `(.L_x_537) ;  /* 0x0000000000242947 */ /* 0x000fea0003800000 */
[----:B------:R-:W-:-:S05]  /*4610*/  IMAD.MOV.U32 R9, RZ, RZ, 0x500 ;  /* 0x00000500ff097424 */ /* 0x000fca00078e00ff */
[----:B------:R-:W2:Y:S01]  /*4620*/  ATOMG.E.ADD.STRONG.GPU PT, R2, desc[UR10][R4.64], R9 ;  /* 0x80000009040279a8 */ /* 0x000ea200081ef10a */
[----:B------:R-:W0:Y:S01]  /*4630*/  S2UR UR5, SR_CgaCtaId ;  /* 0x00000000000579c3 */ /* 0x000e220000008800 */
[----:B------:R-:W-:-:S07]  /*4640*/  UMOV UR4, 0x400 ;  /* 0x0000040000047882 */ /* 0x000fce0000000000 */
[----:B------:R-:W2:Y:S01]  /*4650*/  LDC R3, c[0x0][0x370] ;  /* 0x0000dc00ff037b82 */ /* 0x000ea20000000800 */
[----:B0-----:R-:W-:-:S06]  /*4660*/  ULEA UR4, UR5, UR4, 0x18 ;  /* 0x0000000405047291 */ /* 0x001fcc000f8ec0ff */
[----:B------:R-:W-:Y:S02]  /*4670*/  IMAD.U32 R17, RZ, RZ, UR4 ;  /* 0x00000004ff117e24 */ /* 0x000fe4000f8e00ff */
[----:B--2---:R-:W-:-:S05]  /*4680*/  IMAD R2, R3, 0x500, R2 ;  /* 0x0000050003027824 */ /* 0x004fca00078e0202 */
[----:B------:R0:W-:Y:S02]  /*4690*/  STS [R17+0x98], R2 ;  /* 0x0000980211007388 */ /* 0x0001e40000000800 */
.L_x_537:
[----:B------:R-:W-:Y:S05]  /*46a0*/  BSYNC.RECONVERGENT B2 ;  /* 0x0000000000027941 */ /* 0x000fea0003800200 */
.L_x_536:
[----:B------:R-:W-:Y:S01]  /*46b0*/  BAR.SYNC.DEFER_BLOCKING 0x0 ;  /* 0x0000000000007b1d */ /* 0x000fe20000010000 */
[----:B0-----:R-:W-:Y:S02]  /*46c0*/  IMAD.U32 R2, RZ, RZ, UR6 ;  /* 0x00000006ff027e24 */ /* 0x001fe4000f8e00ff */
[----:B------:R-:W-:-:S03]  /*46d0*/  IMAD.MOV.U32 R16, RZ, RZ, R13 ;  /* 0x000000ffff107224 */ /* 0x000fc600078e000d */
[----:B------:R-:W0:Y:S02]  /*46e0*/  LDS R15, [R17+0x98] ;  /* 0x00009800110f7984 */ /* 0x000e240000000800 */
[----:B0-----:R-:W-:-:S05]  /*46f0*/  VIADD R3, R15, 0x500 ;  /* 0x000005000f037836 */ /* 0x001fca0000000000 */
[----:B------:R-:W-:-:S13]  /*4700*/  ISETP.GT.AND P0, PT, R3, R2, PT ;  /* 0x000000020300720c */ /* 0x000fda0003f04270 */
[----:B------:R-:W-:Y:S05]  /*4710*/  @!P0 BRA `(.L_x_538) ;  /* 0xfffffff800788947 */ /* 0x000fea000383ffff */
[----:B------:R-:W-:Y:S05]  /*4720*/  BSYNC.RECONVERGENT B1 ;  /* 0x0000000000017941 */ /* 0x000fea0003800200 */
.L_x_533:
[----:B------:R-:W-:Y:S01]  /*4730*/  ISETP.GE.AND P0, PT, R15, R2, PT ;  /* 0x000000020f00720c */ /* 0x000fe20003f06270 */
[----:B------:R-:W0:Y:S01]  /*4740*/  LDCU.64 UR4, c[0x0][0x388] ;  /* 0x00007100ff0477ac */ /* 0x000e220008000a00 */
[----:B------:R-:W-:Y:S01]  /*4750*/  BSSY.RECONVERGENT B1, `(.L_x_530) ;  /* 0x00000b4000017945 */ /* 0x000fe20003800200 */
[----:B------:R-:W1:Y:S10]  /*4760*/  LDCU.64 UR6, c[0x0][0x388] ;  /* 0x00007100ff0677ac */ /* 0x000e740008000a00 */
[----:B------:R-:W-:Y:S05]  /*4770*/  @P0 BRA `(.L_x_539) ;  /* 0x0000000800c40947 */ /* 0x000fea0003800000 */
[----:B------:R-:W-:-:S05]  /*4780*/  IMAD.IADD R5, R2, 0x1, -R15 ;  /* 0x0000000102057824 */ /* 0x000fca00078e0a0f */
[----:B------:R-:W-:-:S13]  /*4790*/  ISETP.GE.AND P0, PT, R10, R5, PT ;  /* 0x000000050a00720c */ /* 0x000fda0003f06270 */
[----:B------:R-:W-:Y:S05]  /*47a0*/  @P0 BRA `(.L_x_539) ;  /* 0x0000000800b80947 */ /* 0x000fea0003800000 */
[----:B------:R-:W-:Y:S01]  /*47b0*/  LOP3.LUT R8, RZ, R10, RZ, 0x33, !PT ;  /* 0x0000000aff087212 */ /* 0x000fe200078e33ff */
[----:B------:R-:W-:Y:S01]  /*47c0*/  IMAD.MOV.U32 R3, RZ, RZ, 0x0 ;  /* 0x00000000ff037424 */ /* 0x000fe200078e00ff */
[----:B------:R-:W-:Y:S01]  /*47d0*/  BSSY.RECONVERGENT B2, `(.L_x_540) ;  /* 0x0000033000027945 */ /* 0x000fe20003800200 */
[----:B------:R-:W-:Y:S01]  /*47e0*/  IMAD.MOV.U32 R4, RZ, RZ, R10 ;  /* 0x000000ffff047224 */ /* 0x000fe200078e000a */
[----:B------:R-:W-:-:S04]  /*47f0*/  IADD3 R8, PT, PT, -R15, R2, R8 ;  /* 0x000000020f087210 */ /* 0x000fc80007ffe108 */
[----:B------:R-:W-:-:S04]  /*4800*/  LOP3.LUT R2, R8, 0x300, RZ, 0xc0, !PT ;  /* 0x0000030008027812 */ /* 0x000fc800078ec0ff */
[----:B------:R-:W-:Y:S01]  /*4810*/  ISETP.NE.AND P0, PT, R2, 0x300, PT ;  /* 0x000003000200780c */ /* 0x000fe20003f05270 */
[----:B------:R-:W-:-:S04]  /*4820*/  IMAD.MOV.U32 R2, RZ, RZ, 0x4 ;  /* 0x00000004ff027424 */ /* 0x000fc800078e00ff */
[----:B------:R-:W-:-:S08]  /*4830*/  IMAD.WIDE.U32 R2, R6, 0x1, R2 ;  /* 0x0000000106027825 */ /* 0x000fd000078e0002 */
[----:B------:R-:W-:Y:S05]  /*4840*/  @!P0 BRA `(.L_x_541) ;  /* 0x0000000000ac8947 */ /* 0x000fea0003800000 */
[----:B------:R-:W-:Y:S01]  /*4850*/  LEA.HI R4, R8, 0x1, RZ, 0x18 ;  /* 0x0000000108047811 */ /* 0x000fe200078fc0ff */
[----:B------:R-:W-:Y:S02]  /*4860*/  IMAD.IADD R23, R3, 0x1, R7 ;  /* 0x0000000103177824 */ /* 0x000fe400078e0207 */
[----:B------:R-:W-:Y:S01]  /*4870*/  IMAD.IADD R9, R10, 0x1, R15 ;  /* 0x000000010a097824 */ /* 0x000fe200078e020f */
[----:B------:R-:W-:Y:S01]  /*4880*/  LOP3.LUT R6, R4, 0x3, RZ, 0xc0, !PT ;  /* 0x0000000304067812 */ /* 0x000fe200078ec0ff */
[----:B------:R-:W-:-:S04]  /*4890*/  IMAD.MOV.U32 R4, RZ, RZ, R10 ;  /* 0x000000ffff047224 */ /* 0x000fc800078e000a */
[----:B------:R-:W-:-:S07]  /*48a0*/  IMAD.MOV R16, RZ, RZ, -R6 ;  /* 0x000000ffff107224 */ /* 0x000fce00078e0a06 */
.L_x_544:
[----:B------:R-:W-:Y:S02]  /*48b0*/  IMAD.MOV.U32 R6, RZ, RZ, R2 ;  /* 0x000000ffff067224 */ /* 0x000fe400078e0002 */
[----:B------:R-:W-:Y:S02]  /*48c0*/  IMAD.MOV.U32 R7, RZ, RZ, R23 ;  /* 0x000000ffff077224 */ /* 0x000fe400078e0017 */
[----:B------:R-:W-:-:S05]  /*48d0*/  IMAD.WIDE R6, R9, 0x8, R6 ;  /* 0x0000000809067825 */ /* 0x000fca00078e0206 */
[----:B------:R-:W2:Y:S04]  /*48e0*/  LDG.E R22, desc[UR10][R6.64+-0x4] ;  /* 0xfffffc0a06167981 */ /* 0x000ea8000c1e1900 */
[----:B------:R-:W3:Y:S01]  /*48f0*/  LDG.E R21, desc[UR10][R6.64] ;  /* 0x0000000a06157981 */ /* 0x000ee2000c1e1900 */
[C---:B0-----:R-:W-:Y:S01]  /*4900*/  IADD3 R19, P1, PT, R9.reuse, UR4, RZ ;  /* 0x0000000409137c10 */ /* 0x041fe2000ff3e0ff */
        /* <DEDUP_REMOVED lines=27> */
.L_x_543:
[----:B-1----:R-:W-:Y:S05]  /*4ac0*/  BSYNC.RECONVERGENT B3 ;  /* 0x0000000000037941 */ /* 0x002fea0003800200 */
.L_x_542:
[----:B------:R-:W-:Y:S02]  /*4ad0*/  VIADD R4, R4, 0x100 ;  /* 0x0000010004047836 */ /* 0x000fe40000000000 */
[----:B------:R-:W-:Y:S01]  /*4ae0*/  VIADD R9, R9, 0x100 ;  /* 0x0000010009097836 */ /* 0x000fe20000000000 */
[----:B------:R-:W-:Y:S06]  /*4af0*/  @P2 BRA `(.L_x_544) ;  /* 0xfffffffc006c2947 */ /* 0x000fec000383ffff */
.L_x_541:
[----:B01----:R-:W-:Y:S05]  /*4b00*/  BSYNC.RECONVERGENT B2 ;  /* 0x0000000000027941 */ /* 0x003fea0003800200 */
.L_x_540:
        /* <DEDUP_REMOVED lines=9> */
.L_x_553:
[----:B------:R-:W-:-:S05]  /*4ba0*/  IMAD.WIDE R6, R15, 0x8, R2 ;  /* 0x000000080f067825 */ /* 0x000fca00078e0202 */
[----:B------:R-:W2:Y:S04]  /*4bb0*/  LDG.E R21, desc[UR10][R6.64+-0x1000] ;  /* 0xfff0000a06157981 */ /* 0x000ea8000c1e1900 */
[----:B------:R-:W3:Y:S01]  /*4bc0*/  LDG.E R20, desc[UR10][R6.64+-0xffc] ;  /* 0xfff0040a06147981 */ /* 0x000ee2000c1e1900 */
        /* <DEDUP_REMOVED lines=8> */
[----:B------:R-:W-:Y:S05]  /*4c50*/  @!P0 BRA `(.L_x_546) ;  /* 0x0000000000348947 */ /* 0x000fea0003800000 */
[----:B------:R-:W-:Y:S01]  /*4c60*/  ISETP.GE.AND P2, PT, R21, R14, PT ;  /* 0x0000000e1500720c */ /* 0x000fe20003f46270 */
[----:B------:R-:W-:Y:S02]  /*4c70*/  IMAD.MOV.U32 R18, RZ, RZ, R14 ;  /* 0x000000ffff127224 */ /* 0x000fe400078e000e */
[----:B-----5:R-:W-:Y:S02]  /*4c80*/  IMAD.MOV.U32 R19, RZ, RZ, R13 ;  /* 0x000000ffff137224 */ /* 0x020fe400078e000d */
        /* <DEDUP_REMOVED lines=10> */
.L_x_546:
[----:B------:R-:W-:Y:S05]  /*4d30*/  BSYNC.RECONVERGENT B2 ;  /* 0x0000000000027941 */ /* 0x000fea0003800200 */
.L_x_545:
[----:B------:R-:W-:Y:S02]  /*4d40*/  IMAD.MOV.U32 R6, RZ, RZ, R2 ;  /* 0x000000ffff067224 */ /* 0x000fe400078e0002 */
[----:B------:R-:W-:Y:S02]  /*4d50*/  IMAD.MOV.U32 R7, RZ, RZ, R3 ;  /* 0x000000ffff077224 */ /* 0x000fe400078e0003 */
[----:B------:R-:W-:-:S05]  /*4d60*/  IMAD.WIDE R6, R15, 0x8, R6 ;  /* 0x000000080f067825 */ /* 0x000fca00078e0206 */
        /* <DEDUP_REMOVED lines=12> */
[----:B-----5:R-:W-:Y:S02]  /*4e30*/  IMAD.MOV.U32 R13, RZ, RZ, R27 ;  /* 0x000000ffff0d7224 */ /* 0x020fe400078e001b */
        /* <DEDUP_REMOVED lines=15> */
.L_x_548:
[----:B------:R-:W-:Y:S05]  /*4f30*/  BSYNC.RECONVERGENT B2 ;  /* 0x0000000000027941 */ /* 0x000fea0003800200 */
.L_x_547:
[----:B------:R-:W-:Y:S01]  /*4f40*/  ISETP.GE.AND P0, PT, R13, R12, PT ;  /* 0x0000000c0d00720c */ /* 0x000fe20003f06270 */
        /* <DEDUP_REMOVED lines=22> */
.L_x_550:
[----:B------:R-:W-:Y:S05]  /*50b0*/  BSYNC.RECONVERGENT B2 ;  /* 0x0000000000027941 */ /* 0x000fea0003800200 */
.L_x_549:
        /* <DEDUP_REMOVED lines=21> */
.L_x_552:
[----:B------:R-:W-:Y:S05]  /*5210*/  BSYNC.RECONVERGENT B2 ;  /* 0x0000000000027941 */ /* 0x000fea0003800200 */
.L_x_551:
[----:B------:R-:W-:Y:S02]  /*5220*/  VIADD R4, R4, 0x400 ;  /* 0x0000040004047836 */ /* 0x000fe40000000000 */
[----:B------:R-:W-:Y:S02]  /*5230*/  VIADD R24, R24, 0x400 ;  /* 0x0000040018187836 */ /* 0x000fe40000000000 */
[----:B------:R-:W-:Y:S01]  /*5240*/  VIADD R23, R23, 0x400 ;  /* 0x0000040017177836 */ /* 0x000fe20000000000 */
[----:B------:R-:W-:Y:S01]  /*5250*/  ISETP.GE.AND P0, PT, R4, R5, PT ;  /* 0x000000050400720c */ /* 0x000fe20003f06270 */
[----:B------:R-:W-:Y:S02]  /*5260*/  VIADD R22, R22, 0x400 ;  /* 0x0000040016167836 */ /* 0x000fe40000000000 */
[----:B------:R-:W-:-:S10]  /*5270*/  VIADD R15, R15, 0x400 ;  /* 0x000004000f0f7836 */ /* 0x000fd40000000000 */
[----:B------:R-:W-:Y:S05]  /*5280*/  @!P0 BRA `(.L_x_553) ;  /* 0xfffffff800448947 */ /* 0x000fea000383ffff */
.L_x_539:
[----:B01----:R-:W-:Y:S05]  /*5290*/  BSYNC.RECONVERGENT B1 ;  /* 0x0000000000017941 */ /* 0x003fea0003800200 */
.L_x_530:
        /* <DEDUP_REMOVED lines=36> */
.L_x_555:
[----:B------:R-:W-:Y:S05]  /*54e0*/  BSYNC.RECONVERGENT B1 ;  /* 0x0000000000017941 */ /* 0x000fea0003800200 */
.L_x_554:
        /* <DEDUP_REMOVED lines=29> */
.L_x_557:
[----:B------:R-:W-:Y:S05]  /*56c0*/  BSYNC.RECONVERGENT B1 ;  /* 0x0000000000017941 */ /* 0x000fea0003800200 */
.L_x_556:
[----:B0-----:R0:W0:Y:S01]  /*56d0*/  SHFL.DOWN PT, R9, R4, 0x4, 0x1f ;  /* 0x08801f0004097f89 */ /* 0x00102200000e0000 */
[----:B------:R-:W-:Y:S01]  /*56e0*/  BSSY.RECONVERGENT B1, `(.L_x_558) ;  /* 0x000001c000017945 */ /* 0x000fe20003800200 */
[----:B------:R-:W-:Y:S02]  /*56f0*/  IMAD.MOV.U32 R2, RZ, RZ, R4 ;  /* 0x000000ffff027224 */ /* 0x000fe400078e0004 */
[----:B------:R0:W0:Y:S01]  /*5700*/  SHFL.DOWN PT, R8, R5, 0x4, 0x1f ;  /* 0x08801f0005087f89 */ /* 0x00002200000e0000 */
[----:B------:R-:W-:Y:S02]  /*5710*/  IMAD.MOV.U32 R3, RZ, RZ, R5 ;  /* 0x000000ffff037224 */ /* 0x000fe400078e0005 */
[----:B-1----:R-:W-:Y:S01]  /*5720*/  IMAD.MOV.U32 R11, RZ, RZ, R6 ;  /* 0x000000ffff0b7224 */ /* 0x002fe200078e0006 */
[----:B---3--:R1:W3:Y:S01]  /*5730*/  SHFL.DOWN PT, R13, R6, 0x4, 0x1f ;  /* 0x08801f00060d7f89 */ /* 0x0082e200000e0000 */
[----:B--2---:R-:W-:-:S03]  /*5740*/  IMAD.MOV.U32 R12, RZ, RZ, R7 ;  /* 0x000000ffff0c7224 */ /* 0x004fc600078e0007 */
[----:B----4-:R1:W2:Y:S01]  /*5750*/  SHFL.DOWN PT, R14, R7, 0x4, 0x1f ;  /* 0x08801f00070e7f89 */ /* 0x0102a200000e0000 */
[----:B------:R-:W-:Y:S05]  /*5760*/  @P5 BRA `(.L_x_559) ;  /* 0x00000000004c5947 */ /* 0x000fea0003800000 */
[----:B0-----:R-:W-:Y:S01]  /*5770*/  ISETP.GE.AND P0, PT, R4, R9, PT ;  /* 0x000000090400720c */ /* 0x001fe20003f06270 */
[----:B------:R-:W-:Y:S02]  /*5780*/  IMAD.MOV.U32 R2, RZ, RZ, R9 ;  /* 0x000000ffff027224 */ /* 0x000fe400078e0009 */
[----:B------:R-:W-:Y:S02]  /*5790*/  IMAD.MOV.U32 R3, RZ, RZ, R8 ;  /* 0x000000ffff037224 */ /* 0x000fe400078e0008 */
[----:B---3--:R-:W-:Y:S02]  /*57a0*/  IMAD.MOV.U32 R11, RZ, RZ, R13 ;  /* 0x000000ffff0b7224 */ /* 0x008fe400078e000d */
        /* <DEDUP_REMOVED lines=15> */
.L_x_559:
[----:B------:R-:W-:Y:S05]  /*58a0*/  BSYNC.RECONVERGENT B1 ;  /* 0x0000000000017941 */ /* 0x000fea0003800200 */
.L_x_558:
[----:B0-----:R0:W4:Y:S01]  /*58b0*/  SHFL.DOWN PT, R5, R2, 0x8, 0x1f ;  /* 0x09001f0002057f89 */ /* 0x00112200000e0000 */
[----:B------:R-:W-:Y:S01]  /*58c0*/  BSSY.RECONVERGENT B1, `(.L_x_560) ;  /* 0x000001c000017945 */ /* 0x000fe20003800200 */
[----:B-1----:R-:W-:Y:S02]  /*58d0*/  IMAD.MOV.U32 R6, RZ, RZ, R2 ;  /* 0x000000ffff067224 */ /* 0x002fe400078e0002 */
[----:B------:R0:W1:Y:S01]  /*58e0*/  SHFL.DOWN PT, R4, R3, 0x8, 0x1f ;  /* 0x09001f0003047f89 */ /* 0x00006200000e0000 */
[----:B------:R-:W-:Y:S02]  /*58f0*/  IMAD.MOV.U32 R7, RZ, RZ, R3 ;  /* 0x000000ffff077224 */ /* 0x000fe400078e0003 */
[----:B------:R-:W-:Y:S01]  /*5900*/  IMAD.MOV.U32 R8, RZ, RZ, R11 ;  /* 0x000000ffff087224 */ /* 0x000fe200078e000b */
[----:B--2---:R0:W2:Y:S01]  /*5910*/  SHFL.DOWN PT, R14, R11, 0x8, 0x1f ;  /* 0x09001f000b0e7f89 */ /* 0x0040a200000e0000 */
[----:B------:R-:W-:-:S03]  /*5920*/  IMAD.MOV.U32 R9, RZ, RZ, R12 ;  /* 0x000000ffff097224 */ /* 0x000fc600078e000c */
[----:B---3--:R0:W3:Y:S01]  /*5930*/  SHFL.DOWN PT, R13, R12, 0x8, 0x1f ;  /* 0x09001f000c0d7f89 */ /* 0x0080e200000e0000 */
[----:B------:R-:W-:Y:S05]  /*5940*/  @P4 BRA `(.L_x_561) ;  /* 0x00000000004c4947 */ /* 0x000fea0003800000 */
[----:B----4-:R-:W-:Y:S01]  /*5950*/  ISETP.GE.AND P0, PT, R2, R5, PT ;  /* 0x000000050200720c */ /* 0x010fe20003f06270 */
[----:B------:R-:W-:Y:S02]  /*5960*/  IMAD.MOV.U32 R6, RZ, RZ, R5 ;  /* 0x000000ffff067224 */ /* 0x000fe400078e0005 */
[----:B-1----:R-:W-:Y:S02]  /*5970*/  IMAD.MOV.U32 R7, RZ, RZ, R4 ;  /* 0x000000ffff077224 */ /* 0x002fe400078e0004 */
[----:B--2---:R-:W-:Y:S02]  /*5980*/  IMAD.MOV.U32 R8, RZ, RZ, R14 ;  /* 0x000000ffff087224 */ /* 0x004fe400078e000e */
        /* <DEDUP_REMOVED lines=15> */
.L_x_561:
[----:B------:R-:W-:Y:S05]  /*5a80*/  BSYNC.RECONVERGENT B1 ;  /* 0x0000000000017941 */ /* 0x000fea0003800200 */
.L_x_560:
[----:B0-----:R0:W0:Y:S01]  /*5a90*/  SHFL.DOWN PT, R11, R6, 0x10, 0x1f ;  /* 0x0a001f00060b7f89 */ /* 0x00102200000e0000 */
[----:B------:R-:W-:Y:S01]  /*5aa0*/  BSSY.RECONVERGENT B1, `(.L_x_562) ;  /* 0x000001c000017945 */ /* 0x000fe20003800200 */
[----:B----4-:R-:W-:Y:S02]  /*5ab0*/  IMAD.MOV.U32 R5, RZ, RZ, R8 ;  /* 0x000000ffff057224 */ /* 0x010fe400078e0008 */
[----:B------:R4:W0:Y:S01]  /*5ac0*/  SHFL.DOWN PT, R12, R7, 0x10, 0x1f ;  /* 0x0a001f00070c7f89 */ /* 0x00082200000e0000 */
[----:B-1----:R-:W-:Y:S02]  /*5ad0*/  IMAD.MOV.U32 R4, RZ, RZ, R9 ;  /* 0x000000ffff047224 */ /* 0x002fe400078e0009 */
[----:B------:R-:W-:Y:S01]  /*5ae0*/  IMAD.MOV.U32 R2, RZ, RZ, R6 ;  /* 0x000000ffff027224 */ /* 0x000fe200078e0006 */
[----:B---3--:R4:W1:Y:S01]  /*5af0*/  SHFL.DOWN PT, R13, R8, 0x10, 0x1f ;  /* 0x0a001f00080d7f89 */ /* 0x00886200000e0000 */
[----:B------:R-:W-:-:S03]  /*5b00*/  IMAD.MOV.U32 R3, RZ, RZ, R7 ;  /* 0x000000ffff037224 */ /* 0x000fc600078e0007 */
[----:B--2---:R4:W2:Y:S01]  /*5b10*/  SHFL.DOWN PT, R14, R9, 0x10, 0x1f ;  /* 0x0a001f00090e7f89 */ /* 0x0048a200000e0000 */
        /* <DEDUP_REMOVED lines=20> */
.L_x_563:
[----:B------:R-:W-:Y:S05]  /*5c60*/  BSYNC.RECONVERGENT B1 ;  /* 0x0000000000017941 */ /* 0x000fea0003800200 */
.L_x_562:
[----:B------:R-:W-:Y:S04]  /*5c70*/  BSSY.RECONVERGENT B1, `(.L_x_564) ;  /* 0x000000c000017945 */ /* 0x000fe80003800200 */
[----:B------:R-:W-:Y:S05]  /*5c80*/  @P2 BRA `(.L_x_565) ;  /* 0x0000000000282947 */ /* 0x000fea0003800000 */
[----:B----4-:R-:W3:Y:S01]  /*5c90*/  S2R R8, SR_CgaCtaId ;  /* 0x0000000000087919 */ /* 0x010ee20000008800 */
[----:B------:R-:W-:Y:S02]  /*5ca0*/  MOV R7, 0x400 ;  /* 0x0000040000077802 */ /* 0x000fe40000000f00 */
[----:B0-----:R-:W-:-:S04]  /*5cb0*/  SHF.R.U32.HI R6, RZ, 0x1, R10 ;  /* 0x00000001ff067819 */ /* 0x001fc8000001160a */
[----:B------:R-:W-:Y:S02]  /*5cc0*/  LOP3.LUT R6, R6, 0x1f0, RZ, 0xc0, !PT ;  /* 0x000001f006067812 */ /* 0x000fe400078ec0ff */
[----:B---3--:R-:W-:-:S05]  /*5cd0*/  LEA R7, R8, R7, 0x18 ;  /* 0x0000000708077211 */ /* 0x008fca00078ec0ff */
[----:B------:R-:W-:Y:S02]  /*5ce0*/  IMAD.IADD R9, R6, 0x1, R7 ;  /* 0x0000000106097824 */ /* 0x000fe400078e0207 */
[----:B------:R-:W-:Y:S02]  /*5cf0*/  IMAD.MOV.U32 R6, RZ, RZ, R5 ;  /* 0x000000ffff067224 */ /* 0x000fe400078e0005 */
[----:B------:R-:W-:Y:S01]  /*5d00*/  IMAD.MOV.U32 R7, RZ, RZ, R4 ;  /* 0x000000ffff077224 */ /* 0x000fe200078e0004 */
[----:B------:R3:W-:Y:S04]  /*5d10*/  STS.64 [R9+0x8], R2 ;  /* 0x0000080209007388 */ /* 0x0007e80000000a00 */
[----:B------:R3:W-:Y:S02]  /*5d20*/  STS.64 [R9+0x10], R6 ;  /* 0x0000100609007388 */ /* 0x0007e40000000a00 */
.L_x_565:
[----:B------:R-:W-:Y:S05]  /*5d30*/  BSYNC.RECONVERGENT B1 ;  /* 0x0000000000017941 */ /* 0x000fea0003800200 */
.L_x_564:
[----:B------:R-:W-:Y:S01]  /*5d40*/  BAR.SYNC.DEFER_BLOCKING 0x0 ;  /* 0x0000000000007b1d */ /* 0x000fe20000010000 */
[----:B------:R-:W-:-:S13]  /*5d50*/  ISETP.NE.AND P2, PT, R10, RZ, PT ;  /* 0x000000ff0a00720c */ /* 0x000fda0003f45270 */
[----:B------:R-:W-:Y:S05]  /*5d60*/  @P2 BRA `(.L_x_491) ;  /* 0x0000000800882947 */ /* 0x000fea0003800000 */
[----:B---34-:R-:W3:Y:S01]  /*5d70*/  S2R R7, SR_CgaCtaId ;  /* 0x0000000000077919 */ /* 0x018ee20000008800 */
[----:B------:R-:W-:Y:S01]  /*5d80*/  MOV R10, 0x400 ;  /* 0x00000400000a7802 */ /* 0x000fe20000000f00 */
[----:B------:R-:W-:Y:S03]  /*5d90*/  BSSY.RECONVERGENT B1, `(.L_x_566) ;  /* 0x000001d000017945 */ /* 0x000fe60003800200 */
[----:B---3--:R-:W-:-:S05]  /*5da0*/  LEA R10, R7, R10, 0x18 ;  /* 0x0000000a070a7211 */ /* 0x008fca00078ec0ff */
[----:B------:R-:W3:Y:S04]  /*5db0*/  LDS.64 R22, [R10+0x18] ;  /* 0x000018000a167984 */ /* 0x000ee80000000a00 */
[----:B------:R-:W4:Y:S04]  /*5dc0*/  LDS.64 R20, [R10+0x20] ;  /* 0x000020000a147984 */ /* 0x000f280000000a00 */
[----:B------:R0:W4:Y:S04]  /*5dd0*/  LDS.64 R18, [R10+0x28] ;  /* 0x000028000a127984 */ /* 0x0001280000000a00 */
[----:B------:R0:W4:Y:S04]  /*5de0*/  LDS.64 R16, [R10+0x30] ;  /* 0x000030000a107984 */ /* 0x0001280000000a00 */
[----:B--2---:R2:W2:Y:S04]  /*5df0*/  LDS.64 R14, [R10+0x38] ;  /* 0x000038000a0e7984 */ /* 0x0044a80000000a00 */
[----:B01----:R0:W1:Y:S04]  /*5e00*/  LDS.64 R12, [R10+0x40] ;  /* 0x000040000a0c7984 */ /* 0x0030680000000a00 */
[----:B------:R0:W0:Y:S04]  /*5e10*/  LDS.64 R6, [R10+0x48] ;  /* 0x000048000a067984 */ /* 0x0000280000000a00 */
[----:B------:R0:W0:Y:S01]  /*5e20*/  LDS.64 R8, [R10+0x50] ;  /* 0x000050000a087984 */ /* 0x0000220000000a00 */
[----:B---3--:R-:W-:Y:S01]  /*5e30*/  ISETP.GE.AND P0, PT, R2, R22, PT ;  /* 0x000000160200720c */ /* 0x008fe20003f06270 */
        /* <DEDUP_REMOVED lines=18> */
.L_x_567:
[----:B------:R-:W-:Y:S05]  /*5f60*/  BSYNC.RECONVERGENT B1 ;  /* 0x0000000000017941 */ /* 0x000fea0003800200 */
.L_x_566:
        /* <DEDUP_REMOVED lines=20> */
.L_x_569:
[----:B------:R-:W-:Y:S05]  /*60b0*/  BSYNC.RECONVERGENT B1 ;  /* 0x0000000000017941 */ /* 0x000fea0003800200 */
.L_x_568:
[----:B--2---:R-:W-:Y:S01]  /*60c0*/  ISETP.GE.AND P0, PT, R3, R14, PT ;  /* 0x0000000e0300720c */ /* 0x004fe20003f06270 */
        /* <DEDUP_REMOVED lines=19> */
.L_x_571:
[----:B------:R-:W-:Y:S05]  /*6200*/  BSYNC.RECONVERGENT B1 ;  /* 0x0000000000017941 */ /* 0x000fea0003800200 */
.L_x_570:
        /* <DEDUP_REMOVED lines=26> */
.L_x_573:
[----:B------:R-:W-:Y:S05]  /*63b0*/  BSYNC.RECONVERGENT B1 ;  /* 0x0000000000017941 */ /* 0x000fea0003800200 */
.L_x_572:
        /* <DEDUP_REMOVED lines=20> */
.L_x_575:
[----:B------:R-:W-:Y:S05]  /*6500*/  BSYNC.RECONVERGENT B1 ;  /* 0x0000000000017941 */ /* 0x000fea0003800200 */
.L_x_574:
[----:B---3--:R-:W-:Y:S01]  /*6510*/  ISETP.GE.AND P0, PT, R7, R4, PT ;  /* 0x000000040700720c */ /* 0x008fe20003f06270 */
[----:B------:R-:W-:Y:S01]  /*6520*/  BSSY.RECONVERGENT B1, `(.L_x_576) ;  /* 0x0000013000017945 */ /* 0x000fe20003800200 */
[----:B------:R-:W-:Y:S02]  /*6530*/  IMAD.MOV.U32 R9, RZ, RZ, R4 ;  /* 0x000000ffff097224 */ /* 0x000fe400078e0004 */
[----:B------:R-:W-:Y:S02]  /*6540*/  IMAD.MOV.U32 R8, RZ, RZ, R5 ;  /* 0x000000ffff087224 */ /* 0x000fe400078e0005 */
[----:B----4-:R-:W-:Y:S02]  /*6550*/  IMAD.MOV.U32 R11, RZ, RZ, R2 ;  /* 0x000000ffff0b7224 */ /* 0x010fe400078e0002 */
[----:B-1----:R-:W-:-:S05]  /*6560*/  IMAD.MOV.U32 R10, RZ, RZ, R3 ;  /* 0x000000ffff0a7224 */ /* 0x002fca00078e0003 */
        /* <DEDUP_REMOVED lines=14> */
.L_x_577:
[----:B------:R-:W-:Y:S05]  /*6650*/  BSYNC.RECONVERGENT B1 ;  /* 0x0000000000017941 */ /* 0x000fea0003800200 */
.L_x_576:
        /* <DEDUP_REMOVED lines=19> */
.L_x_491:
[----:B------:R-:W-:Y:S05]  /*6790*/  BSYNC.RECONVERGENT B0 ;  /* 0x0000000000007941 */ /* 0x000fea0003800200 */
.L_x_460:
[----:B------:R-:W-:Y:S05]  /*67a0*/  @P2 EXIT ;  /* 0x000000000000294d */ /* 0x000fea0003800000 */
[----:B01-34-:R-:W0:Y:S01]  /*67b0*/  LDC.64 R6, c[0x0][0x390] ;  /* 0x0000e400ff067b82 */ /* 0x01be220000000a00 */
[----:B------:R-:W-:-:S04]  /*67c0*/  LOP3.LUT R5, R5, R4, RZ, 0x3c, !PT ;  /* 0x0000000405057212 */ /* 0x000fc800078e3cff */
[----:B------:R-:W-:-:S04]  /*67d0*/  LOP3.LUT R4, R5, R4, RZ, 0x3c, !PT ;  /* 0x0000000405047212 */ /* 0x000fc800078e3cff */
[----:B------:R-:W-:Y:S01]  /*67e0*/  LOP3.LUT R5, R5, R4, RZ, 0x3c, !PT ;  /* 0x0000000405057212 */ /* 0x000fe200078e3cff */
[----:B0-----:R-:W-:-:S05]  /*67f0*/  IMAD.WIDE.U32 R6, R0, 0x10, R6 ;  /* 0x0000001000067825 */ /* 0x001fca00078e0006 */
[----:B------:R-:W-:Y:S04]  /*6800*/  STG.E.64 desc[UR10][R6.64], R2 ;  /* 0x0000000206007986 */ /* 0x000fe8000c101b0a */
[----:B------:R-:W-:Y:S01]  /*6810*/  STG.E.64 desc[UR10][R6.64+0x8], R4 ;  /* 0x0000080406007986 */ /* 0x000fe2000c101b0a */
[----:B------:R-:W-:Y:S05]  /*6820*/  EXIT ;  /* 0x000000000000794d */ /* 0x000fea0003800000 */
.L_x_578:
        /* <DEDUP_REMOVED lines=13> */
.L_x_701:


//--------------------- .text._ZN6thrust24THRUST_300001_SM_1000_NS8cuda_cub4core6detail13_kernel_agentINS1_8__reduce11ReduceAgentINS0_12zip_iteratorIN4cuda3std3__45tupleIJNS0_10device_ptrI4typeEENS0_17counting_iteratorIlNS0_11use_defaultESG_SG_EEEEEEEPNSB_IJSD_lEEESK_iNS1_9__extrema9arg_max_fISD_l10comparatorEEEEJSJ_SL_iSP_EEEvDpT0_ --------------------------
	.section	.text._ZN6thrust24THRUST_300001_SM_1000_NS8cuda_cub4core6detail13_kernel_agentINS1_8__reduce11ReduceAgentINS0_12zip_iteratorIN4cuda3std3__45tupleIJNS0_10device_ptrI4typeEENS0_17counting_iteratorIlNS0_11use_defaultESG_SG_EEEEEEEPNSB_IJSD_lEEESK_iNS1_9__extrema9arg_max_fISD_l10comparatorEEEEJSJ_SL_iSP_EEEvDpT0_,"ax",@progbits
	.align	128
        .global         _ZN6thrust24THRUST_300001_SM_1000_NS8cuda_cub4core6detail13_kernel_agentINS1_8__reduce11ReduceAgentINS0_12zip_iteratorIN4cuda3std3__45tupleIJNS0_10device_ptrI4typeEENS0_17counting_iteratorIlNS0_11use_defaultESG_SG_EEEEEEEPNSB_IJSD_lEEESK_iNS1_9__extrema9arg_max_fISD_l10comparatorEEEEJSJ_SL_iSP_EEEvDpT0_
        .type           _ZN6thrust24THRUST_300001_SM_1000_NS8cuda_cub4core6detail13_kernel_agentINS1_8__reduce11ReduceAgentINS0_12zip_iteratorIN4cuda3std3__45tupleIJNS0_10device_ptrI4typeEENS0_17counting_iteratorIlNS0_11use_defaultESG_SG_EEEEEEEPNSB_IJSD_lEEESK_iNS1_9__extrema9arg_max_fISD_l10comparatorEEEEJSJ_SL_iSP_EEEvDpT0_,@function
        .size           _ZN6thrust24THRUST_300001_SM_1000_NS8cuda_cub4core6detail13_kernel_agentINS1_8__reduce11ReduceAgentINS0_12zip_iteratorIN4cuda3std3__45tupleIJNS0_10device_ptrI4typeEENS0_17counting_iteratorIlNS0_11use_defaultESG_SG_EEEEEEEPNSB_IJSD_lEEESK_iNS1_9__extrema9arg_max_fISD_l10comparatorEEEEJSJ_SL_iSP_EEEvDpT0_,(.L_x_702 - _ZN6thrust24THRUST_300001_SM_1000_NS8cuda_cub4core6detail13_kernel_agentINS1_8__reduce11ReduceAgentINS0_12zip_iteratorIN4cuda3std3__45tupleIJNS0_10device_ptrI4typeEENS0_17counting_iteratorIlNS0_11use_defaultESG_SG_EEEEEEEPNSB_IJSD_lEEESK_iNS1_9__extrema9arg_max_fISD_l10comparatorEEEEJSJ_SL_iSP_EEEvDpT0_)
        .other          _ZN6thrust24THRUST_300001_SM_1000_NS8cuda_cub4core6detail13_kernel_agentINS1_8__reduce11ReduceAgentINS0_12zip_iteratorIN4cuda3std3__45tupleIJNS0_10device_ptrI4typeEENS0_17counting_iteratorIlNS0_11use_defaultESG_SG_EEEEEEEPNSB_IJSD_lEEESK_iNS1_9__extrema9arg_max_fISD_l10comparatorEEEEJSJ_SL_iSP_EEEvDpT0_,@"STO_CUDA_ENTRY STV_DEFAULT"
_ZN6thrust24THRUST_300001_SM_1000_NS8cuda_cub4core6detail13_kernel_agentINS1_8__reduce11ReduceAgentINS0_12zip_iteratorIN4cuda3std3__45tupleIJNS0_10device_ptrI4typeEENS0_17counting_iteratorIlNS0_11use_defaultESG_SG_EEEEEEEPNSB_IJSD_lEEESK_iNS1_9__extrema9arg_max_fISD_l10comparatorEEEEJSJ_SL_iSP_EEEvDpT0_:
.text._ZN6thrust24THRUST_300001_SM_1000_NS8cuda_cub4core6detail13_kernel_agentINS1_8__reduce11ReduceAgentINS0_12zip_iteratorIN4cuda3std3__45tupleIJNS0_10device_ptrI4typeEENS0_17counting_iteratorIlNS0_11use_defaultESG_SG_EEEEEEEPNSB_IJSD_lEEESK_iNS1_9__extrema9arg_max_fISD_l10comparatorEEEEJSJ_SL_iSP_EEEvDpT0_:
        /* <DEDUP_REMOVED lines=42> */
.L_x_587:
        /* <DEDUP_REMOVED lines=30> */
.L_x_586:
[----:B------:R-:W-:Y:S05]  /*0480*/  BSYNC.RECONVERGENT B3 ;  /* 0x0000000000037941 */ /* 0x000fea0003800200 */
.L_x_585:
[----:B------:R-:W-:Y:S01]  /*0490*/  IADD3 R11, P0, PT, R11, 0x100, RZ ;  /* 0x000001000b0b7810 */ /* 0x000fe20007f1e0ff */
[----:B------:R-:W-:Y:S02]  /*04a0*/  IMAD.X R3, RZ, RZ, R3, P3 ;  /* 0x000000ffff037224 */ /* 0x000fe400018e0603 */
[----:B------:R-:W-:Y:S02]  /*04b0*/  VIADD R10, R10, 0x100 ;  /* 0x000001000a0a7836 */ /* 0x000fe40000000000 */
[----:B------:R-:W-:Y:S01]  /*04c0*/  IMAD.X R12, RZ, RZ, R12, P0 ;  /* 0x000000ffff0c7224 */ /* 0x000fe200000e060c */
[----:B------:R-:W-:Y:S07]  /*04d0*/  @P2 BRA `(.L_x_587) ;  /* 0xfffffffc00702947 */ /* 0x000fee000383ffff */
.L_x_584:
[----:B------:R-:W-:Y:S05]  /*04e0*/  BSYNC.RECONVERGENT B2 ;  /* 0x0000000000027941 */ /* 0x000fea0003800200 */
.L_x_583:
[----:B------:R-:W-:-:S13]  /*04f0*/  ISETP.GE.U32.AND P0, PT, R13, 0x300, PT ;  /* 0x000003000d00780c */ /* 0x000fda0003f06070 */
[----:B------:R-:W-:Y:S05]  /*0500*/  @!P0 BRA `(.L_x_582) ;  /* 0x0000000400bc8947 */ /* 0x000fea0003800000 */
[----:B------:R-:W0:Y:S01]  /*0510*/  LDC.64 R4, c[0x0][0x380] ;  /* 0x0000e000ff047b82 */ /* 0x000e220000000a00 */
[----:B------:R-:W-:-:S07]  /*0520*/  VIADD R17, R10, 0x200 ;  /* 0x000002000a117836 */ /* 0x000fce0000000000 */
[----:B------:R-:W1:Y:S02]  /*0530*/  LDC.64 R2, c[0x0][0x388] ;  /* 0x0000e200ff027b82 */ /* 0x000e640000000a00 */
.L_x_596:
        /* <DEDUP_REMOVED lines=33> */
.L_x_589:
[----:B------:R-:W-:Y:S05]  /*0750*/  BSYNC.RECONVERGENT B2 ;  /* 0x0000000000027941 */ /* 0x000fea0003800200 */
.L_x_588:
        /* <DEDUP_REMOVED lines=24> */
.L_x_591:
[----:B------:R-:W-:Y:S05]  /*08e0*/  BSYNC.RECONVERGENT B2 ;  /* 0x0000000000027941 */ /* 0x000fea0003800200 */
.L_x_590:
        /* <DEDUP_REMOVED lines=22> */
.L_x_593:
[----:B------:R-:W-:Y:S05]  /*0a50*/  BSYNC.RECONVERGENT B2 ;  /* 0x0000000000027941 */ /* 0x000fea0003800200 */
.L_x_592:
        /* <DEDUP_REMOVED lines=21> */
.L_x_595:
[----:B------:R-:W-:Y:S05]  /*0bb0*/  BSYNC.RECONVERGENT B2 ;  /* 0x0000000000027941 */ /* 0x000fea0003800200 */
.L_x_594:
[C---:B------:R-:W-:Y:S02]  /*0bc0*/  VIADD R10, R17.reuse, 0x200 ;  /* 0x00000200110a7836 */ /* 0x040fe40000000000 */
[----:B------:R-:W-:-:S03]  /*0bd0*/  VIADD R17, R17, 0x400 ;  /* 0x0000040011117836 */ /* 0x000fc60000000000 */
[----:B------:R-:W-:-:S13]  /*0be0*/  ISETP.GE.AND P0, PT, R10, UR5, PT ;  /* 0x000000050a007c0c */ /* 0x000fda000bf06270 */
[----:B------:R-:W-:Y:S05]  /*0bf0*/  @!P0 BRA `(.L_x_596) ;  /* 0xfffffff800508947 */ /* 0x000fea000383ffff */
.L_x_582:
[----:B------:R-:W-:Y:S05]  /*0c00*/  BSYNC.RECONVERGENT B1 ;  /* 0x0000000000017941 */ /* 0x000fea0003800200 */
.L_x_581:
        /* <DEDUP_REMOVED lines=36> */
.L_x_599:
[----:B------:R-:W-:Y:S05]  /*0e50*/  BSYNC.RECONVERGENT B1 ;  /* 0x0000000000017941 */ /* 0x000fea0003800200 */
.L_x_598:
        /* <DEDUP_REMOVED lines=32> */
.L_x_601:
[----:B------:R-:W-:Y:S05]  /*1060*/  BSYNC.RECONVERGENT B1 ;  /* 0x0000000000017941 */ /* 0x000fea0003800200 */
.L_x_600:
        /* <DEDUP_REMOVED lines=29> */
.L_x_603:
[----:B------:R-:W-:Y:S05]  /*1240*/  BSYNC.RECONVERGENT B1 ;  /* 0x0000000000017941 */ /* 0x000fea0003800200 */
.L_x_602:
        /* <DEDUP_REMOVED lines=29> */
.L_x_605:
[----:B------:R-:W-:Y:S05]  /*1420*/  BSYNC.RECONVERGENT B1 ;  /* 0x0000000000017941 */ /* 0x000fea0003800200 */
.L_x_604:
        /* <DEDUP_REMOVED lines=29> */
.L_x_607:
[----:B------:R-:W-:Y:S05]  /*1600*/  BSYNC.RECONVERGENT B1 ;  /* 0x0000000000017941 */ /* 0x000fea0003800200 */
.L_x_606:
        /* <DEDUP_REMOVED lines=12> */
.L_x_609:
[----:B------:R-:W-:Y:S05]  /*16d0*/  BSYNC.RECONVERGENT B1 ;  /* 0x0000000000017941 */ /* 0x000fea0003800200 */
.L_x_608:
        /* <DEDUP_REMOVED lines=35> */
.L_x_612:
[----:B------:R-:W-:Y:S05]  /*1910*/  BSYNC.RECONVERGENT B1 ;  /* 0x0000000000017941 */ /* 0x000fea0003800200 */
.L_x_611:
        /* <DEDUP_REMOVED lines=20> */
.L_x_614:
[----:B------:R-:W-:Y:S05]  /*1a60*/  BSYNC.RECONVERGENT B1 ;  /* 0x0000000000017941 */ /* 0x000fea0003800200 */
.L_x_613:
        /* <DEDUP_REMOVED lines=20> */
.L_x_616:
[----:B------:R-:W-:Y:S05]  /*1bb0*/  BSYNC.RECONVERGENT B1 ;  /* 0x0000000000017941 */ /* 0x000fea0003800200 */
.L_x_615:
        /* <DEDUP_REMOVED lines=26> */
.L_x_618:
[----:B------:R-:W-:Y:S05]  /*1d60*/  BSYNC.RECONVERGENT B1 ;  /* 0x0000000000017941 */ /* 0x000fea0003800200 */
.L_x_617:
        /* <DEDUP_REMOVED lines=20> */
.L_x_620:
[----:B------:R-:W-:Y:S05]  /*1eb0*/  BSYNC.RECONVERGENT B1 ;  /* 0x0000000000017941 */ /* 0x000fea0003800200 */
.L_x_619:
        /* <DEDUP_REMOVED lines=20> */
.L_x_622:
[----:B------:R-:W-:Y:S05]  /*2000*/  BSYNC.RECONVERGENT B1 ;  /* 0x0000000000017941 */ /* 0x000fea0003800200 */
.L_x_621:
        /* <DEDUP_REMOVED lines=21> */
.L_x_597:
        /* <DEDUP_REMOVED lines=45> */
.L_x_624:
[----:B------:R-:W-:Y:S05]  /*2430*/  BSYNC.RECONVERGENT B1 ;  /* 0x0000000000017941 */ /* 0x000fea0003800200 */
.L_x_623:
        /* <DEDUP_REMOVED lines=30> */
.L_x_626:
[----:B------:R-:W-:Y:S05]  /*2620*/  BSYNC.RECONVERGENT B1 ;  /* 0x0000000000017941 */ /* 0x000fea0003800200 */
.L_x_625:
        /* <DEDUP_REMOVED lines=29> */
.L_x_628:
[----:B------:R-:W-:Y:S05]  /*2800*/  BSYNC.RECONVERGENT B1 ;  /* 0x0000000000017941 */ /* 0x000fea0003800200 */
.L_x_627:
        /* <DEDUP_REMOVED lines=29> */
.L_x_630:
[----:B------:R-:W-:Y:S05]  /*29e0*/  BSYNC.RECONVERGENT B1 ;  /* 0x0000000000017941 */ /* 0x000fea0003800200 */
.L_x_629:
        /* <DEDUP_REMOVED lines=29> */
.L_x_632:
[----:B------:R-:W-:Y:S05]  /*2bc0*/  BSYNC.RECONVERGENT B1 ;  /* 0x0000000000017941 */ /* 0x000fea0003800200 */
.L_x_631:
        /* <DEDUP_REMOVED lines=12> */
.L_x_634:
[----:B------:R-:W-:Y:S05]  /*2c90*/  BSYNC.RECONVERGENT B1 ;  /* 0x0000000000017941 */ /* 0x000fea0003800200 */
.L_x_633:
        /* <DEDUP_REMOVED lines=34> */
.L_x_636:
[----:B------:R-:W-:Y:S05]  /*2ec0*/  BSYNC.RECONVERGENT B1 ;  /* 0x0000000000017941 */ /* 0x000fea0003800200 */
.L_x_635:
        /* <DEDUP_REMOVED lines=31> */
.L_x_638:
[----:B------:R-:W-:Y:S05]  /*30c0*/  BSYNC.RECONVERGENT B1 ;  /* 0x0000000000017941 */ /* 0x000fea0003800200 */
.L_x_637:
        /* <DEDUP_REMOVED lines=31> */
.L_x_640:
[----:B------:R-:W-:Y:S05]  /*32c0*/  BSYNC.RECONVERGENT B1 ;  /* 0x0000000000017941 */ /* 0x000fea0003800200 */
.L_x_639:
        /* <DEDUP_REMOVED lines=31> */
.L_x_642:
[----:B------:R-:W-:Y:S05]  /*34c0*/  BSYNC.RECONVERGENT B1 ;  /* 0x0000000000017941 */ /* 0x000fea0003800200 */
.L_x_641:
        /* <DEDUP_REMOVED lines=31> */
.L_x_644:
[----:B------:R-:W-:Y:S05]  /*36c0*/  BSYNC.RECONVERGENT B1 ;  /* 0x0000000000017941 */ /* 0x000fea0003800200 */
.L_x_643:
        /* <DEDUP_REMOVED lines=31> */
.L_x_646:
[----:B------:R-:W-:Y:S05]  /*38c0*/  BSYNC.RECONVERGENT B1 ;  /* 0x0000000000017941 */ /* 0x000fea0003800200 */
.L_x_645:
        /* <DEDUP_REMOVED lines=32> */
.L_x_580:
        /* <DEDUP_REMOVED lines=16> */
[----:B------:R-:W-:Y:S01]  /*3bd0*/  ISETP.GE.AND P1, PT, R9, R4, PT ;  /* 0x000000040900720c */ /* 0x000fe20003f26270 */
[----:B------:R-:W-:Y:S01]  /*3be0*/  @!P0 VIADD R9, R8, 0x100 ;  /* 0x0000010008098836 */ /* 0x000fe20000000000 */
[----:B--2---:R-:W-:Y:S01]  /*3bf0*/  VIMNMX R14, PT, PT, R5, R0, !PT ;  /* 0x00000000050e7248 */ /* 0x004fe20007fe0100 */
[----:B------:R-:W-:Y:S01]  /*3c00*/  IMAD.MOV.U32 R4, RZ, RZ, R8 ;  /* 0x000000ffff047224 */ /* 0x000fe200078e0008 */
[----:B------:R-:W-:Y:S01]  /*3c10*/  ISETP.GE.AND P2, PT, R0, R5, PT ;  /* 0x000000050000720c */ /* 0x000fe20003f46270 */
[----:B------:R-:W-:Y:S02]  /*3c20*/  IMAD.MOV.U32 R5, RZ, RZ, RZ ;  /* 0x000000ffff057224 */ /* 0x000fe400078e00ff */
[----:B------:R-:W-:Y:S01]  /*3c30*/  @!P0 IMAD.MOV.U32 R4, RZ, RZ, R9 ;  /* 0x000000ffff048224 */ /* 0x000fe200078e0009 */
[----:B------:R-:W3:Y:S01]  /*3c40*/  @P0 LDG.E R13, desc[UR8][R2.64+0x4] ;  /* 0x00000408020d0981 */ /* 0x000ee2000c1e1900 */
[----:B------:R-:W-:Y:S01]  /*3c50*/  @!P0 IMAD.MOV.U32 R5, RZ, RZ, RZ ;  /* 0x000000ffff058224 */ /* 0x000fe200078e00ff */
[----:B------:R-:W-:-:S02]  /*3c60*/  ISETP.GE.AND P0, PT, R14, R11, PT ;  /* 0x0000000b0e00720c */ /* 0x000fc40003f06270 */
[----:B------:R-:W-:Y:S01]  /*3c70*/  LOP3.LUT R12, R8, 0x400, RZ, 0xfc, !PT ;  /* 0x00000400080c7812 */ /* 0x000fe200078efcff */
        /* <DEDUP_REMOVED lines=18> */
.L_x_648:
[----:B------:R-:W-:Y:S05]  /*3da0*/  BSYNC.RECONVERGENT B1 ;  /* 0x0000000000017941 */ /* 0x000fea0003800200 */
.L_x_647:
[----:B------:R-:W-:Y:S01]  /*3db0*/  UISETP.GE.U32.AND UP0, UPT, UR4, 0xa00, UPT ;  /* 0x00000a000400788c */ /* 0x000fe2000bf06070 */
[----:B------:R-:W-:-:S08]  /*3dc0*/  IMAD.MOV.U32 R5, RZ, RZ, 0x500 ;  /* 0x00000500ff057424 */ /* 0x000fd000078e00ff */
[----:B------:R-:W-:Y:S05]  /*3dd0*/  BRA.U !UP0, `(.L_x_649) ;  /* 0x0000000508507547 */ /* 0x000fea000b800000 */
[----:B------:R-:W-:Y:S01]  /*3de0*/  IMAD.MOV.U32 R18, RZ, RZ, R11 ;  /* 0x000000ffff127224 */ /* 0x000fe200078e000b */
[----:B------:R-:W0:Y:S01]  /*3df0*/  LDCU UR4, c[0x0][0x398] ;  /* 0x00007300ff0477ac */ /* 0x000e220008000800 */
[----:B-----5:R-:W-:Y:S02]  /*3e00*/  IMAD.MOV.U32 R21, RZ, RZ, R10 ;  /* 0x000000ffff157224 */ /* 0x020fe400078e000a */
[----:B------:R-:W-:Y:S01]  /*3e10*/  IMAD.MOV.U32 R15, RZ, RZ, 0x500 ;  /* 0x00000500ff0f7424 */ /* 0x000fe200078e00ff */
[----:B------:R-:W1:Y:S06]  /*3e20*/  LDCU.64 UR6, c[0x0][0x388] ;  /* 0x00007100ff0677ac */ /* 0x000e6c0008000a00 */
.L_x_652:
[----:B------:R-:W-:-:S05]  /*3e30*/  IMAD.WIDE.U32 R4, R15, 0x8, R2 ;  /* 0x000000080f047825 */ /* 0x000fca00078e0002 */
[----:B------:R-:W2:Y:S04]  /*3e40*/  LDG.E R19, desc[UR8][R4.64] ;  /* 0x0000000804137981 */ /* 0x000ea8000c1e1900 */
[----:B------:R-:W3:Y:S04]  /*3e50*/  LDG.E R14, desc[UR8][R4.64+0x800] ;  /* 0x00080008040e7981 */ /* 0x000ee8000c1e1900 */
[----:B------:R-:W4:Y:S01]  /*3e60*/  LDG.E R16, desc[UR8][R4.64+0x4] ;  /* 0x0000040804107981 */ /* 0x000f22000c1e1900 */
[----:B------:R-:W-:Y:S01]  /*3e70*/  IADD3 R20, P0, PT, R8, R15, RZ ;  /* 0x0000000f08147210 */ /* 0x000fe20007f1e0ff */
[----:B------:R-:W-:Y:S02]  /*3e80*/  BSSY.RECONVERGENT B1, `(.L_x_650) ;  /* 0x0000022000017945 */ /* 0x000fe40003800200 */
[----:B------:R-:W5:Y:S01]  /*3e90*/  LDG.E R13, desc[UR8][R4.64+0x1000] ;  /* 0x00100008040d7981 */ /* 0x000f62000c1e1900 */
[----:B-1----:R-:W-:Y:S01]  /*3ea0*/  IADD3 R22, P2, PT, R20, UR6, RZ ;  /* 0x0000000614167c10 */ /* 0x002fe2000ff5e0ff */
[----:B------:R-:W-:-:S02]  /*3eb0*/  IMAD.X R20, RZ, RZ, RZ, P0 ;  /* 0x000000ffff147224 */ /* 0x000fc400000e06ff */
[----:B------:R-:W5:Y:S03]  /*3ec0*/  LDG.E R12, desc[UR8][R4.64+0x1004] ;  /* 0x00100408040c7981 */ /* 0x000f66000c1e1900 */
[----:B------:R-:W-:Y:S01]  /*3ed0*/  IADD3.X R25, PT, PT, R20, UR7, RZ, P2, !PT ;  /* 0x0000000714197c10 */ /* 0x000fe200097fe4ff */
[----:B------:R-:W5:Y:S04]  /*3ee0*/  LDG.E R6, desc[UR8][R4.64+0x1800] ;  /* 0x0018000804067981 */ /* 0x000f68000c1e1900 */
[----:B------:R-:W5:Y:S01]  /*3ef0*/  LDG.E R7, desc[UR8][R4.64+0x1804] ;  /* 0x0018040804077981 */ /* 0x000f62000c1e1900 */
[----:B------:R-:W-:-:S03]  /*3f00*/  IMAD.MOV.U32 R23, RZ, RZ, R25 ;  /* 0x000000ffff177224 */ /* 0x000fc600078e0019 */
[----:B------:R-:W5:Y:S04]  /*3f10*/  LDG.E R11, desc[UR8][R4.64+0x2000] ;  /* 0x00200008040b7981 */ /* 0x000f68000c1e1900 */
[----:B------:R-:W5:Y:S04]  /*3f20*/  LDG.E R10, desc[UR8][R4.64+0x2004] ;  /* 0x00200408040a7981 */ /* 0x000f68000c1e1900 */
[----:B------:R1:W5:Y:S02]  /*3f30*/  LDG.E R17, desc[UR8][R4.64+0x804] ;  /* 0x0008040804117981 */ /* 0x000364000c1e1900 */
[----:B-1----:R-:W-:Y:S01]  /*3f40*/  IMAD.MOV.U32 R5, RZ, RZ, R22 ;  /* 0x000000ffff057224 */ /* 0x002fe200078e0016 */
        /* <DEDUP_REMOVED lines=9> */
[----:B------:R-:W-:Y:S02]  /*3fe0*/  @P1 SEL R23, R0, R25, P0 ;  /* 0x0000001900171207 */ /* 0x000fe40000000000 */
[----:B----4-:R-:W-:-:S07]  /*3ff0*/  @P1 SEL R16, R21, R16, P0 ;  /* 0x0000001015101207 */ /* 0x010fce0000000000 */
[----:B------:R-:W-:Y:S05]  /*4000*/  @!P2 BRA `(.L_x_651) ;  /* 0x000000000024a947 */ /* 0x000fea0003800000 */
        /* <DEDUP_REMOVED lines=9> */
.L_x_651:
[----:B0-----:R-:W-:Y:S05]  /*40a0*/  BSYNC.RECONVERGENT B1 ;  /* 0x0000000000017941 */ /* 0x001fea0003800200 */
.L_x_650:
[----:B-----5:R-:W-:Y:S02]  /*40b0*/  ISETP.GE.AND P3, PT, R14, R13, PT ;  /* 0x0000000d0e00720c */ /* 0x020fe40003f66270 */
[----:B------:R-:W-:-:S04]  /*40c0*/  IADD3 R16, P0, P1, R8, UR6, R15 ;  /* 0x0000000608107c10 */ /* 0x000fc8000f91e00f */
[----:B------:R-:W-:Y:S02]  /*40d0*/  IADD3.X R20, PT, PT, RZ, UR7, RZ, P0, P1 ;  /* 0x00000007ff147c10 */ /* 0x000fe400087e24ff */
[C---:B------:R-:W-:Y:S02]  /*40e0*/  IADD3 R5, P0, PT, R16.reuse, 0x200, RZ ;  /* 0x0000020010057810 */ /* 0x040fe40007f1e0ff */
        /* <DEDUP_REMOVED lines=15> */
[----:B------:R-:W-:Y:S02]  /*41e0*/  @P4 SEL R6, R13, R6, P1 ;  /* 0x000000060d064207 */ /* 0x000fe40000800000 */
[----:B------:R-:W-:Y:S01]  /*41f0*/  @P4 SEL R4, R5, R4, P1 ;  /* 0x0000000405044207 */ /* 0x000fe20000800000 */
[----:B------:R-:W-:Y:S01]  /*4200*/  VIADD R5, R15, 0xa00 ;  /* 0x00000a000f057836 */ /* 0x000fe20000000000 */
[----:B------:R-:W-:Y:S02]  /*4210*/  ISETP.GE.AND P5, PT, R6, R11, PT ;  /* 0x0000000b0600720c */ /* 0x000fe40003fa6270 */
[----:B------:R-:W-:Y:S01]  /*4220*/  @P4 SEL R19, R0, R19, P1 ;  /* 0x0000001300134207 */ /* 0x000fe20000800000 */
[----:B------:R-:W-:Y:S01]  /*4230*/  IMAD.X R0, RZ, RZ, R20, P2 ;  /* 0x000000ffff007224 */ /* 0x000fe200010e0614 */
[----:B------:R-:W-:-:S09]  /*4240*/  @P4 SEL R7, R12, R7, P1 ;  /* 0x000000070c074207 */ /* 0x000fd20000800000 */
[----:B------:R-:W-:-:S04]  /*4250*/  @P5 ISETP.GE.U32.AND P2, PT, R4, R9, PT ;  /* 0x000000090400520c */ /* 0x000fc80003f46070 */
[----:B------:R-:W-:-:S04]  /*4260*/  @P5 ISETP.GE.AND.EX P2, PT, R19, R0, PT, P2 ;  /* 0x000000001300520c */ /* 0x000fc80003f46320 */
[----:B------:R-:W-:Y:S02]  /*4270*/  @P5 ISETP.LT.OR P0, PT, R11, R6, !P2 ;  /* 0x000000060b00520c */ /* 0x000fe40005701670 */
[----:B------:R-:W-:Y:S01]  /*4280*/  ISETP.GT.AND P2, PT, R5, UR4, PT ;  /* 0x0000000405007c0c */ /* 0x000fe2000bf44270 */
[----:B------:R-:W-:Y:S01]  /*4290*/  VIADD R5, R15, 0x500 ;  /* 0x000005000f057836 */ /* 0x000fe20000000000 */
[----:B------:R-:W-:Y:S02]  /*42a0*/  @P5 SEL R11, R6, R11, P0 ;  /* 0x0000000b060b5207 */ /* 0x000fe40000000000 */
[----:B------:R-:W-:Y:S01]  /*42b0*/  @P5 SEL R10, R7, R10, P0 ;  /* 0x0000000a070a5207 */ /* 0x000fe20000000000 */
[----:B------:R-:W-:Y:S01]  /*42c0*/  IMAD.MOV.U32 R15, RZ, RZ, R5 ;  /* 0x000000ffff0f7224 */ /* 0x000fe200078e0005 */
[----:B------:R-:W-:Y:S01]  /*42d0*/  @P5 SEL R9, R4, R9, P0 ;  /* 0x0000000904095207 */ /* 0x000fe20000000000 */
[----:B------:R-:W-:Y:S01]  /*42e0*/  IMAD.MOV.U32 R18, RZ, RZ, R11 ;  /* 0x000000ffff127224 */ /* 0x000fe200078e000b */
[----:B------:R-:W-:Y:S01]  /*42f0*/  @P5 SEL R0, R19, R0, P0 ;  /* 0x0000000013005207 */ /* 0x000fe20000000000 */
[----:B------:R-:W-:-:S04]  /*4300*/  IMAD.MOV.U32 R21, RZ, RZ, R10 ;  /* 0x000000ffff157224 */ /* 0x000fc800078e000a */
[----:B------:R-:W-:Y:S05]  /*4310*/  @!P2 BRA `(.L_x_652) ;  /* 0xfffffff800c4a947 */ /* 0x000fea000383ffff */
.L_x_649:
        /* <DEDUP_REMOVED lines=14> */
[----:B------:R-:W-:Y:S01]  /*4400*/  IMAD.IADD R7, R8, 0x1, R5 ;  /* 0x0000000108077824 */ /* 0x000fe200078e0205 */
[----:B------:R-:W-:-:S04]  /*4410*/  LEA.HI R6, R4, 0x1, RZ, 0x18 ;  /* 0x0000000104067811 */ /* 0x000fc800078fc0ff */
[----:B------:R-:W-:-:S05]  /*4420*/  IADD3 R14, P0, PT, R7, UR6, RZ ;  /* 0x00000006070e7c10 */ /* 0x000fca000ff1e0ff */
[----:B------:R-:W-:Y:S02]  /*4430*/  IMAD.X R15, RZ, RZ, UR7, P0 ;  /* 0x00000007ff0f7e24 */ /* 0x000fe400080e06ff */
[----:B0-----:R-:W-:-:S03]  /*4440*/  IMAD.WIDE.U32 R2, R7, 0x8, R2 ;  /* 0x0000000807027825 */ /* 0x001fc600078e0002 */
[----:B------:R-:W-:Y:S02]  /*4450*/  IADD3 R12, P1, PT, R2, 0x4, RZ ;  /* 0x00000004020c7810 */ /* 0x000fe40007f3e0ff */
[----:B------:R-:W-:Y:S01]  /*4460*/  LOP3.LUT R2, R6, 0x3, RZ, 0xc0, !PT ;  /* 0x0000000306027812 */ /* 0x000fe200078ec0ff */
[----:B------:R-:W-:Y:S02]  /*4470*/  IMAD.MOV.U32 R6, RZ, RZ, R8 ;  /* 0x000000ffff067224 */ /* 0x000fe400078e0008 */
[----:B------:R-:W-:Y:S02]  /*4480*/  IMAD.X R3, RZ, RZ, R3, P1 ;  /* 0x000000ffff037224 */ /* 0x000fe400008e0603 */
[----:B------:R-:W-:-:S07]  /*4490*/  IMAD.MOV R7, RZ, RZ, -R2 ;  /* 0x000000ffff077224 */ /* 0x000fce00078e0a02 */
.L_x_659:
        /* <DEDUP_REMOVED lines=30> */
.L_x_658:
[----:B------:R-:W-:Y:S05]  /*4680*/  BSYNC.RECONVERGENT B3 ;  /* 0x0000000000037941 */ /* 0x000fea0003800200 */
.L_x_657:
[----:B------:R-:W-:Y:S01]  /*4690*/  IADD3 R14, P0, PT, R14, 0x100, RZ ;  /* 0x000001000e0e7810 */ /* 0x000fe20007f1e0ff */
[----:B------:R-:W-:Y:S02]  /*46a0*/  IMAD.X R3, RZ, RZ, R3, P3 ;  /* 0x000000ffff037224 */ /* 0x000fe400018e0603 */
[----:B------:R-:W-:Y:S02]  /*46b0*/  VIADD R6, R6, 0x100 ;  /* 0x0000010006067836 */ /* 0x000fe40000000000 */
[----:B------:R-:W-:Y:S01]  /*46c0*/  IMAD.X R15, RZ, RZ, R15, P0 ;  /* 0x000000ffff0f7224 */ /* 0x000fe200000e060f */
[----:B------:R-:W-:Y:S07]  /*46d0*/  @P2 BRA `(.L_x_659) ;  /* 0xfffffffc00702947 */ /* 0x000fee000383ffff */
.L_x_656:
[----:B------:R-:W-:Y:S05]  /*46e0*/  BSYNC.RECONVERGENT B2 ;  /* 0x0000000000027941 */ /* 0x000fea0003800200 */
.L_x_655:
[----:B------:R-:W-:-:S13]  /*46f0*/  ISETP.GE.U32.AND P0, PT, R4, 0x300, PT ;  /* 0x000003000400780c */ /* 0x000fda0003f06070 */
[----:B------:R-:W-:Y:S05]  /*4700*/  @!P0 BRA `(.L_x_654) ;  /* 0x0000000800048947 */ /* 0x000fea0003800000 */
[----:B------:R-:W0:Y:S01]  /*4710*/  LDC.64 R14, c[0x0][0x380] ;  /* 0x0000e000ff0e7b82 */ /* 0x000e220000000a00 */
[----:B------:R-:W1:Y:S01]  /*4720*/  LDCU.128 UR12, c[0x0][0x380] ;  /* 0x00007000ff0c77ac */ /* 0x000e620008000c00 */
[C---:B------:R-:W-:Y:S01]  /*4730*/  IADD3 R7, P1, PT, R6.reuse, R5, RZ ;  /* 0x0000000506077210 */ /* 0x040fe20007f3e0ff */
[----:B------:R-:W-:-:S04]  /*4740*/  IMAD.IADD R12, R6, 0x1, R5 ;  /* 0x00000001060c7824 */ /* 0x000fc800078e0205 */
[----:B------:R-:W-:Y:S01]  /*4750*/  IMAD.X R18, RZ, RZ, RZ, P1 ;  /* 0x000000ffff127224 */ /* 0x000fe200008e06ff */
[----:B------:R-:W2:Y:S01]  /*4760*/  LDC.64 R2, c[0x0][0x388] ;  /* 0x0000e200ff027b82 */ /* 0x000ea20000000a00 */
[----:B-1----:R-:W-:-:S04]  /*4770*/  LEA R16, P2, R7, UR12, 0x3 ;  /* 0x0000000c07107c11 */ /* 0x002fc8000f8418ff */
[----:B------:R-:W-:Y:S01]  /*4780*/  IADD3 R16, P3, PT, R16, 0x1000, RZ ;  /* 0x0000100010107810 */ /* 0x000fe20007f7e0ff */
[C---:B0-----:R-:W-:Y:S01]  /*4790*/  IMAD.WIDE.U32 R4, R12.reuse, 0x8, R14 ;  /* 0x000000080c047825 */ /* 0x041fe200078e000e */
[----:B------:R-:W-:Y:S02]  /*47a0*/  IADD3 R14, P0, PT, R12, UR14, RZ ;  /* 0x0000000e0c0e7c10 */ /* 0x000fe4000ff1e0ff */
[----:B------:R-:W-:Y:S01]  /*47b0*/  LEA.HI.X R7, R7, UR13, R18, 0x3, P2 ;  /* 0x0000000d07077c11 */ /* 0x000fe200090f1c12 */
[----:B------:R-:W-:Y:S01]  /*47c0*/  VIADD R18, R6, 0x200 ;  /* 0x0000020006127836 */ /* 0x000fe20000000000 */
[----:B------:R-:W-:Y:S01]  /*47d0*/  IADD3 R4, P1, PT, R4, 0x4, RZ ;  /* 0x0000000404047810 */ /* 0x000fe20007f3e0ff */
[----:B------:R-:W-:Y:S02]  /*47e0*/  IMAD.X R15, RZ, RZ, UR15, P0 ;  /* 0x0000000fff0f7e24 */ /* 0x000fe400080e06ff */
[----:B------:R-:W-:Y:S02]  /*47f0*/  IMAD.X R7, RZ, RZ, R7, P3 ;  /* 0x000000ffff077224 */ /* 0x000fe400018e0607 */
[----:B--2---:R-:W-:-:S08]  /*4800*/  IMAD.X R5, RZ, RZ, R5, P1 ;  /* 0x000000ffff057224 */ /* 0x004fd000008e0605 */
.L_x_668:
[----:B------:R-:W2:Y:S01]  /*4810*/  LDG.E R26, desc[UR8][R4.64+-0x4] ;  /* 0xfffffc08041a7981 */ /* 0x000ea2000c1e1900 */
[----:B------:R-:W-:-:S03]  /*4820*/  IMAD.MOV.U32 R6, RZ, RZ, R16 ;  /* 0x000000ffff067224 */ /* 0x000fc600078e0010 */
[----:B------:R-:W3:Y:S04]  /*4830*/  LDG.E R25, desc[UR8][R4.64] ;  /* 0x0000000804197981 */ /* 0x000ee8000c1e1900 */
[----:B-----5:R0:W5:Y:S04]  /*4840*/  LDG.E R19, desc[UR8][R6.64+-0x800] ;  /* 0xfff8000806137981 */ /* 0x020168000c1e1900 */
[----:B------:R0:W5:Y:S04]  /*4850*/  LDG.E R20, desc[UR8][R6.64+-0x7fc] ;  /* 0xfff8040806147981 */ /* 0x000168000c1e1900 */
[----:B------:R0:W5:Y:S04]  /*4860*/  LDG.E R17, desc[UR8][R6.64] ;  /* 0x0000000806117981 */ /* 0x000168000c1e1900 */
[----:B------:R0:W5:Y:S01]  /*4870*/  LDG.E R16, desc[UR8][R6.64+0x4] ;  /* 0x0000040806107981 */ /* 0x000162000c1e1900 */
[----:B------:R-:W-:Y:S01]  /*4880*/  BSSY.RECONVERGENT B2, `(.L_x_660) ;  /* 0x0000014000027945 */ /* 0x000fe20003800200 */
[----:B------:R-:W-:-:S02]  /*4890*/  IMAD.MOV.U32 R21, RZ, RZ, R14 ;  /* 0x000000ffff157224 */ /* 0x000fc400078e000e */
        /* <DEDUP_REMOVED lines=18> */
.L_x_661:
[----:B------:R-:W-:Y:S05]  /*49c0*/  BSYNC.RECONVERGENT B2 ;  /* 0x0000000000027941 */ /* 0x000fea0003800200 */
.L_x_660:
[----:B-----5:R-:W-:Y:S01]  /*49d0*/  ISETP.GE.AND P0, PT, R24, R19, PT ;  /* 0x000000131800720c */ /* 0x020fe20003f06270 */
[----:B------:R-:W-:Y:S01]  /*49e0*/  VIADD R9, R12, 0x100 ;  /* 0x000001000c097836 */ /* 0x000fe20000000000 */
[----:B------:R-:W-:Y:S01]  /*49f0*/  BSSY.RECONVERGENT B2, `(.L_x_662) ;  /* 0x0000015000027945 */ /* 0x000fe20003800200 */
[----:B------:R-:W-:-:S03]  /*4a00*/  IMAD.MOV.U32 R10, RZ, RZ, R19 ;  /* 0x000000ffff0a7224 */ /* 0x000fc600078e0013 */
[----:B------:R-:W-:Y:S01]  /*4a10*/  IADD3 R26, P1, PT, R9, R2, RZ ;  /* 0x00000002091a7210 */ /* 0x000fe20007f3e0ff */
[----:B------:R-:W-:-:S04]  /*4a20*/  IMAD.MOV.U32 R9, RZ, RZ, R20 ;  /* 0x000000ffff097224 */ /* 0x000fc800078e0014 */
[----:B------:R-:W-:Y:S02]  /*4a30*/  IMAD.X R25, RZ, RZ, R3, P1 ;  /* 0x000000ffff197224 */ /* 0x000fe400008e0603 */
        /* <DEDUP_REMOVED lines=16> */
.L_x_663:
[----:B------:R-:W-:Y:S05]  /*4b40*/  BSYNC.RECONVERGENT B2 ;  /* 0x0000000000027941 */ /* 0x000fea0003800200 */
.L_x_662:
[----:B------:R0:W5:Y:S04]  /*4b50*/  LDG.E R19, desc[UR8][R6.64+0x800] ;  /* 0x0008000806137981 */ /* 0x000168000c1e1900 */
[----:B------:R0:W5:Y:S01]  /*4b60*/  LDG.E R20, desc[UR8][R6.64+0x804] ;  /* 0x0008040806147981 */ /* 0x000162000c1e1900 */
[----:B------:R-:W-:Y:S01]  /*4b70*/  ISETP.GE.AND P0, PT, R10, R17, PT ;  /* 0x000000110a00720c */ /* 0x000fe20003f06270 */
[----:B------:R-:W-:Y:S01]  /*4b80*/  VIADD R21, R12, 0x200 ;  /* 0x000002000c157836 */ /* 0x000fe20000000000 */
[----:B------:R-:W-:Y:S01]  /*4b90*/  BSSY.RECONVERGENT B2, `(.L_x_664) ;  /* 0x0000015000027945 */ /* 0x000fe20003800200 */
[----:B------:R-:W-:Y:S02]  /*4ba0*/  IMAD.MOV.U32 R22, RZ, RZ, R17 ;  /* 0x000000ffff167224 */ /* 0x000fe400078e0011 */
[----:B------:R-:W-:Y:S01]  /*4bb0*/  IMAD.MOV.U32 R23, RZ, RZ, R16 ;  /* 0x000000ffff177224 */ /* 0x000fe200078e0010 */
[----:B------:R-:W-:-:S05]  /*4bc0*/  IADD3 R26, P1, PT, R21, R2, RZ ;  /* 0x00000002151a7210 */ /* 0x000fca0007f3e0ff */
[----:B------:R-:W-:Y:S02]  /*4bd0*/  IMAD.X R25, RZ, RZ, R3, P1 ;  /* 0x000000ffff197224 */ /* 0x000fe400008e0603 */
[----:B------:R-:W-:Y:S02]  /*4be0*/  IMAD.MOV.U32 R21, RZ, RZ, R26 ;  /* 0x000000ffff157224 */ /* 0x000fe400078e001a */
        /* <DEDUP_REMOVED lines=15> */
.L_x_665:
[----:B------:R-:W-:Y:S05]  /*4ce0*/  BSYNC.RECONVERGENT B2 ;  /* 0x0000000000027941 */ /* 0x000fea0003800200 */
.L_x_664:
[----:B------:R-:W-:Y:S01]  /*4cf0*/  VIADD R9, R12, 0x300 ;  /* 0x000003000c097836 */ /* 0x000fe20000000000 */
[----:B------:R-:W-:Y:S01]  /*4d00*/  BSSY.RECONVERGENT B2, `(.L_x_666) ;  /* 0x0000016000027945 */ /* 0x000fe20003800200 */
[----:B-----5:R-:W-:Y:S02]  /*4d10*/  IMAD.MOV.U32 R11, RZ, RZ, R19 ;  /* 0x000000ffff0b7224 */ /* 0x020fe400078e0013 */
[----:B------:R-:W-:Y:S01]  /*4d20*/  IMAD.MOV.U32 R10, RZ, RZ, R20 ;  /* 0x000000ffff0a7224 */ /* 0x000fe200078e0014 */
[----:B------:R-:W-:-:S05]  /*4d30*/  IADD3 R16, P0, PT, R9, R2, RZ ;  /* 0x0000000209107210 */ /* 0x000fca0007f1e0ff */
[----:B------:R-:W-:Y:S01]  /*4d40*/  IMAD.X R17, RZ, RZ, R3, P0 ;  /* 0x000000ffff117224 */ /* 0x000fe200000e0603 */
[----:B------:R-:W-:Y:S01]  /*4d50*/  ISETP.GE.AND P0, PT, R22, R19, PT ;  /* 0x000000131600720c */ /* 0x000fe20003f06270 */
[----:B------:R-:W-:Y:S02]  /*4d60*/  IMAD.MOV.U32 R9, RZ, RZ, R16 ;  /* 0x000000ffff097224 */ /* 0x000fe400078e0010 */
[----:B------:R-:W-:-:S10]  /*4d70*/  IMAD.MOV.U32 R0, RZ, RZ, R17 ;  /* 0x000000ffff007224 */ /* 0x000fd400078e0011 */
        /* <DEDUP_REMOVED lines=14> */
.L_x_667:
[----:B------:R-:W-:Y:S05]  /*4e60*/  BSYNC.RECONVERGENT B2 ;  /* 0x0000000000027941 */ /* 0x000fea0003800200 */
.L_x_666:
[----:B------:R-:W-:Y:S01]  /*4e70*/  VIADD R20, R18, 0x200 ;  /* 0x0000020012147836 */ /* 0x000fe20000000000 */
[----:B------:R-:W-:Y:S01]  /*4e80*/  IADD3 R4, P1, PT, R4, 0x2000, RZ ;  /* 0x0000200004047810 */ /* 0x000fe20007f3e0ff */
[----:B------:R-:W-:Y:S01]  /*4e90*/  VIADD R18, R18, 0x400 ;  /* 0x0000040012127836 */ /* 0x000fe20000000000 */
[----:B------:R-:W-:Y:S01]  /*4ea0*/  IADD3 R16, P2, PT, R6, 0x2000, RZ ;  /* 0x0000200006107810 */ /* 0x000fe20007f5e0ff */
[----:B------:R-:W-:Y:S01]  /*4eb0*/  VIADD R12, R12, 0x400 ;  /* 0x000004000c0c7836 */ /* 0x000fe20000000000 */
[----:B------:R-:W-:Y:S01]  /*4ec0*/  ISETP.GE.AND P0, PT, R20, R13, PT ;  /* 0x0000000d1400720c */ /* 0x000fe20003f06270 */
[----:B------:R-:W-:Y:S01]  /*4ed0*/  IMAD.X R5, RZ, RZ, R5, P1 ;  /* 0x000000ffff057224 */ /* 0x000fe200008e0605 */
[----:B------:R-:W-:Y:S01]  /*4ee0*/  IADD3 R14, P1, PT, R14, 0x400, RZ ;  /* 0x000004000e0e7810 */ /* 0x000fe20007f3e0ff */
[----:B------:R-:W-:-:S04]  /*4ef0*/  IMAD.X R7, RZ, RZ, R7, P2 ;  /* 0x000000ffff077224 */ /* 0x000fc800010e0607 */
[----:B------:R-:W-:-:S06]  /*4f00*/  IMAD.X R15, RZ, RZ, R15, P1 ;  /* 0x000000ffff0f7224 */ /* 0x000fcc00008e060f */
[----:B------:R-:W-:Y:S05]  /*4f10*/  @!P0 BRA `(.L_x_668) ;  /* 0xfffffff8003c8947 */ /* 0x000fea000383ffff */
.L_x_654:
[----:B------:R-:W-:Y:S05]  /*4f20*/  BSYNC.RECONVERGENT B1 ;  /* 0x0000000000017941 */ /* 0x000fea0003800200 */
.L_x_653:
        /* <DEDUP_REMOVED lines=36> */
.L_x_670:
[----:B------:R-:W-:Y:S05]  /*5170*/  BSYNC.RECONVERGENT B1 ;  /* 0x0000000000017941 */ /* 0x000fea0003800200 */
.L_x_669:
        /* <DEDUP_REMOVED lines=29> */
.L_x_672:
[----:B------:R-:W-:Y:S05]  /*5350*/  BSYNC.RECONVERGENT B1 ;  /* 0x0000000000017941 */ /* 0x000fea0003800200 */
.L_x_671:
        /* <DEDUP_REMOVED lines=29> */
.L_x_674:
[----:B------:R-:W-:Y:S05]  /*5530*/  BSYNC.RECONVERGENT B1 ;  /* 0x0000000000017941 */ /* 0x000fea0003800200 */
.L_x_673:
        /* <DEDUP_REMOVED lines=29> */
.L_x_676:
[----:B------:R-:W-:Y:S05]  /*5710*/  BSYNC.RECONVERGENT B1 ;  /* 0x0000000000017941 */ /* 0x000fea0003800200 */
.L_x_675:
        /* <DEDUP_REMOVED lines=29> */
.L_x_678:
[----:B------:R-:W-:Y:S05]  /*58f0*/  BSYNC.RECONVERGENT B1 ;  /* 0x0000000000017941 */ /* 0x000fea0003800200 */
.L_x_677:
        /* <DEDUP_REMOVED lines=12> */
.L_x_680:
[----:B------:R-:W-:Y:S05]  /*59c0*/  BSYNC.RECONVERGENT B1 ;  /* 0x0000000000017941 */ /* 0x000fea0003800200 */
.L_x_679:
        /* <DEDUP_REMOVED lines=34> */
.L_x_682:
[----:B------:R-:W-:Y:S05]  /*5bf0*/  BSYNC.RECONVERGENT B1 ;  /* 0x0000000000017941 */ /* 0x000fea0003800200 */
.L_x_681:
        /* <DEDUP_REMOVED lines=20> */
.L_x_684:
[----:B------:R-:W-:Y:S05]  /*5d40*/  BSYNC.RECONVERGENT B1 ;  /* 0x0000000000017941 */ /* 0x000fea0003800200 */
.L_x_683:
        /* <DEDUP_REMOVED lines=20> */
.L_x_686:
[----:B------:R-:W-:Y:S05]  /*5e90*/  BSYNC.RECONVERGENT B1 ;  /* 0x0000000000017941 */ /* 0x000fea0003800200 */
.L_x_685:
        /* <DEDUP_REMOVED lines=26> */
.L_x_688:
[----:B------:R-:W-:Y:S05]  /*6040*/  BSYNC.RECONVERGENT B1 ;  /* 0x0000000000017941 */ /* 0x000fea0003800200 */
.L_x_687:
        /* <DEDUP_REMOVED lines=20> */
.L_x_690:
[----:B------:R-:W-:Y:S05]  /*6190*/  BSYNC.RECONVERGENT B1 ;  /* 0x0000000000017941 */ /* 0x000fea0003800200 */
.L_x_689:
        /* <DEDUP_REMOVED lines=20> */
.L_x_692:
[----:B------:R-:W-:Y:S05]  /*62e0*/  BSYNC.RECONVERGENT B1 ;  /* 0x0000000000017941 */ /* 0x000fea0003800200 */
.L_x_691:
        /* <DEDUP_REMOVED lines=19> */
.L_x_610:
[----:B------:R-:W-:Y:S05]  /*6420*/  BSYNC.RECONVERGENT B0 ;  /* 0x0000000000007941 */ /* 0x000fea0003800200 */
.L_x_579:
[----:B------:R-:W-:Y:S05]  /*6430*/  @P1 EXIT ;  /* 0x000000000000194d */ /* 0x000fea0003800000 */
[----:B0-2---:R-:W0:Y:S01]  /*6440*/  LDC.64 R6, c[0x0][0x390] ;  /* 0x0000e400ff067b82 */ /* 0x005e220000000a00 */
[----:B---3--:R-:W-:Y:S02]  /*6450*/  IMAD.MOV.U32 R4, RZ, RZ, R5 ;  /* 0x000000ffff047224 */ /* 0x008fe400078e0005 */
[----:B------:R-:W-:Y:S01]  /*6460*/  IMAD.MOV.U32 R5, RZ, RZ, R0 ;  /* 0x000000ffff057224 */ /* 0x000fe200078e0000 */
[----:B0-----:R-:W-:Y:S04]  /*6470*/  STG.E.64 desc[UR8][R6.64], R2 ;  /* 0x0000000206007986 */ /* 0x001fe8000c101b08 */
[----:B------:R-:W-:Y:S01]  /*6480*/  STG.E.64 desc[UR8][R6.64+0x8], R4 ;  /* 0x0000080406007986 */ /* 0x000fe2000c101b08 */
[----:B------:R-:W-:Y:S05]  /*6490*/  EXIT ;  /* 0x000000000000794d */ /* 0x000fea0003800000 */
.L_x_693:
        /* <DEDUP_REMOVED lines=14> */
.L_x_702:


//--------------------- .nv.shared._ZN3cub18CUB_300001_SM_10006detail11EmptyKernelIvEEvv --------------------------
	.section	.nv.shared._ZN3cub18CUB_300001_SM_10006detail11EmptyKernelIvEEvv,"aw",@nobits
	.sectionflags	@""
	.align	16
	.zero		1024


//--------------------- .nv.shared.reserved.0     --------------------------
	.section	.nv.shared.reserved.0,"aw",@nobits
	.weak		__nv_reservedSMEM_offset_0_alias
	.size		__nv_reservedSMEM_offset_0_alias, 0, 64
	.other		__nv_reservedSMEM_offset_0_alias,@"STO_CUDA_RESERVED_SHARED STV_DEFAULT"
__nv_reservedSMEM_offset_0_alias:
	.zero		0
	.zero		64


//--------------------- .nv.global                --------------------------
	.section	.nv.global,"aw",@nobits
.nv.global:
	.type		_ZN30_INTERNAL_c3dc45b5_4_k_cu_main6thrust24THRUST_300001_SM_1000_NS12placeholders2_8E,@object
	.size		_ZN30_INTERNAL_c3dc45b5_4_k_cu_main6thrust24THRUST_300001_SM_1000_NS12placeholders2_8E,(_ZN30_INTERNAL_c3dc45b5_4_k_cu_main4cuda3std3__432_GLOBAL__N__c3dc45b5_4_k_cu_main6ignoreE - _ZN30_INTERNAL_c3dc45b5_4_k_cu_main6thrust24THRUST_300001_SM_1000_NS12placeholders2_8E)
_ZN30_INTERNAL_c3dc45b5_4_k_cu_main6thrust24THRUST_300001_SM_1000_NS12placeholders2_8E:
	.zero		1
	.type		_ZN30_INTERNAL_c3dc45b5_4_k_cu_main4cuda3std3__432_GLOBAL__N__c3dc45b5_4_k_cu_main6ignoreE,@object
	.size		_ZN30_INTERNAL_c3dc45b5_4_k_cu_main4cuda3std3__432_GLOBAL__N__c3dc45b5_4_k_cu_main6ignoreE,(_ZN30_INTERNAL_c3dc45b5_4_k_cu_main4cuda3std6ranges3__45__cpo4dataE - _ZN30_INTERNAL_c3dc45b5_4_k_cu_main4cuda3std3__432_GLOBAL__N__c3dc45b5_4_k_cu_main6ignoreE)
_ZN30_INTERNAL_c3dc45b5_4_k_cu_main4cuda3std3__432_GLOBAL__N__c3dc45b5_4_k_cu_main6ignoreE:
	.zero		1
	.type		_ZN30_INTERNAL_c3dc45b5_4_k_cu_main4cuda3std6ranges3__45__cpo4dataE,@object
	.size		_ZN30_INTERNAL_c3dc45b5_4_k_cu_main4cuda3std6ranges3__45__cpo4dataE,(_ZN30_INTERNAL_c3dc45b5_4_k_cu_main6thrust24THRUST_300001_SM_1000_NS6system3cpp3parE - _ZN30_INTERNAL_c3dc45b5_4_k_cu_main4cuda3std6ranges3__45__cpo4dataE)
_ZN30_INTERNAL_c3dc45b5_4_k_cu_main4cuda3std6ranges3__45__cpo4dataE:
	.zero		1
	.type		_ZN30_INTERNAL_c3dc45b5_4_k_cu_main6thrust24THRUST_300001_SM_1000_NS6system3cpp3parE,@object
	.size		_ZN30_INTERNAL_c3dc45b5_4_k_cu_main6thrust24THRUST_300001_SM_1000_NS6system3cpp3parE,(_ZN30_INTERNAL_c3dc45b5_4_k_cu_main4cuda3std3__45__cpo5beginE - _ZN30_INTERNAL_c3dc45b5_4_k_cu_main6thrust24THRUST_300001_SM_1000_NS6system3cpp3parE)
_ZN30_INTERNAL_c3dc45b5_4_k_cu_main6thrust24THRUST_300001_SM_1000_NS6system3cpp3parE:
	.zero		1
	.type		_ZN30_INTERNAL_c3dc45b5_4_k_cu_main4cuda3std3__45__cpo5beginE,@object
	.size		_ZN30_INTERNAL_c3dc45b5_4_k_cu_main4cuda3std3__45__cpo5beginE,(_ZN30_INTERNAL_c3dc45b5_4_k_cu_main4cuda3std6ranges3__45__cpo5beginE - _ZN30_INTERNAL_c3dc45b5_4_k_cu_main4cuda3std3__45__cpo5beginE)
_ZN30_INTERNAL_c3dc45b5_4_k_cu_main4cuda3std3__45__cpo5beginE:
	.zero		1
	.type		_ZN30_INTERNAL_c3dc45b5_4_k_cu_main4cuda3std6ranges3__45__cpo5beginE,@object
	.size		_ZN30_INTERNAL_c3dc45b5_4_k_cu_main4cuda3std6ranges3__45__cpo5beginE,(_ZN30_INTERNAL_c3dc45b5_4_k_cu_main6thrust24THRUST_300001_SM_1000_NS6deviceE - _ZN30_INTERNAL_c3dc45b5_4_k_cu_main4cuda3std6ranges3__45__cpo5beginE)
_ZN30_INTERNAL_c3dc45b5_4_k_cu_main4cuda3std6ranges3__45__cpo5beginE:
	.zero		1
	.type		_ZN30_INTERNAL_c3dc45b5_4_k_cu_main6thrust24THRUST_300001_SM_1000_NS6deviceE,@object
	.size		_ZN30_INTERNAL_c3dc45b5_4_k_cu_main6thrust24THRUST_300001_SM_1000_NS6deviceE,(_ZN30_INTERNAL_c3dc45b5_4_k_cu_main4cuda3std3__47nulloptE - _ZN30_INTERNAL_c3dc45b5_4_k_cu_main6thrust24THRUST_300001_SM_1000_NS6deviceE)
_ZN30_INTERNAL_c3dc45b5_4_k_cu_main6thrust24THRUST_300001_SM_1000_NS6deviceE:
	.zero		1
	.type		_ZN30_INTERNAL_c3dc45b5_4_k_cu_main4cuda3std3__47nulloptE,@object
	.size		_ZN30_INTERNAL_c3dc45b5_4_k_cu_main4cuda3std3__47nulloptE,(_ZN30_INTERNAL_c3dc45b5_4_k_cu_main4cuda3std6ranges3__45__cpo8distanceE - _ZN30_INTERNAL_c3dc45b5_4_k_cu_main4cuda3std3__47nulloptE)
_ZN30_INTERNAL_c3dc45b5_4_k_cu_main4cuda3std3__47nulloptE:
	.zero		1
	.type		_ZN30_INTERNAL_c3dc45b5_4_k_cu_main4cuda3std6ranges3__45__cpo8distanceE,@object
	.size		_ZN30_INTERNAL_c3dc45b5_4_k_cu_main4cuda3std6ranges3__45__cpo8distanceE,(_ZN30_INTERNAL_c3dc45b5_4_k_cu_main6thrust24THRUST_300001_SM_1000_NS12placeholders2_4E - _ZN30_INTERNAL_c3dc45b5_4_k_cu_main4cuda3std6ranges3__45__cpo8distanceE)
_ZN30_INTERNAL_c3dc45b5_4_k_cu_main4cuda3std6ranges3__45__cpo8distanceE:
	.zero		1
	.type		_ZN30_INTERNAL_c3dc45b5_4_k_cu_main6thrust24THRUST_300001_SM_1000_NS12placeholders2_4E,@object
	.size		_ZN30_INTERNAL_c3dc45b5_4_k_cu_main6thrust24THRUST_300001_SM_1000_NS12placeholders2_4E,(_ZN30_INTERNAL_c3dc45b5_4_k_cu_main4cuda3std3__45__cpo6rbeginE - _ZN30_INTERNAL_c3dc45b5_4_k_cu_main6thrust24THRUST_300001_SM_1000_NS12placeholders2_4E)
_ZN30_INTERNAL_c3dc45b5_4_k_cu_main6thrust24THRUST_300001_SM_1000_NS12placeholders2_4E:
	.zero		1
	.type		_ZN30_INTERNAL_c3dc45b5_4_k_cu_main4cuda3std3__45__cpo6rbeginE,@object
	.size		_ZN30_INTERNAL_c3dc45b5_4_k_cu_main4cuda3std3__45__cpo6rbeginE,(_ZN30_INTERNAL_c3dc45b5_4_k_cu_main4cuda3std6ranges3__45__cpo7advanceE - _ZN30_INTERNAL_c3dc45b5_4_k_cu_main4cuda3std3__45__cpo6rbeginE)
_ZN30_INTERNAL_c3dc45b5_4_k_cu_main4cuda3std3__45__cpo6rbeginE:
	.zero		1
	.type		_ZN30_INTERNAL_c3dc45b5_4_k_cu_main4cuda3std6ranges3__45__cpo7advanceE,@object
	.size		_ZN30_INTERNAL_c3dc45b5_4_k_cu_main4cuda3std6ranges3__45__cpo7advanceE,(_ZN30_INTERNAL_c3dc45b5_4_k_cu_main6thrust24THRUST_300001_SM_1000_NS12placeholders3_10E - _ZN30_INTERNAL_c3dc45b5_4_k_cu_main4cuda3std6ranges3__45__cpo7advanceE)
_ZN30_INTERNAL_c3dc45b5_4_k_cu_main4cuda3std6ranges3__45__cpo7advanceE:
	.zero		1
	.type		_ZN30_INTERNAL_c3dc45b5_4_k_cu_main6thrust24THRUST_300001_SM_1000_NS12placeholders3_10E,@object
	.size		_ZN30_INTERNAL_c3dc45b5_4_k_cu_main6thrust24THRUST_300001_SM_1000_NS12placeholders3_10E,(_ZN30_INTERNAL_c3dc45b5_4_k_cu_main4cuda3std3__48in_placeE - _ZN30_INTERNAL_c3dc45b5_4_k_cu_main6thrust24THRUST_300001_SM_1000_NS12placeholders3_10E)
_ZN30_INTERNAL_c3dc45b5_4_k_cu_main6thrust24THRUST_300001_SM_1000_NS12placeholders3_10E:
	.zero		1
	.type		_ZN30_INTERNAL_c3dc45b5_4_k_cu_main4cuda3std3__48in_placeE,@object
	.size		_ZN30_INTERNAL_c3dc45b5_4_k_cu_main4cuda3std3__48in_placeE,(_ZN30_INTERNAL_c3dc45b5_4_k_cu_main4cuda3std6ranges3__45__cpo4sizeE - _ZN30_INTERNAL_c3dc45b5_4_k_cu_main4cuda3std3__48in_placeE)
_ZN30_INTERNAL_c3dc45b5_4_k_cu_main4cuda3std3__48in_placeE:
	.zero		1
	.type		_ZN30_INTERNAL_c3dc45b5_4_k_cu_main4cuda3std6ranges3__45__cpo4sizeE,@object
	.size		_ZN30_INTERNAL_c3dc45b5_4_k_cu_main4cuda3std6ranges3__45__cpo4sizeE,(_ZN30_INTERNAL_c3dc45b5_4_k_cu_main6thrust24THRUST_300001_SM_1000_NS12placeholders2_2E - _ZN30_INTERNAL_c3dc45b5_4_k_cu_main4cuda3std6ranges3__45__cpo4sizeE)
_ZN30_INTERNAL_c3dc45b5_4_k_cu_main4cuda3std6ranges3__45__cpo4sizeE:
	.zero		1
	.type		_ZN30_INTERNAL_c3dc45b5_4_k_cu_main6thrust24THRUST_300001_SM_1000_NS12placeholders2_2E,@object
	.size		_ZN30_INTERNAL_c3dc45b5_4_k_cu_main6thrust24THRUST_300001_SM_1000_NS12placeholders2_2E,(_ZN30_INTERNAL_c3dc45b5_4_k_cu_main4cuda3std3__45__cpo6cbeginE - _ZN30_INTERNAL_c3dc45b5_4_k_cu_main6thrust24THRUST_300001_SM_1000_NS12placeholders2_2E)
_ZN30_INTERNAL_c3dc45b5_4_k_cu_main6thrust24THRUST_300001_SM_1000_NS12placeholders2_2E:
	.zero		1
	.type		_ZN30_INTERNAL_c3dc45b5_4_k_cu_main4cuda3std3__45__cpo6cbeginE,@object
	.size		_ZN30_INTERNAL_c3dc45b5_4_k_cu_main4cuda3std3__45__cpo6cbeginE,(_ZN30_INTERNAL_c3dc45b5_4_k_cu_main4cuda3std6ranges3__45__cpo6cbeginE - _ZN30_INTERNAL_c3dc45b5_4_k_cu_main4cuda3std3__45__cpo6cbeginE)
_ZN30_INTERNAL_c3dc45b5_4_k_cu_main4cuda3std3__45__cpo6cbeginE:
	.zero		1
	.type		_ZN30_INTERNAL_c3dc45b5_4_k_cu_main4cuda3std6ranges3__45__cpo6cbeginE,@object
	.size		_ZN30_INTERNAL_c3dc45b5_4_k_cu_main4cuda3std6ranges3__45__cpo6cbeginE,(_ZN30_INTERNAL_c3dc45b5_4_k_cu_main6thrust24THRUST_300001_SM_1000_NS12placeholders2_6E - _ZN30_INTERNAL_c3dc45b5_4_k_cu_main4cuda3std6ranges3__45__cpo6cbeginE)
_ZN30_INTERNAL_c3dc45b5_4_k_cu_main4cuda3std6ranges3__45__cpo6cbeginE:
	.zero		1
	.type		_ZN30_INTERNAL_c3dc45b5_4_k_cu_main6thrust24THRUST_300001_SM_1000_NS12placeholders2_6E,@object
	.size		_ZN30_INTERNAL_c3dc45b5_4_k_cu_main6thrust24THRUST_300001_SM_1000_NS12placeholders2_6E,(_ZN30_INTERNAL_c3dc45b5_4_k_cu_main4cuda3std3__45__cpo7crbeginE - _ZN30_INTERNAL_c3dc45b5_4_k_cu_main6thrust24THRUST_300001_SM_1000_NS12placeholders2_6E)
_ZN30_INTERNAL_c3dc45b5_4_k_cu_main6thrust24THRUST_300001_SM_1000_NS12placeholders2_6E:
	.zero		1
	.type		_ZN30_INTERNAL_c3dc45b5_4_k_cu_main4cuda3std3__45__cpo7crbeginE,@object
	.size		_ZN30_INTERNAL_c3dc45b5_4_k_cu_main4cuda3std3__45__cpo7crbeginE,(_ZN30_INTERNAL_c3dc45b5_4_k_cu_main4cuda3std6ranges3__45__cpo4nextE - _ZN30_INTERNAL_c3dc45b5_4_k_cu_main4cuda3std3__45__cpo7crbeginE)
_ZN30_INTERNAL_c3dc45b5_4_k_cu_main4cuda3std3__45__cpo7crbeginE:
	.zero		1
	.type		_ZN30_INTERNAL_c3dc45b5_4_k_cu_main4cuda3std6ranges3__45__cpo4nextE,@object
	.size		_ZN30_INTERNAL_c3dc45b5_4_k_cu_main4cuda3std6ranges3__45__cpo4nextE,(_ZN30_INTERNAL_c3dc45b5_4_k_cu_main4cuda3std6ranges3__45__cpo4swapE - _ZN30_INTERNAL_c3dc45b5_4_k_cu_main4cuda3std6ranges3__45__cpo4nextE)
_ZN30_INTERNAL_c3dc45b5_4_k_cu_main4cuda3std6ranges3__45__cpo4nextE:
	.zero		1
	.type		_ZN30_INTERNAL_c3dc45b5_4_k_cu_main4cuda3std6ranges3__45__cpo4swapE,@object
	.size		_ZN30_INTERNAL_c3dc45b5_4_k_cu_main4cuda3std6ranges3__45__cpo4swapE,(_ZN30_INTERNAL_c3dc45b5_4_k_cu_main6thrust24THRUST_300001_SM_1000_NS8cuda_cub10par_nosyncE - _ZN30_INTERNAL_c3dc45b5_4_k_cu_main4cuda3std6ranges3__45__cpo4swapE)
_ZN30_INTERNAL_c3dc45b5_4_k_cu_main4cuda3std6ranges3__45__cpo4swapE:
	.zero		1
	.type		_ZN30_INTERNAL_c3dc45b5_4_k_cu_main6thrust24THRUST_300001_SM_1000_NS8cuda_cub10par_nosyncE,@object
	.size		_ZN30_INTERNAL_c3dc45b5_4_k_cu_main6thrust24THRUST_300001_SM_1000_NS8cuda_cub10par_nosyncE,(_ZN30_INTERNAL_c3dc45b5_4_k_cu_main6thrust24THRUST_300001_SM_1000_NS3seqE - _ZN30_INTERNAL_c3dc45b5_4_k_cu_main6thrust24THRUST_300001_SM_1000_NS8cuda_cub10par_nosyncE)
_ZN30_INTERNAL_c3dc45b5_4_k_cu_main6thrust24THRUST_300001_SM_1000_NS8cuda_cub10par_nosyncE:
	.zero		1
	.type		_ZN30_INTERNAL_c3dc45b5_4_k_cu_main6thrust24THRUST_300001_SM_1000_NS3seqE,@object
	.size		_ZN30_INTERNAL_c3dc45b5_4_k_cu_main6thrust24THRUST_300001_SM_1000_NS3seqE,(_ZN30_INTERNAL_c3dc45b5_4_k_cu_main4cuda3std3__420unreachable_sentinelE - _ZN30_INTERNAL_c3dc45b5_4_k_cu_main6thrust24THRUST_300001_SM_1000_NS3seqE)
_ZN30_INTERNAL_c3dc45b5_4_k_cu_main6thrust24THRUST_300001_SM_1000_NS3seqE:
	.zero		1
	.type		_ZN30_INTERNAL_c3dc45b5_4_k_cu_main4cuda3std3__420unreachable_sentinelE,@object
	.size		_ZN30_INTERNAL_c3dc45b5_4_k_cu_main4cuda3std3__420unreachable_sentinelE,(_ZN30_INTERNAL_c3dc45b5_4_k_cu_main4cuda3std6ranges3__45__cpo5ssizeE - _ZN30_INTERNAL_c3dc45b5_4_k_cu_main4cuda3std3__420unreachable_sentinelE)
_ZN30_INTERNAL_c3dc45b5_4_k_cu_main4cuda3std3__420unreachable_sentinelE:
	.zero		1
	.type		_ZN30_INTERNAL_c3dc45b5_4_k_cu_main4cuda3std6ranges3__45__cpo5ssizeE,@object
	.size		_ZN30_INTERNAL_c3dc45b5_4_k_cu_main4cuda3std6ranges3__45__cpo5ssizeE,(_ZN30_INTERNAL_c3dc45b5_4_k_cu_main6thrust24THRUST_300001_SM_1000_NS12placeholders2_3E - _ZN30_INTERNAL_c3dc45b5_4_k_cu_main4cuda3std6ranges3__45__cpo5ssizeE)
_ZN30_INTERNAL_c3dc45b5_4_k_cu_main4cuda3std6ranges3__45__cpo5ssizeE:
	.zero		1
	.type		_ZN30_INTERNAL_c3dc45b5_4_k_cu_main6thrust24THRUST_300001_SM_1000_NS12placeholders2_3E,@object
	.size		_ZN30_INTERNAL_c3dc45b5_4_k_cu_main6thrust24THRUST_300001_SM_1000_NS12placeholders2_3E,(_ZN30_INTERNAL_c3dc45b5_4_k_cu_main4cuda3std3__45__cpo4cendE - _ZN30_INTERNAL_c3dc45b5_4_k_cu_main6thrust24THRUST_300001_SM_1000_NS12placeholders2_3E)
_ZN30_INTERNAL_c3dc45b5_4_k_cu_main6thrust24THRUST_300001_SM_1000_NS12placeholders2_3E:
	.zero		1
	.type		_ZN30_INTERNAL_c3dc45b5_4_k_cu_main4cuda3std3__45__cpo4cendE,@object
	.size		_ZN30_INTERNAL_c3dc45b5_4_k_cu_main4cuda3std3__45__cpo4cendE,(_ZN30_INTERNAL_c3dc45b5_4_k_cu_main4cuda3std6ranges3__45__cpo4cendE - _ZN30_INTERNAL_c3dc45b5_4_k_cu_main4cuda3std3__45__cpo4cendE)
_ZN30_INTERNAL_c3dc45b5_4_k_cu_main4cuda3std3__45__cpo4cendE:
	.zero		1
	.type		_ZN30_INTERNAL_c3dc45b5_4_k_cu_main4cuda3std6ranges3__45__cpo4cendE,@object
	.size		_ZN30_INTERNAL_c3dc45b5_4_k_cu_main4cuda3std6ranges3__45__cpo4cendE,(_ZN30_INTERNAL_c3dc45b5_4_k_cu_main6thrust24THRUST_300001_SM_1000_NS12placeholders2_7E - _ZN30_INTERNAL_c3dc45b5_4_k_cu_main4cuda3std6ranges3__45__cpo4cendE)
_ZN30_INTERNAL_c3dc45b5_4_k_cu_main4cuda3std6ranges3__45__cpo4cendE:
	.zero		1
	.type		_ZN30_INTERNAL_c3dc45b5_4_k_cu_main6thrust24THRUST_300001_SM_1000_NS12placeholders2_7E,@object
	.size		_ZN30_INTERNAL_c3dc45b5_4_k_cu_main6thrust24THRUST_300001_SM_1000_NS12placeholders2_7E,(_ZN30_INTERNAL_c3dc45b5_4_k_cu_main4cuda3std3__45__cpo5crendE - _ZN30_INTERNAL_c3dc45b5_4_k_cu_main6thrust24THRUST_300001_SM_1000_NS12placeholders2_7E)
_ZN30_INTERNAL_c3dc45b5_4_k_cu_main6thrust24THRUST_300001_SM_1000_NS12placeholders2_7E:
	.zero		1
	.type		_ZN30_INTERNAL_c3dc45b5_4_k_cu_main4cuda3std3__45__cpo5crendE,@object
	.size		_ZN30_INTERNAL_c3dc45b5_4_k_cu_main4cuda3std3__45__cpo5crendE,(_ZN30_INTERNAL_c3dc45b5_4_k_cu_main4cuda3std6ranges3__45__cpo4prevE - _ZN30_INTERNAL_c3dc45b5_4_k_cu_main4cuda3std3__45__cpo5crendE)
_ZN30_INTERNAL_c3dc45b5_4_k_cu_main4cuda3std3__45__cpo5crendE:
	.zero		1
	.type		_ZN30_INTERNAL_c3dc45b5_4_k_cu_main4cuda3std6ranges3__45__cpo4prevE,@object
	.size		_ZN30_INTERNAL_c3dc45b5_4_k_cu_main4cuda3std6ranges3__45__cpo4prevE,(_ZN30_INTERNAL_c3dc45b5_4_k_cu_main4cuda3std6ranges3__45__cpo9iter_moveE - _ZN30_INTERNAL_c3dc45b5_4_k_cu_main4cuda3std6ranges3__45__cpo4prevE)
_ZN30_INTERNAL_c3dc45b5_4_k_cu_main4cuda3std6ranges3__45__cpo4prevE:
	.zero		1
	.type		_ZN30_INTERNAL_c3dc45b5_4_k_cu_main4cuda3std6ranges3__45__cpo9iter_moveE,@object
	.size		_ZN30_INTERNAL_c3dc45b5_4_k_cu_main4cuda3std6ranges3__45__cpo9iter_moveE,(_ZN30_INTERNAL_c3dc45b5_4_k_cu_main6thrust24THRUST_300001_SM_1000_NS6system6detail10sequential3seqE - _ZN30_INTERNAL_c3dc45b5_4_k_cu_main4cuda3std6ranges3__45__cpo9iter_moveE)
_ZN30_INTERNAL_c3dc45b5_4_k_cu_main4cuda3std6ranges3__45__cpo9iter_moveE:
	.zero		1
	.type		_ZN30_INTERNAL_c3dc45b5_4_k_cu_main6thrust24THRUST_300001_SM_1000_NS6system6detail10sequential3seqE,@object
	.size		_ZN30_INTERNAL_c3dc45b5_4_k_cu_main6thrust24THRUST_300001_SM_1000_NS6system6detail10sequential3seqE,(_ZN30_INTERNAL_c3dc45b5_4_k_cu_main6thrust24THRUST_300001_SM_1000_NS12placeholders2_9E - _ZN30_INTERNAL_c3dc45b5_4_k_cu_main6thrust24THRUST_300001_SM_1000_NS6system6detail10sequential3seqE)
_ZN30_INTERNAL_c3dc45b5_4_k_cu_main6thrust24THRUST_300001_SM_1000_NS6system6detail10sequential3seqE:
	.zero		1
	.type		_ZN30_INTERNAL_c3dc45b5_4_k_cu_main6thrust24THRUST_300001_SM_1000_NS12placeholders2_9E,@object
	.size		_ZN30_INTERNAL_c3dc45b5_4_k_cu_main6thrust24THRUST_300001_SM_1000_NS12placeholders2_9E,(_ZN30_INTERNAL_c3dc45b5_4_k_cu_main4cuda3std3__419piecewise_constructE - _ZN30_INTERNAL_c3dc45b5_4_k_cu_main6thrust24THRUST_300001_SM_1000_NS12placeholders2_9E)
_ZN30_INTERNAL_c3dc45b5_4_k_cu_main6thrust24THRUST_300001_SM_1000_NS12placeholders2_9E:
	.zero		1
	.type		_ZN30_INTERNAL_c3dc45b5_4_k_cu_main4cuda3std3__419piecewise_constructE,@object
	.size		_ZN30_INTERNAL_c3dc45b5_4_k_cu_main4cuda3std3__419piecewise_constructE,(_ZN30_INTERNAL_c3dc45b5_4_k_cu_main4cuda3std6ranges3__45__cpo5cdataE - _ZN30_INTERNAL_c3dc45b5_4_k_cu_main4cuda3std3__419piecewise_constructE)
_ZN30_INTERNAL_c3dc45b5_4_k_cu_main4cuda3std3__419piecewise_constructE:
	.zero		1
	.type		_ZN30_INTERNAL_c3dc45b5_4_k_cu_main4cuda3std6ranges3__45__cpo5cdataE,@object
	.size		_ZN30_INTERNAL_c3dc45b5_4_k_cu_main4cuda3std6ranges3__45__cpo5cdataE,(_ZN30_INTERNAL_c3dc45b5_4_k_cu_main6thrust24THRUST_300001_SM_1000_NS12placeholders2_1E - _ZN30_INTERNAL_c3dc45b5_4_k_cu_main4cuda3std6ranges3__45__cpo5cdataE)
_ZN30_INTERNAL_c3dc45b5_4_k_cu_main4cuda3std6ranges3__45__cpo5cdataE:
	.zero		1
	.type		_ZN30_INTERNAL_c3dc45b5_4_k_cu_main6thrust24THRUST_300001_SM_1000_NS12placeholders2_1E,@object
	.size		_ZN30_INTERNAL_c3dc45b5_4_k_cu_main6thrust24THRUST_300001_SM_1000_NS12placeholders2_1E,(_ZN30_INTERNAL_c3dc45b5_4_k_cu_main4cuda3std3__45__cpo3endE - _ZN30_INTERNAL_c3dc45b5_4_k_cu_main6thrust24THRUST_300001_SM_1000_NS12placeholders2_1E)
_ZN30_INTERNAL_c3dc45b5_4_k_cu_main6thrust24THRUST_300001_SM_1000_NS12placeholders2_1E:
	.zero		1
	.type		_ZN30_INTERNAL_c3dc45b5_4_k_cu_main4cuda3std3__45__cpo3endE,@object
	.size		_ZN30_INTERNAL_c3dc45b5_4_k_cu_main4cuda3std3__45__cpo3endE,(_ZN30_INTERNAL_c3dc45b5_4_k_cu_main4cuda3std6ranges3__45__cpo3endE - _ZN30_INTERNAL_c3dc45b5_4_k_cu_main4cuda3std3__45__cpo3endE)
_ZN30_INTERNAL_c3dc45b5_4_k_cu_main4cuda3std3__45__cpo3endE:
	.zero		1
	.type		_ZN30_INTERNAL_c3dc45b5_4_k_cu_main4cuda3std6ranges3__45__cpo3endE,@object
	.size		_ZN30_INTERNAL_c3dc45b5_4_k_cu_main4cuda3std6ranges3__45__cpo3endE,(_ZN30_INTERNAL_c3dc45b5_4_k_cu_main6thrust24THRUST_300001_SM_1000_NS12placeholders2_5E - _ZN30_INTERNAL_c3dc45b5_4_k_cu_main4cuda3std6ranges3__45__cpo3endE)
_ZN30_INTERNAL_c3dc45b5_4_k_cu_main4cuda3std6ranges3__45__cpo3endE:
	.zero		1
	.type		_ZN30_INTERNAL_c3dc45b5_4_k_cu_main6thrust24THRUST_300001_SM_1000_NS12placeholders2_5E,@object
	.size		_ZN30_INTERNAL_c3dc45b5_4_k_cu_main6thrust24THRUST_300001_SM_1000_NS12placeholders2_5E,(_ZN30_INTERNAL_c3dc45b5_4_k_cu_main4cuda3std3__45__cpo4rendE - _ZN30_INTERNAL_c3dc45b5_4_k_cu_main6thrust24THRUST_300001_SM_1000_NS12placeholders2_5E)
_ZN30_INTERNAL_c3dc45b5_4_k_cu_main6thrust24THRUST_300001_SM_1000_NS12placeholders2_5E:
	.zero		1
	.type		_ZN30_INTERNAL_c3dc45b5_4_k_cu_main4cuda3std3__45__cpo4rendE,@object
	.size		_ZN30_INTERNAL_c3dc45b5_4_k_cu_main4cuda3std3__45__cpo4rendE,(_ZN30_INTERNAL_c3dc45b5_4_k_cu_main4cuda3std6ranges3__45__cpo9iter_swapE - _ZN30_INTERNAL_c3dc45b5_4_k_cu_main4cuda3std3__45__cpo4rendE)
_ZN30_INTERNAL_c3dc45b5_4_k_cu_main4cuda3std3__45__cpo4rendE:
	.zero		1
	.type		_ZN30_INTERNAL_c3dc45b5_4_k_cu_main4cuda3std6ranges3__45__cpo9iter_swapE,@object
	.size		_ZN30_INTERNAL_c3dc45b5_4_k_cu_main4cuda3std6ranges3__45__cpo9iter_swapE,(_ZN30_INTERNAL_c3dc45b5_4_k_cu_main4cuda3std3__48unexpectE - _ZN30_INTERNAL_c3dc45b5_4_k_cu_main4cuda3std6ranges3__45__cpo9iter_swapE)
_ZN30_INTERNAL_c3dc45b5_4_k_cu_main4cuda3std6ranges3__45__cpo9iter_swapE:
	.zero		1
	.type		_ZN30_INTERNAL_c3dc45b5_4_k_cu_main4cuda3std3__48unexpectE,@object
	.size		_ZN30_INTERNAL_c3dc45b5_4_k_cu_main4cuda3std3__48unexpectE,(_ZN30_INTERNAL_c3dc45b5_4_k_cu_main6thrust24THRUST_300001_SM_1000_NS8cuda_cub3parE - _ZN30_INTERNAL_c3dc45b5_4_k_cu_main4cuda3std3__48unexpectE)
_ZN30_INTERNAL_c3dc45b5_4_k_cu_main4cuda3std3__48unexpectE:
	.zero		1
	.type		_ZN30_INTERNAL_c3dc45b5_4_k_cu_main6thrust24THRUST_300001_SM_1000_NS8cuda_cub3parE,@object
	.size		_ZN30_INTERNAL_c3dc45b5_4_k_cu_main6thrust24THRUST_300001_SM_1000_NS8cuda_cub3parE,(.L_29 - _ZN30_INTERNAL_c3dc45b5_4_k_cu_main6thrust24THRUST_300001_SM_1000_NS8cuda_cub3parE)
_ZN30_INTERNAL_c3dc45b5_4_k_cu_main6thrust24THRUST_300001_SM_1000_NS8cuda_cub3parE:
	.zero		1
.L_29:


//--------------------- .nv.shared._ZN6thrust24THRUST_300001_SM_1000_NS8cuda_cub4core6detail13_kernel_agentINS1_8__reduce11ReduceAgentIPN4cuda3std3__45tupleIJ4typelEEESD_SC_lNS1_9__extrema9arg_max_fISB_l10comparatorEEEEJSD_SD_iSH_EEEvDpT0_ --------------------------
	.section	.nv.shared._ZN6thrust24THRUST_300001_SM_1000_NS8cuda_cub4core6detail13_kernel_agentINS1_8__reduce11ReduceAgentIPN4cuda3std3__45tupleIJ4typelEEESD_SC_lNS1_9__extrema9arg_max_fISB_l10comparatorEEEEJSD_SD_iSH_EEEvDpT0_,"aw",@nobits
	.sectionflags	@""
	.align	16
	.zero		1024


//--------------------- .nv.shared._ZN6thrust24THRUST_300001_SM_1000_NS8cuda_cub4core6detail13_kernel_agentINS1_8__reduce10DrainAgentIlEEJN3cub18CUB_300001_SM_10009GridQueueIyEElEEEvDpT0_ --------------------------
	.section	.nv.shared._ZN6thrust24THRUST_300001_SM_1000_NS8cuda_cub4core6detail13_kernel_agentINS1_8__reduce10DrainAgentIlEEJN3cub18CUB_300001_SM_10009GridQueueIyEElEEEvDpT0_,"aw",@nobits
	.sectionflags	@""
	.align	16
	.zero		1024


//--------------------- .nv.shared._ZN6thrust24THRUST_300001_SM_1000_NS8cuda_cub4core6detail13_kernel_agentINS1_8__reduce11ReduceAgentINS0_12zip_iteratorIN4cuda3std3__45tupleIJNS0_10device_ptrI4typeEENS0_17counting_iteratorIlNS0_11use_defaultESG_SG_EEEEEEEPNSB_IJSD_lEEESK_lNS1_9__extrema9arg_max_fISD_l10comparatorEEEEJSJ_SL_lN3cub18CUB_300001_SM_100013GridEvenShareIlEENSS_9GridQueueIyEESP_EEEvDpT0_ --------------------------
	.section	.nv.shared._ZN6thrust24THRUST_300001_SM_1000_NS8cuda_cub4core6detail13_kernel_agentINS1_8__reduce11ReduceAgentINS0_12zip_iteratorIN4cuda3std3__45tupleIJNS0_10device_ptrI4typeEENS0_17counting_iteratorIlNS0_11use_defaultESG_SG_EEEEEEEPNSB_IJSD_lEEESK_lNS1_9__extrema9arg_max_fISD_l10comparatorEEEEJSJ_SL_lN3cub18CUB_300001_SM_100013GridEvenShareIlEENSS_9GridQueueIyEESP_EEEvDpT0_,"aw",@nobits
	.sectionflags	@""
	.align	16
	.zero		1024


//--------------------- .nv.shared._ZN6thrust24THRUST_300001_SM_1000_NS8cuda_cub4core6detail13_kernel_agentINS1_8__reduce11ReduceAgentINS0_12zip_iteratorIN4cuda3std3__45tupleIJNS0_10device_ptrI4typeEENS0_17counting_iteratorIlNS0_11use_defaultESG_SG_EEEEEEEPNSB_IJSD_lEEESK_lNS1_9__extrema9arg_max_fISD_l10comparatorEEEEJSJ_SL_lSP_EEEvDpT0_ --------------------------
	.section	.nv.shared._ZN6thrust24THRUST_300001_SM_1000_NS8cuda_cub4core6detail13_kernel_agentINS1_8__reduce11ReduceAgentINS0_12zip_iteratorIN4cuda3std3__45tupleIJNS0_10device_ptrI4typeEENS0_17counting_iteratorIlNS0_11use_defaultESG_SG_EEEEEEEPNSB_IJSD_lEEESK_lNS1_9__extrema9arg_max_fISD_l10comparatorEEEEJSJ_SL_lSP_EEEvDpT0_,"aw",@nobits
	.sectionflags	@""
	.align	16
	.zero		1024


//--------------------- .nv.shared._ZN6thrust24THRUST_300001_SM_1000_NS8cuda_cub4core6detail13_kernel_agentINS1_8__reduce11ReduceAgentIPN4cuda3std3__45tupleIJ4typelEEESD_SC_iNS1_9__extrema9arg_max_fISB_l10comparatorEEEEJSD_SD_iSH_EEEvDpT0_ --------------------------
	.section	.nv.shared._ZN6thrust24THRUST_300001_SM_1000_NS8cuda_cub4core6detail13_kernel_agentINS1_8__reduce11ReduceAgentIPN4cuda3std3__45tupleIJ4typelEEESD_SC_iNS1_9__extrema9arg_max_fISB_l10comparatorEEEEJSD_SD_iSH_EEEvDpT0_,"aw",@nobits
	.sectionflags	@""
	.align	16
	.zero		1024


//--------------------- .nv.shared._ZN6thrust24THRUST_300001_SM_1000_NS8cuda_cub4core6detail13_kernel_agentINS1_8__reduce10DrainAgentIiEEJN3cub18CUB_300001_SM_10009GridQueueIjEEiEEEvDpT0_ --------------------------
	.section	.nv.shared._ZN6thrust24THRUST_300001_SM_1000_NS8cuda_cub4core6detail13_kernel_agentINS1_8__reduce10DrainAgentIiEEJN3cub18CUB_300001_SM_10009GridQueueIjEEiEEEvDpT0_,"aw",@nobits
	.sectionflags	@""
	.align	16
	.zero		1024


//--------------------- .nv.shared._ZN6thrust24THRUST_300001_SM_1000_NS8cuda_cub4core6detail13_kernel_agentINS1_8__reduce11ReduceAgentINS0_12zip_iteratorIN4cuda3std3__45tupleIJNS0_10device_ptrI4typeEENS0_17counting_iteratorIlNS0_11use_defaultESG_SG_EEEEEEEPNSB_IJSD_lEEESK_iNS1_9__extrema9arg_max_fISD_l10comparatorEEEEJSJ_SL_iN3cub18CUB_300001_SM_100013GridEvenShareIiEENSS_9GridQueueIjEESP_EEEvDpT0_ --------------------------
	.section	.nv.shared._ZN6thrust24THRUST_300001_SM_1000_NS8cuda_cub4core6detail13_kernel_agentINS1_8__reduce11ReduceAgentINS0_12zip_iteratorIN4cuda3std3__45tupleIJNS0_10device_ptrI4typeEENS0_17counting_iteratorIlNS0_11use_defaultESG_SG_EEEEEEEPNSB_IJSD_lEEESK_iNS1_9__extrema9arg_max_fISD_l10comparatorEEEEJSJ_SL_iN3cub18CUB_300001_SM_100013GridEvenShareIiEENSS_9GridQueueIjEESP_EEEvDpT0_,"aw",@nobits
	.sectionflags	@""
	.align	16
	.zero		1024


//--------------------- .nv.shared._ZN6thrust24THRUST_300001_SM_1000_NS8cuda_cub4core6detail13_kernel_agentINS1_8__reduce11ReduceAgentINS0_12zip_iteratorIN4cuda3std3__45tupleIJNS0_10device_ptrI4typeEENS0_17counting_iteratorIlNS0_11use_defaultESG_SG_EEEEEEEPNSB_IJSD_lEEESK_iNS1_9__extrema9arg_max_fISD_l10comparatorEEEEJSJ_SL_iSP_EEEvDpT0_ --------------------------
	.section	.nv.shared._ZN6thrust24THRUST_300001_SM_1000_NS8cuda_cub4core6detail13_kernel_agentINS1_8__reduce11ReduceAgentINS0_12zip_iteratorIN4cuda3std3__45tupleIJNS0_10device_ptrI4typeEENS0_17counting_iteratorIlNS0_11use_defaultESG_SG_EEEEEEEPNSB_IJSD_lEEESK_iNS1_9__extrema9arg_max_fISD_l10comparatorEEEEJSJ_SL_iSP_EEEvDpT0_,"aw",@nobits
	.sectionflags	@""
	.align	16
	.zero		1024


//--------------------- .nv.constant0._ZN3cub18CUB_300001_SM_10006detail11EmptyKernelIvEEvv --------------------------
	.section	.nv.constant0._ZN3cub18CUB_300001_SM_10006detail11EmptyKernelIvEEvv,"a",@progbits
	.sectionflags	@""
	.align	4
.nv.constant0._ZN3cub18CUB_300001_SM_10006detail11EmptyKernelIvEEvv:
	.zero		896


//--------------------- .nv.constant0._ZN6thrust24THRUST_300001_SM_1000_NS8cuda_cub4core6detail13_kernel_agentINS1_8__reduce11ReduceAgentIPN4cuda3std3__45tupleIJ4typelEEESD_SC_lNS1_9__extrema9arg_max_fISB_l10comparatorEEEEJSD_SD_iSH_EEEvDpT0_ --------------------------
	.section	.nv.constant0._ZN6thrust24THRUST_300001_SM_1000_NS8cuda_cub4core6detail13_kernel_agentINS1_8__reduce11ReduceAgentIPN4cuda3std3__45tupleIJ4typelEEESD_SC_lNS1_9__extrema9arg_max_fISB_l10comparatorEEEEJSD_SD_iSH_EEEvDpT0_,"a",@progbits
	.sectionflags	@""
	.align	4
.nv.constant0._ZN6thrust24THRUST_300001_SM_1000_NS8cuda_cub4core6detail13_kernel_agentINS1_8__reduce11ReduceAgentIPN4cuda3std3__45tupleIJ4typelEEESD_SC_lNS1_9__extrema9arg_max_fISB_l10comparatorEEEEJSD_SD_iSH_EEEvDpT0_:
	.zero		917


//--------------------- .nv.constant0._ZN6thrust24THRUST_300001_SM_1000_NS8cuda_cub4core6detail13_kernel_agentINS1_8__reduce10DrainAgentIlEEJN3cub18CUB_300001_SM_10009GridQueueIyEElEEEvDpT0_ --------------------------
	.section	.nv.constant0._ZN6thrust24THRUST_300001_SM_1000_NS8cuda_cub4core6detail13_kernel_agentINS1_8__reduce10DrainAgentIlEEJN3cub18CUB_300001_SM_10009GridQueueIyEElEEEvDpT0_,"a",@progbits
	.sectionflags	@""
	.align	4
.nv.constant0._ZN6thrust24THRUST_300001_SM_1000_NS8cuda_cub4core6detail13_kernel_agentINS1_8__reduce10DrainAgentIlEEJN3cub18CUB_300001_SM_10009GridQueueIyEElEEEvDpT0_:
	.zero		912


//--------------------- .nv.constant0._ZN6thrust24THRUST_300001_SM_1000_NS8cuda_cub4core6detail13_kernel_agentINS1_8__reduce11ReduceAgentINS0_12zip_iteratorIN4cuda3std3__45tupleIJNS0_10device_ptrI4typeEENS0_17counting_iteratorIlNS0_11use_defaultESG_SG_EEEEEEEPNSB_IJSD_lEEESK_lNS1_9__extrema9arg_max_fISD_l10comparatorEEEEJSJ_SL_lN3cub18CUB_300001_SM_100013GridEvenShareIlEENSS_9GridQueueIyEESP_EEEvDpT0_ --------------------------
	.section	.nv.constant0._ZN6thrust24THRUST_300001_SM_1000_NS8cuda_cub4core6detail13_kernel_agentINS1_8__reduce11ReduceAgentINS0_12zip_iteratorIN4cuda3std3__45tupleIJNS0_10device_ptrI4typeEENS0_17counting_iteratorIlNS0_11use_defaultESG_SG_EEEEEEEPNSB_IJSD_lEEESK_lNS1_9__extrema9arg_max_fISD_l10comparatorEEEEJSJ_SL_lN3cub18CUB_300001_SM_100013GridEvenShareIlEENSS_9GridQueueIyEESP_EEEvDpT0_,"a",@progbits
	.sectionflags	@""
	.align	4
.nv.constant0._ZN6thrust24THRUST_300001_SM_1000_NS8cuda_cub4core6detail13_kernel_agentINS1_8__reduce11ReduceAgentINS0_12zip_iteratorIN4cuda3std3__45tupleIJNS0_10device_ptrI4typeEENS0_17counting_iteratorIlNS0_11use_defaultESG_SG_EEEEEEEPNSB_IJSD_lEEESK_lNS1_9__extrema9arg_max_fISD_l10comparatorEEEEJSJ_SL_lN3cub18CUB_300001_SM_100013GridEvenShareIlEENSS_9GridQueueIyEESP_EEEvDpT0_:
	.zero		1009


//--------------------- .nv.constant0._ZN6thrust24THRUST_300001_SM_1000_NS8cuda_cub4core6detail13_kernel_agentINS1_8__reduce11ReduceAgentINS0_12zip_iteratorIN4cuda3std3__45tupleIJNS0_10device_ptrI4typeEENS0_17counting_iteratorIlNS0_11use_defaultESG_SG_EEEEEEEPNSB_IJSD_lEEESK_lNS1_9__extrema9arg_max_fISD_l10comparatorEEEEJSJ_SL_lSP_EEEvDpT0_ --------------------------
	.section	.nv.constant0._ZN6thrust24THRUST_300001_SM_1000_NS8cuda_cub4core6detail13_kernel_agentINS1_8__reduce11ReduceAgentINS0_12zip_iteratorIN4cuda3std3__45tupleIJNS0_10device_ptrI4typeEENS0_17counting_iteratorIlNS0_11use_defaultESG_SG_EEEEEEEPNSB_IJSD_lEEESK_lNS1_9__extrema9arg_max_fISD_l10comparatorEEEEJSJ_SL_lSP_EEEvDpT0_,"a",@progbits
	.sectionflags	@""
	.align	4
.nv.constant0._ZN6thrust24THRUST_300001_SM_1000_NS8cuda_cub4core6detail13_kernel_agentINS1_8__reduce11ReduceAgentINS0_12zip_iteratorIN4cuda3std3__45tupleIJNS0_10device_ptrI4typeEENS0_17counting_iteratorIlNS0_11use_defaultESG_SG_EEEEEEEPNSB_IJSD_lEEESK_lNS1_9__extrema9arg_max_fISD_l10comparatorEEEEJSJ_SL_lSP_EEEvDpT0_:
	.zero		929


//--------------------- .nv.constant0._ZN6thrust24THRUST_300001_SM_1000_NS8cuda_cub4core6detail13_kernel_agentINS1_8__reduce11ReduceAgentIPN4cuda3std3__45tupleIJ4typelEEESD_SC_iNS1_9__extrema9arg_max_fISB_l10comparatorEEEEJSD_SD_iSH_EEEvDpT0_ --------------------------
	.section	.nv.constant0._ZN6thrust24THRUST_300001_SM_1000_NS8cuda_cub4core6detail13_kernel_agentINS1_8__reduce11ReduceAgentIPN4cuda3std3__45tupleIJ4typelEEESD_SC_iNS1_9__extrema9arg_max_fISB_l10comparatorEEEEJSD_SD_iSH_EEEvDpT0_,"a",@progbits
	.sectionflags	@""
	.align	4
.nv.constant0._ZN6thrust24THRUST_300001_SM_1000_NS8cuda_cub4core6detail13_kernel_agentINS1_8__reduce11ReduceAgentIPN4cuda3std3__45tupleIJ4typelEEESD_SC_iNS1_9__extrema9arg_max_fISB_l10comparatorEEEEJSD_SD_iSH_EEEvDpT0_:
	.zero		917


//--------------------- .nv.constant0._ZN6thrust24THRUST_300001_SM_1000_NS8cuda_cub4core6detail13_kernel_agentINS1_8__reduce10DrainAgentIiEEJN3cub18CUB_300001_SM_10009GridQueueIjEEiEEEvDpT0_ --------------------------
	.section	.nv.constant0._ZN6thrust24THRUST_300001_SM_1000_NS8cuda_cub4core6detail13_kernel_agentINS1_8__reduce10DrainAgentIiEEJN3cub18CUB_300001_SM_10009GridQueueIjEEiEEEvDpT0_,"a",@progbits
	.sectionflags	@""
	.align	4
.nv.constant0._ZN6thrust24THRUST_300001_SM_1000_NS8cuda_cub4core6detail13_kernel_agentINS1_8__reduce10DrainAgentIiEEJN3cub18CUB_300001_SM_10009GridQueueIjEEiEEEvDpT0_:
	.zero		908


//--------------------- .nv.constant0._ZN6thrust24THRUST_300001_SM_1000_NS8cuda_cub4core6detail13_kernel_agentINS1_8__reduce11ReduceAgentINS0_12zip_iteratorIN4cuda3std3__45tupleIJNS0_10device_ptrI4typeEENS0_17counting_iteratorIlNS0_11use_defaultESG_SG_EEEEEEEPNSB_IJSD_lEEESK_iNS1_9__extrema9arg_max_fISD_l10comparatorEEEEJSJ_SL_iN3cub18CUB_300001_SM_100013GridEvenShareIiEENSS_9GridQueueIjEESP_EEEvDpT0_ --------------------------
	.section	.nv.constant0._ZN6thrust24THRUST_300001_SM_1000_NS8cuda_cub4core6detail13_kernel_agentINS1_8__reduce11ReduceAgentINS0_12zip_iteratorIN4cuda3std3__45tupleIJNS0_10device_ptrI4typeEENS0_17counting_iteratorIlNS0_11use_defaultESG_SG_EEEEEEEPNSB_IJSD_lEEESK_iNS1_9__extrema9arg_max_fISD_l10comparatorEEEEJSJ_SL_iN3cub18CUB_300001_SM_100013GridEvenShareIiEENSS_9GridQueueIjEESP_EEEvDpT0_,"a",@progbits
	.sectionflags	@""
	.align	4
.nv.constant0._ZN6thrust24THRUST_300001_SM_1000_NS8cuda_cub4core6detail13_kernel_agentINS1_8__reduce11ReduceAgentINS0_12zip_iteratorIN4cuda3std3__45tupleIJNS0_10device_ptrI4typeEENS0_17counting_iteratorIlNS0_11use_defaultESG_SG_EEEEEEEPNSB_IJSD_lEEESK_iNS1_9__extrema9arg_max_fISD_l10comparatorEEEEJSJ_SL_iN3cub18CUB_300001_SM_100013GridEvenShareIiEENSS_9GridQueueIjEESP_EEEvDpT0_:
	.zero		977


//--------------------- .nv.constant0._ZN6thrust24THRUST_300001_SM_1000_NS8cuda_cub4core6detail13_kernel_agentINS1_8__reduce11ReduceAgentINS0_12zip_iteratorIN4cuda3std3__45tupleIJNS0_10device_ptrI4typeEENS0_17counting_iteratorIlNS0_11use_defaultESG_SG_EEEEEEEPNSB_IJSD_lEEESK_iNS1_9__extrema9arg_max_fISD_l10comparatorEEEEJSJ_SL_iSP_EEEvDpT0_ --------------------------
	.section	.nv.constant0._ZN6thrust24THRUST_300001_SM_1000_NS8cuda_cub4core6detail13_kernel_agentINS1_8__reduce11ReduceAgentINS0_12zip_iteratorIN4cuda3std3__45tupleIJNS0_10device_ptrI4typeEENS0_17counting_iteratorIlNS0_11use_defaultESG_SG_EEEEEEEPNSB_IJSD_lEEESK_iNS1_9__extrema9arg_max_fISD_l10comparatorEEEEJSJ_SL_iSP_EEEvDpT0_,"a",@progbits
	.sectionflags	@""
	.align	4
.nv.constant0._ZN6thrust24THRUST_300001_SM_1000_NS8cuda_cub4core6detail13_kernel_agentINS1_8__reduce11ReduceAgentINS0_12zip_iteratorIN4cuda3std3__45tupleIJNS0_10device_ptrI4typeEENS0_17counting_iteratorIlNS0_11use_defaultESG_SG_EEEEEEEPNSB_IJSD_lEEESK_iNS1_9__extrema9arg_max_fISD_l10comparatorEEEEJSJ_SL_iSP_EEEvDpT0_:
	.zero		925


//--------------------- SYMBOLS --------------------------

	.type		.nv.reservedSmem.offset0,@object
	.size		.nv.reservedSmem.offset0,0x4
	.type		.nv.reservedSmem.cap,@object
	.size		.nv.reservedSmem.cap,0x4
